//
// Generated by NVIDIA NVVM Compiler
//
// Compiler Build ID: CL-36424714
// Cuda compilation tools, release 13.0, V13.0.88
// Based on NVVM 20.0.0
//

.version 9.0
.target sm_100
.address_size 64

	// .globl	_Z12subtract_rowPdii
.global .align 1 .b8 _ZN34_INTERNAL_bf732865_4_k_cu_af4ec4574cuda3std3__45__cpo5beginE[1];
.global .align 1 .b8 _ZN34_INTERNAL_bf732865_4_k_cu_af4ec4574cuda3std3__45__cpo3endE[1];
.global .align 1 .b8 _ZN34_INTERNAL_bf732865_4_k_cu_af4ec4574cuda3std3__45__cpo6cbeginE[1];
.global .align 1 .b8 _ZN34_INTERNAL_bf732865_4_k_cu_af4ec4574cuda3std3__45__cpo4cendE[1];
.global .align 1 .b8 _ZN34_INTERNAL_bf732865_4_k_cu_af4ec4574cuda3std3__45__cpo6rbeginE[1];
.global .align 1 .b8 _ZN34_INTERNAL_bf732865_4_k_cu_af4ec4574cuda3std3__45__cpo4rendE[1];
.global .align 1 .b8 _ZN34_INTERNAL_bf732865_4_k_cu_af4ec4574cuda3std3__45__cpo7crbeginE[1];
.global .align 1 .b8 _ZN34_INTERNAL_bf732865_4_k_cu_af4ec4574cuda3std3__45__cpo5crendE[1];
.global .align 1 .b8 _ZN34_INTERNAL_bf732865_4_k_cu_af4ec4574cuda3std3__436_GLOBAL__N__bf732865_4_k_cu_af4ec4576ignoreE[1];
.global .align 1 .b8 _ZN34_INTERNAL_bf732865_4_k_cu_af4ec4574cuda3std3__419piecewise_constructE[1];
.global .align 1 .b8 _ZN34_INTERNAL_bf732865_4_k_cu_af4ec4574cuda3std3__48in_placeE[1];
.global .align 1 .b8 _ZN34_INTERNAL_bf732865_4_k_cu_af4ec4574cuda3std3__420unreachable_sentinelE[1];
.global .align 1 .b8 _ZN34_INTERNAL_bf732865_4_k_cu_af4ec4574cuda3std3__47nulloptE[1];
.global .align 1 .b8 _ZN34_INTERNAL_bf732865_4_k_cu_af4ec4574cuda3std3__48unexpectE[1];
.global .align 1 .b8 _ZN34_INTERNAL_bf732865_4_k_cu_af4ec4574cuda3std6ranges3__45__cpo4swapE[1];
.global .align 1 .b8 _ZN34_INTERNAL_bf732865_4_k_cu_af4ec4574cuda3std6ranges3__45__cpo9iter_moveE[1];
.global .align 1 .b8 _ZN34_INTERNAL_bf732865_4_k_cu_af4ec4574cuda3std6ranges3__45__cpo5beginE[1];
.global .align 1 .b8 _ZN34_INTERNAL_bf732865_4_k_cu_af4ec4574cuda3std6ranges3__45__cpo3endE[1];
.global .align 1 .b8 _ZN34_INTERNAL_bf732865_4_k_cu_af4ec4574cuda3std6ranges3__45__cpo6cbeginE[1];
.global .align 1 .b8 _ZN34_INTERNAL_bf732865_4_k_cu_af4ec4574cuda3std6ranges3__45__cpo4cendE[1];
.global .align 1 .b8 _ZN34_INTERNAL_bf732865_4_k_cu_af4ec4574cuda3std6ranges3__45__cpo7advanceE[1];
.global .align 1 .b8 _ZN34_INTERNAL_bf732865_4_k_cu_af4ec4574cuda3std6ranges3__45__cpo9iter_swapE[1];
.global .align 1 .b8 _ZN34_INTERNAL_bf732865_4_k_cu_af4ec4574cuda3std6ranges3__45__cpo4nextE[1];
.global .align 1 .b8 _ZN34_INTERNAL_bf732865_4_k_cu_af4ec4574cuda3std6ranges3__45__cpo4prevE[1];
.global .align 1 .b8 _ZN34_INTERNAL_bf732865_4_k_cu_af4ec4574cuda3std6ranges3__45__cpo4dataE[1];
.global .align 1 .b8 _ZN34_INTERNAL_bf732865_4_k_cu_af4ec4574cuda3std6ranges3__45__cpo5cdataE[1];
.global .align 1 .b8 _ZN34_INTERNAL_bf732865_4_k_cu_af4ec4574cuda3std6ranges3__45__cpo4sizeE[1];
.global .align 1 .b8 _ZN34_INTERNAL_bf732865_4_k_cu_af4ec4574cuda3std6ranges3__45__cpo5ssizeE[1];
.global .align 1 .b8 _ZN34_INTERNAL_bf732865_4_k_cu_af4ec4574cuda3std6ranges3__45__cpo8distanceE[1];
.global .align 1 .b8 _ZN34_INTERNAL_bf732865_4_k_cu_af4ec4576thrust24THRUST_300001_SM_1000_NS8cuda_cub3parE[1];
.global .align 1 .b8 _ZN34_INTERNAL_bf732865_4_k_cu_af4ec4576thrust24THRUST_300001_SM_1000_NS8cuda_cub10par_nosyncE[1];
.global .align 1 .b8 _ZN34_INTERNAL_bf732865_4_k_cu_af4ec4576thrust24THRUST_300001_SM_1000_NS6system6detail10sequential3seqE[1];
.global .align 1 .b8 _ZN34_INTERNAL_bf732865_4_k_cu_af4ec4576thrust24THRUST_300001_SM_1000_NS6system3cpp3parE[1];
.global .align 1 .b8 _ZN34_INTERNAL_bf732865_4_k_cu_af4ec4576thrust24THRUST_300001_SM_1000_NS12placeholders2_1E[1];
.global .align 1 .b8 _ZN34_INTERNAL_bf732865_4_k_cu_af4ec4576thrust24THRUST_300001_SM_1000_NS12placeholders2_2E[1];
.global .align 1 .b8 _ZN34_INTERNAL_bf732865_4_k_cu_af4ec4576thrust24THRUST_300001_SM_1000_NS12placeholders2_3E[1];
.global .align 1 .b8 _ZN34_INTERNAL_bf732865_4_k_cu_af4ec4576thrust24THRUST_300001_SM_1000_NS12placeholders2_4E[1];
.global .align 1 .b8 _ZN34_INTERNAL_bf732865_4_k_cu_af4ec4576thrust24THRUST_300001_SM_1000_NS12placeholders2_5E[1];
.global .align 1 .b8 _ZN34_INTERNAL_bf732865_4_k_cu_af4ec4576thrust24THRUST_300001_SM_1000_NS12placeholders2_6E[1];
.global .align 1 .b8 _ZN34_INTERNAL_bf732865_4_k_cu_af4ec4576thrust24THRUST_300001_SM_1000_NS12placeholders2_7E[1];
.global .align 1 .b8 _ZN34_INTERNAL_bf732865_4_k_cu_af4ec4576thrust24THRUST_300001_SM_1000_NS12placeholders2_8E[1];
.global .align 1 .b8 _ZN34_INTERNAL_bf732865_4_k_cu_af4ec4576thrust24THRUST_300001_SM_1000_NS12placeholders2_9E[1];
.global .align 1 .b8 _ZN34_INTERNAL_bf732865_4_k_cu_af4ec4576thrust24THRUST_300001_SM_1000_NS12placeholders3_10E[1];
.global .align 1 .b8 _ZN34_INTERNAL_bf732865_4_k_cu_af4ec4576thrust24THRUST_300001_SM_1000_NS3seqE[1];
.global .align 1 .b8 _ZN34_INTERNAL_bf732865_4_k_cu_af4ec4576thrust24THRUST_300001_SM_1000_NS6deviceE[1];
.extern .shared .align 16 .b8 _ZN6thrust24THRUST_300001_SM_1000_NS8cuda_cub4core6detail5shmemE[];

.visible .entry _Z12subtract_rowPdii(
	.param .u64 .ptr .align 1 _Z12subtract_rowPdii_param_0,
	.param .u32 _Z12subtract_rowPdii_param_1,
	.param .u32 _Z12subtract_rowPdii_param_2
)
{
	.reg .pred 	%p<10>;
	.reg .b32 	%r<74>;
	.reg .b64 	%rd<35>;
	.reg .b64 	%fd<32>;

	ld.param.u64 	%rd4, [_Z12subtract_rowPdii_param_0];
	ld.param.u32 	%r21, [_Z12subtract_rowPdii_param_1];
	ld.param.u32 	%r22, [_Z12subtract_rowPdii_param_2];
	cvta.to.global.u64 	%rd1, %rd4;
	mov.u32 	%r23, %tid.x;
	mov.u32 	%r1, %ntid.x;
	mov.u32 	%r24, %ctaid.x;
	mad.lo.s32 	%r25, %r1, %r24, %r23;
	mov.u32 	%r2, %ntid.y;
	mov.u32 	%r26, %nctaid.y;
	mul.lo.s32 	%r3, %r2, %r26;
	mul.lo.s32 	%r4, %r22, %r21;
	add.s32 	%r5, %r22, 1;
	add.s32 	%r71, %r25, %r5;
	setp.ge.s32 	%p1, %r71, %r21;
	@%p1 bra 	$L__BB0_10;
	mov.u32 	%r27, %tid.y;
	mov.u32 	%r28, %ctaid.y;
	mul.lo.s32 	%r29, %r2, %r28;
	add.s32 	%r30, %r4, %r22;
	mul.wide.s32 	%rd5, %r30, 8;
	add.s64 	%rd6, %rd1, %rd5;
	ld.global.f64 	%fd1, [%rd6];
	add.s32 	%r31, %r29, %r27;
	add.s32 	%r7, %r31, %r5;
	add.s32 	%r32, %r27, %r22;
	add.s32 	%r33, %r3, %r29;
	add.s32 	%r34, %r32, %r33;
	add.s32 	%r35, %r34, 1;
	add.s32 	%r36, %r21, 1;
	max.s32 	%r37, %r35, %r36;
	not.b32 	%r38, %r33;
	add.s32 	%r39, %r37, %r38;
	sub.s32 	%r40, %r39, %r32;
	setp.ne.s32 	%p2, %r40, 0;
	selp.u32 	%r41, 1, 0, %p2;
	selp.s32 	%r42, -1, 0, %p2;
	add.s32 	%r43, %r40, %r42;
	div.u32 	%r44, %r43, %r3;
	add.s32 	%r8, %r44, %r41;
	mul.lo.s32 	%r9, %r7, %r21;
	add.s32 	%r45, %r9, %r22;
	mul.wide.s32 	%rd7, %r45, 8;
	add.s64 	%rd2, %rd1, %rd7;
	add.s32 	%r10, %r7, %r3;
	mul.lo.s32 	%r11, %r10, %r21;
	add.s32 	%r46, %r11, %r22;
	mul.wide.s32 	%rd8, %r46, 8;
	add.s64 	%rd3, %rd1, %rd8;
	add.s32 	%r12, %r10, %r3;
	mul.lo.s32 	%r13, %r12, %r21;
	mov.u32 	%r47, %nctaid.x;
	mul.lo.s32 	%r14, %r1, %r47;
$L__BB0_2:
	setp.gt.s32 	%p3, %r7, %r21;
	add.s32 	%r48, %r71, %r4;
	mul.wide.s32 	%rd9, %r48, 8;
	add.s64 	%rd10, %rd1, %rd9;
	ld.global.f64 	%fd3, [%rd10];
	div.rn.f64 	%fd2, %fd3, %fd1;
	@%p3 bra 	$L__BB0_9;
	and.b32  	%r49, %r8, 3;
	setp.eq.s32 	%p4, %r49, 3;
	mov.u32 	%r72, %r7;
	@%p4 bra 	$L__BB0_7;
	setp.eq.s32 	%p5, %r49, 0;
	ld.global.f64 	%fd4, [%rd2];
	mul.f64 	%fd5, %fd2, %fd4;
	add.s32 	%r51, %r9, %r71;
	mul.wide.s32 	%rd11, %r51, 8;
	add.s64 	%rd12, %rd1, %rd11;
	ld.global.f64 	%fd6, [%rd12];
	sub.f64 	%fd7, %fd6, %fd5;
	st.global.f64 	[%rd12], %fd7;
	mov.u32 	%r72, %r10;
	@%p5 bra 	$L__BB0_7;
	setp.eq.s32 	%p6, %r49, 1;
	ld.global.f64 	%fd8, [%rd3];
	mul.f64 	%fd9, %fd2, %fd8;
	add.s32 	%r53, %r11, %r71;
	mul.wide.s32 	%rd13, %r53, 8;
	add.s64 	%rd14, %rd1, %rd13;
	ld.global.f64 	%fd10, [%rd14];
	sub.f64 	%fd11, %fd10, %fd9;
	st.global.f64 	[%rd14], %fd11;
	mov.u32 	%r72, %r12;
	@%p6 bra 	$L__BB0_7;
	add.s32 	%r72, %r12, %r3;
	add.s32 	%r54, %r13, %r22;
	mul.wide.s32 	%rd15, %r54, 8;
	add.s64 	%rd16, %rd1, %rd15;
	ld.global.f64 	%fd12, [%rd16];
	mul.f64 	%fd13, %fd2, %fd12;
	add.s32 	%r55, %r13, %r71;
	mul.wide.s32 	%rd17, %r55, 8;
	add.s64 	%rd18, %rd1, %rd17;
	ld.global.f64 	%fd14, [%rd18];
	sub.f64 	%fd15, %fd14, %fd13;
	st.global.f64 	[%rd18], %fd15;
$L__BB0_7:
	setp.lt.u32 	%p7, %r8, 3;
	@%p7 bra 	$L__BB0_9;
$L__BB0_8:
	mul.lo.s32 	%r56, %r72, %r21;
	add.s32 	%r57, %r56, %r22;
	mul.wide.s32 	%rd19, %r57, 8;
	add.s64 	%rd20, %rd1, %rd19;
	ld.global.f64 	%fd16, [%rd20];
	mul.f64 	%fd17, %fd2, %fd16;
	add.s32 	%r58, %r56, %r71;
	mul.wide.s32 	%rd21, %r58, 8;
	add.s64 	%rd22, %rd1, %rd21;
	ld.global.f64 	%fd18, [%rd22];
	sub.f64 	%fd19, %fd18, %fd17;
	st.global.f64 	[%rd22], %fd19;
	add.s32 	%r59, %r72, %r3;
	mul.lo.s32 	%r60, %r59, %r21;
	add.s32 	%r61, %r60, %r22;
	mul.wide.s32 	%rd23, %r61, 8;
	add.s64 	%rd24, %rd1, %rd23;
	ld.global.f64 	%fd20, [%rd24];
	mul.f64 	%fd21, %fd2, %fd20;
	add.s32 	%r62, %r60, %r71;
	mul.wide.s32 	%rd25, %r62, 8;
	add.s64 	%rd26, %rd1, %rd25;
	ld.global.f64 	%fd22, [%rd26];
	sub.f64 	%fd23, %fd22, %fd21;
	st.global.f64 	[%rd26], %fd23;
	add.s32 	%r63, %r59, %r3;
	mul.lo.s32 	%r64, %r63, %r21;
	add.s32 	%r65, %r64, %r22;
	mul.wide.s32 	%rd27, %r65, 8;
	add.s64 	%rd28, %rd1, %rd27;
	ld.global.f64 	%fd24, [%rd28];
	mul.f64 	%fd25, %fd2, %fd24;
	add.s32 	%r66, %r64, %r71;
	mul.wide.s32 	%rd29, %r66, 8;
	add.s64 	%rd30, %rd1, %rd29;
	ld.global.f64 	%fd26, [%rd30];
	sub.f64 	%fd27, %fd26, %fd25;
	st.global.f64 	[%rd30], %fd27;
	add.s32 	%r67, %r63, %r3;
	mul.lo.s32 	%r68, %r67, %r21;
	add.s32 	%r69, %r68, %r22;
	mul.wide.s32 	%rd31, %r69, 8;
	add.s64 	%rd32, %rd1, %rd31;
	ld.global.f64 	%fd28, [%rd32];
	mul.f64 	%fd29, %fd2, %fd28;
	add.s32 	%r70, %r68, %r71;
	mul.wide.s32 	%rd33, %r70, 8;
	add.s64 	%rd34, %rd1, %rd33;
	ld.global.f64 	%fd30, [%rd34];
	sub.f64 	%fd31, %fd30, %fd29;
	st.global.f64 	[%rd34], %fd31;
	add.s32 	%r72, %r67, %r3;
	setp.le.s32 	%p8, %r72, %r21;
	@%p8 bra 	$L__BB0_8;
$L__BB0_9:
	add.s32 	%r71, %r71, %r14;
	setp.lt.s32 	%p9, %r71, %r21;
	@%p9 bra 	$L__BB0_2;
$L__BB0_10:
	ret;

}
	// .globl	_Z20reverse_subtract_rowPdii
.visible .entry _Z20reverse_subtract_rowPdii(
	.param .u64 .ptr .align 1 _Z20reverse_subtract_rowPdii_param_0,
	.param .u32 _Z20reverse_subtract_rowPdii_param_1,
	.param .u32 _Z20reverse_subtract_rowPdii_param_2
)
{
	.reg .pred 	%p<7>;
	.reg .b32 	%r<46>;
	.reg .b64 	%rd<22>;
	.reg .b64 	%fd<32>;

	ld.param.u64 	%rd3, [_Z20reverse_subtract_rowPdii_param_0];
	ld.param.u32 	%r20, [_Z20reverse_subtract_rowPdii_param_1];
	ld.param.u32 	%r21, [_Z20reverse_subtract_rowPdii_param_2];
	cvta.to.global.u64 	%rd1, %rd3;
	mov.u32 	%r22, %tid.x;
	mov.u32 	%r23, %ntid.x;
	mov.u32 	%r24, %ctaid.x;
	mad.lo.s32 	%r44, %r23, %r24, %r22;
	mov.u32 	%r25, %nctaid.x;
	mul.lo.s32 	%r2, %r23, %r25;
	mul.lo.s32 	%r3, %r21, %r20;
	add.s32 	%r26, %r3, %r21;
	mul.wide.s32 	%rd4, %r26, 8;
	add.s64 	%rd5, %rd1, %rd4;
	ld.global.f64 	%fd1, [%rd5];
	setp.ge.s32 	%p1, %r44, %r21;
	@%p1 bra 	$L__BB1_7;
	mul.lo.s32 	%r4, %r20, %r20;
	add.s32 	%r27, %r4, %r21;
	mul.wide.s32 	%rd6, %r27, 8;
	add.s64 	%rd2, %rd1, %rd6;
	add.s32 	%r28, %r44, %r2;
	max.s32 	%r29, %r21, %r28;
	setp.lt.s32 	%p2, %r28, %r21;
	selp.u32 	%r30, 1, 0, %p2;
	add.s32 	%r31, %r28, %r30;
	sub.s32 	%r32, %r29, %r31;
	div.u32 	%r33, %r32, %r2;
	add.s32 	%r5, %r33, %r30;
	and.b32  	%r34, %r5, 3;
	setp.eq.s32 	%p3, %r34, 3;
	@%p3 bra 	$L__BB1_4;
	add.s32 	%r42, %r44, %r4;
	add.s32 	%r41, %r44, %r3;
	add.s32 	%r35, %r5, 1;
	and.b32  	%r36, %r35, 3;
	neg.s32 	%r40, %r36;
$L__BB1_3:
	.pragma "nounroll";
	mul.wide.s32 	%rd7, %r42, 8;
	add.s64 	%rd8, %rd1, %rd7;
	mul.wide.s32 	%rd9, %r41, 8;
	add.s64 	%rd10, %rd1, %rd9;
	ld.global.f64 	%fd2, [%rd10];
	div.rn.f64 	%fd3, %fd2, %fd1;
	ld.global.f64 	%fd4, [%rd2];
	mul.f64 	%fd5, %fd3, %fd4;
	ld.global.f64 	%fd6, [%rd8];
	sub.f64 	%fd7, %fd6, %fd5;
	st.global.f64 	[%rd8], %fd7;
	add.s32 	%r44, %r44, %r2;
	add.s32 	%r42, %r42, %r2;
	add.s32 	%r41, %r41, %r2;
	add.s32 	%r40, %r40, 1;
	setp.ne.s32 	%p4, %r40, 0;
	@%p4 bra 	$L__BB1_3;
$L__BB1_4:
	setp.lt.u32 	%p5, %r5, 3;
	@%p5 bra 	$L__BB1_7;
	mul.wide.s32 	%rd15, %r2, 8;
	shl.b32 	%r39, %r2, 2;
$L__BB1_6:
	add.s32 	%r37, %r44, %r3;
	mul.wide.s32 	%rd11, %r37, 8;
	add.s64 	%rd12, %rd1, %rd11;
	ld.global.f64 	%fd8, [%rd12];
	div.rn.f64 	%fd9, %fd8, %fd1;
	ld.global.f64 	%fd10, [%rd2];
	mul.f64 	%fd11, %fd9, %fd10;
	add.s32 	%r38, %r44, %r4;
	mul.wide.s32 	%rd13, %r38, 8;
	add.s64 	%rd14, %rd1, %rd13;
	ld.global.f64 	%fd12, [%rd14];
	sub.f64 	%fd13, %fd12, %fd11;
	st.global.f64 	[%rd14], %fd13;
	add.s64 	%rd16, %rd12, %rd15;
	ld.global.f64 	%fd14, [%rd16];
	div.rn.f64 	%fd15, %fd14, %fd1;
	ld.global.f64 	%fd16, [%rd2];
	mul.f64 	%fd17, %fd15, %fd16;
	add.s64 	%rd17, %rd14, %rd15;
	ld.global.f64 	%fd18, [%rd17];
	sub.f64 	%fd19, %fd18, %fd17;
	st.global.f64 	[%rd17], %fd19;
	add.s64 	%rd18, %rd16, %rd15;
	ld.global.f64 	%fd20, [%rd18];
	div.rn.f64 	%fd21, %fd20, %fd1;
	ld.global.f64 	%fd22, [%rd2];
	mul.f64 	%fd23, %fd21, %fd22;
	add.s64 	%rd19, %rd17, %rd15;
	ld.global.f64 	%fd24, [%rd19];
	sub.f64 	%fd25, %fd24, %fd23;
	st.global.f64 	[%rd19], %fd25;
	add.s64 	%rd20, %rd18, %rd15;
	ld.global.f64 	%fd26, [%rd20];
	div.rn.f64 	%fd27, %fd26, %fd1;
	ld.global.f64 	%fd28, [%rd2];
	mul.f64 	%fd29, %fd27, %fd28;
	add.s64 	%rd21, %rd19, %rd15;
	ld.global.f64 	%fd30, [%rd21];
	sub.f64 	%fd31, %fd30, %fd29;
	st.global.f64 	[%rd21], %fd31;
	add.s32 	%r44, %r39, %r44;
	setp.lt.s32 	%p6, %r44, %r21;
	@%p6 bra 	$L__BB1_6;
$L__BB1_7:
	ret;

}
	// .globl	_Z9normalizePdi
.visible .entry _Z9normalizePdi(
	.param .u64 .ptr .align 1 _Z9normalizePdi_param_0,
	.param .u32 _Z9normalizePdi_param_1
)
{
	.reg .pred 	%p<7>;
	.reg .b32 	%r<48>;
	.reg .b64 	%rd<21>;
	.reg .b64 	%fd<16>;

	ld.param.u64 	%rd2, [_Z9normalizePdi_param_0];
	ld.param.u32 	%r20, [_Z9normalizePdi_param_1];
	cvta.to.global.u64 	%rd1, %rd2;
	mov.u32 	%r21, %tid.x;
	mov.u32 	%r22, %ntid.x;
	mov.u32 	%r23, %ctaid.x;
	mad.lo.s32 	%r46, %r22, %r23, %r21;
	mov.u32 	%r24, %nctaid.x;
	mul.lo.s32 	%r2, %r22, %r24;
	setp.ge.s32 	%p1, %r46, %r20;
	@%p1 bra 	$L__BB2_7;
	mul.lo.s32 	%r3, %r20, %r20;
	add.s32 	%r25, %r46, %r2;
	max.s32 	%r26, %r20, %r25;
	setp.lt.s32 	%p2, %r25, %r20;
	selp.u32 	%r27, 1, 0, %p2;
	add.s32 	%r28, %r25, %r27;
	sub.s32 	%r29, %r26, %r28;
	div.u32 	%r30, %r29, %r2;
	add.s32 	%r4, %r30, %r27;
	and.b32  	%r31, %r4, 3;
	setp.eq.s32 	%p3, %r31, 3;
	@%p3 bra 	$L__BB2_4;
	mad.lo.s32 	%r44, %r20, %r46, %r46;
	mad.lo.s32 	%r6, %r2, %r20, %r2;
	add.s32 	%r43, %r46, %r3;
	add.s32 	%r32, %r4, 1;
	and.b32  	%r33, %r32, 3;
	neg.s32 	%r42, %r33;
$L__BB2_3:
	.pragma "nounroll";
	mul.wide.s32 	%rd3, %r43, 8;
	add.s64 	%rd4, %rd1, %rd3;
	ld.global.f64 	%fd1, [%rd4];
	mul.wide.s32 	%rd5, %r44, 8;
	add.s64 	%rd6, %rd1, %rd5;
	ld.global.f64 	%fd2, [%rd6];
	div.rn.f64 	%fd3, %fd1, %fd2;
	st.global.f64 	[%rd4], %fd3;
	add.s32 	%r46, %r46, %r2;
	add.s32 	%r44, %r44, %r6;
	add.s32 	%r43, %r43, %r2;
	add.s32 	%r42, %r42, 1;
	setp.ne.s32 	%p4, %r42, 0;
	@%p4 bra 	$L__BB2_3;
$L__BB2_4:
	setp.lt.u32 	%p5, %r4, 3;
	@%p5 bra 	$L__BB2_7;
	mul.wide.s32 	%rd11, %r2, 8;
$L__BB2_6:
	add.s32 	%r34, %r46, %r3;
	mul.wide.s32 	%rd7, %r34, 8;
	add.s64 	%rd8, %rd1, %rd7;
	ld.global.f64 	%fd4, [%rd8];
	mad.lo.s32 	%r35, %r46, %r20, %r46;
	mul.wide.s32 	%rd9, %r35, 8;
	add.s64 	%rd10, %rd1, %rd9;
	ld.global.f64 	%fd5, [%rd10];
	div.rn.f64 	%fd6, %fd4, %fd5;
	st.global.f64 	[%rd8], %fd6;
	add.s32 	%r36, %r46, %r2;
	add.s64 	%rd12, %rd8, %rd11;
	ld.global.f64 	%fd7, [%rd12];
	mad.lo.s32 	%r37, %r36, %r20, %r36;
	mul.wide.s32 	%rd13, %r37, 8;
	add.s64 	%rd14, %rd1, %rd13;
	ld.global.f64 	%fd8, [%rd14];
	div.rn.f64 	%fd9, %fd7, %fd8;
	st.global.f64 	[%rd12], %fd9;
	add.s32 	%r38, %r36, %r2;
	add.s64 	%rd15, %rd12, %rd11;
	ld.global.f64 	%fd10, [%rd15];
	mad.lo.s32 	%r39, %r38, %r20, %r38;
	mul.wide.s32 	%rd16, %r39, 8;
	add.s64 	%rd17, %rd1, %rd16;
	ld.global.f64 	%fd11, [%rd17];
	div.rn.f64 	%fd12, %fd10, %fd11;
	st.global.f64 	[%rd15], %fd12;
	add.s32 	%r40, %r38, %r2;
	add.s64 	%rd18, %rd15, %rd11;
	ld.global.f64 	%fd13, [%rd18];
	mad.lo.s32 	%r41, %r40, %r20, %r40;
	mul.wide.s32 	%rd19, %r41, 8;
	add.s64 	%rd20, %rd1, %rd19;
	ld.global.f64 	%fd14, [%rd20];
	div.rn.f64 	%fd15, %fd13, %fd14;
	st.global.f64 	[%rd18], %fd15;
	add.s32 	%r46, %r40, %r2;
	setp.lt.s32 	%p6, %r46, %r20;
	@%p6 bra 	$L__BB2_6;
$L__BB2_7:
	ret;

}
	// .globl	_Z9swap_rowsPdiii
.visible .entry _Z9swap_rowsPdiii(
	.param .u64 .ptr .align 1 _Z9swap_rowsPdiii_param_0,
	.param .u32 _Z9swap_rowsPdiii_param_1,
	.param .u32 _Z9swap_rowsPdiii_param_2,
	.param .u32 _Z9swap_rowsPdiii_param_3
)
{
	.reg .pred 	%p<7>;
	.reg .b32 	%r<60>;
	.reg .b64 	%rd<23>;
	.reg .b64 	%fd<11>;

	ld.param.u64 	%rd2, [_Z9swap_rowsPdiii_param_0];
	ld.param.u32 	%r19, [_Z9swap_rowsPdiii_param_1];
	ld.param.u32 	%r20, [_Z9swap_rowsPdiii_param_2];
	ld.param.u32 	%r21, [_Z9swap_rowsPdiii_param_3];
	cvta.to.global.u64 	%rd1, %rd2;
	mov.u32 	%r22, %tid.x;
	mov.u32 	%r23, %ntid.x;
	mov.u32 	%r24, %ctaid.x;
	mad.lo.s32 	%r25, %r23, %r24, %r22;
	mov.u32 	%r26, %nctaid.x;
	mul.lo.s32 	%r1, %r23, %r26;
	add.s32 	%r58, %r25, %r20;
	setp.gt.s32 	%p1, %r58, %r19;
	@%p1 bra 	$L__BB3_6;
	add.s32 	%r27, %r58, %r1;
	add.s32 	%r28, %r19, 1;
	max.s32 	%r29, %r27, %r28;
	setp.lt.s32 	%p2, %r27, %r28;
	selp.u32 	%r30, 1, 0, %p2;
	add.s32 	%r31, %r27, %r30;
	sub.s32 	%r32, %r29, %r31;
	max.u32 	%r33, %r1, 1;
	div.u32 	%r34, %r32, %r33;
	add.s32 	%r3, %r34, %r30;
	and.b32  	%r35, %r3, 3;
	setp.eq.s32 	%p3, %r35, 3;
	@%p3 bra 	$L__BB3_4;
	mul.lo.s32 	%r36, %r19, %r58;
	add.s32 	%r56, %r21, %r36;
	mul.lo.s32 	%r5, %r1, %r19;
	add.s32 	%r55, %r20, %r36;
	add.s32 	%r37, %r3, 1;
	and.b32  	%r38, %r37, 3;
	neg.s32 	%r54, %r38;
$L__BB3_3:
	.pragma "nounroll";
	mul.wide.s32 	%rd3, %r55, 8;
	add.s64 	%rd4, %rd1, %rd3;
	ld.global.f64 	%fd1, [%rd4];
	mul.wide.s32 	%rd5, %r56, 8;
	add.s64 	%rd6, %rd1, %rd5;
	ld.global.f64 	%fd2, [%rd6];
	st.global.f64 	[%rd4], %fd2;
	st.global.f64 	[%rd6], %fd1;
	add.s32 	%r58, %r58, %r1;
	add.s32 	%r56, %r56, %r5;
	add.s32 	%r55, %r55, %r5;
	add.s32 	%r54, %r54, 1;
	setp.ne.s32 	%p4, %r54, 0;
	@%p4 bra 	$L__BB3_3;
$L__BB3_4:
	setp.lt.u32 	%p5, %r3, 3;
	@%p5 bra 	$L__BB3_6;
$L__BB3_5:
	mul.lo.s32 	%r39, %r58, %r19;
	add.s32 	%r40, %r39, %r20;
	mul.wide.s32 	%rd7, %r40, 8;
	add.s64 	%rd8, %rd1, %rd7;
	ld.global.f64 	%fd3, [%rd8];
	add.s32 	%r41, %r39, %r21;
	mul.wide.s32 	%rd9, %r41, 8;
	add.s64 	%rd10, %rd1, %rd9;
	ld.global.f64 	%fd4, [%rd10];
	st.global.f64 	[%rd8], %fd4;
	st.global.f64 	[%rd10], %fd3;
	add.s32 	%r42, %r58, %r1;
	mul.lo.s32 	%r43, %r42, %r19;
	add.s32 	%r44, %r43, %r20;
	mul.wide.s32 	%rd11, %r44, 8;
	add.s64 	%rd12, %rd1, %rd11;
	ld.global.f64 	%fd5, [%rd12];
	add.s32 	%r45, %r43, %r21;
	mul.wide.s32 	%rd13, %r45, 8;
	add.s64 	%rd14, %rd1, %rd13;
	ld.global.f64 	%fd6, [%rd14];
	st.global.f64 	[%rd12], %fd6;
	st.global.f64 	[%rd14], %fd5;
	add.s32 	%r46, %r42, %r1;
	mul.lo.s32 	%r47, %r46, %r19;
	add.s32 	%r48, %r47, %r20;
	mul.wide.s32 	%rd15, %r48, 8;
	add.s64 	%rd16, %rd1, %rd15;
	ld.global.f64 	%fd7, [%rd16];
	add.s32 	%r49, %r47, %r21;
	mul.wide.s32 	%rd17, %r49, 8;
	add.s64 	%rd18, %rd1, %rd17;
	ld.global.f64 	%fd8, [%rd18];
	st.global.f64 	[%rd16], %fd8;
	st.global.f64 	[%rd18], %fd7;
	add.s32 	%r50, %r46, %r1;
	mul.lo.s32 	%r51, %r50, %r19;
	add.s32 	%r52, %r51, %r20;
	mul.wide.s32 	%rd19, %r52, 8;
	add.s64 	%rd20, %rd1, %rd19;
	ld.global.f64 	%fd9, [%rd20];
	add.s32 	%r53, %r51, %r21;
	mul.wide.s32 	%rd21, %r53, 8;
	add.s64 	%rd22, %rd1, %rd21;
	ld.global.f64 	%fd10, [%rd22];
	st.global.f64 	[%rd20], %fd10;
	st.global.f64 	[%rd22], %fd9;
	add.s32 	%r58, %r50, %r1;
	setp.le.s32 	%p6, %r58, %r19;
	@%p6 bra 	$L__BB3_5;
$L__BB3_6:
	ret;

}
	// .globl	_ZN6thrust24THRUST_300001_SM_1000_NS8cuda_cub4core6detail13_kernel_agentINS1_8__reduce11ReduceAgentINS0_12zip_iteratorIN4cuda3std3__45tupleIJNS0_10device_ptrIdEENS0_17counting_iteratorIlNS0_11use_defaultESF_SF_EEEEEEEPNSB_IJdlEEESJ_iNS1_9__extrema9arg_max_fIdl7compareEEEEJSI_SK_iSO_EEEvDpT0_
.visible .entry _ZN6thrust24THRUST_300001_SM_1000_NS8cuda_cub4core6detail13_kernel_agentINS1_8__reduce11ReduceAgentINS0_12zip_iteratorIN4cuda3std3__45tupleIJNS0_10device_ptrIdEENS0_17counting_iteratorIlNS0_11use_defaultESF_SF_EEEEEEEPNSB_IJdlEEESJ_iNS1_9__extrema9arg_max_fIdl7compareEEEEJSI_SK_iSO_EEEvDpT0_(
	.param .align 8 .b8 _ZN6thrust24THRUST_300001_SM_1000_NS8cuda_cub4core6detail13_kernel_agentINS1_8__reduce11ReduceAgentINS0_12zip_iteratorIN4cuda3std3__45tupleIJNS0_10device_ptrIdEENS0_17counting_iteratorIlNS0_11use_defaultESF_SF_EEEEEEEPNSB_IJdlEEESJ_iNS1_9__extrema9arg_max_fIdl7compareEEEEJSI_SK_iSO_EEEvDpT0__param_0[16],
	.param .u64 .ptr .align 1 _ZN6thrust24THRUST_300001_SM_1000_NS8cuda_cub4core6detail13_kernel_agentINS1_8__reduce11ReduceAgentINS0_12zip_iteratorIN4cuda3std3__45tupleIJNS0_10device_ptrIdEENS0_17counting_iteratorIlNS0_11use_defaultESF_SF_EEEEEEEPNSB_IJdlEEESJ_iNS1_9__extrema9arg_max_fIdl7compareEEEEJSI_SK_iSO_EEEvDpT0__param_1,
	.param .u32 _ZN6thrust24THRUST_300001_SM_1000_NS8cuda_cub4core6detail13_kernel_agentINS1_8__reduce11ReduceAgentINS0_12zip_iteratorIN4cuda3std3__45tupleIJNS0_10device_ptrIdEENS0_17counting_iteratorIlNS0_11use_defaultESF_SF_EEEEEEEPNSB_IJdlEEESJ_iNS1_9__extrema9arg_max_fIdl7compareEEEEJSI_SK_iSO_EEEvDpT0__param_2,
	.param .align 1 .b8 _ZN6thrust24THRUST_300001_SM_1000_NS8cuda_cub4core6detail13_kernel_agentINS1_8__reduce11ReduceAgentINS0_12zip_iteratorIN4cuda3std3__45tupleIJNS0_10device_ptrIdEENS0_17counting_iteratorIlNS0_11use_defaultESF_SF_EEEEEEEPNSB_IJdlEEESJ_iNS1_9__extrema9arg_max_fIdl7compareEEEEJSI_SK_iSO_EEEvDpT0__param_3[1]
)
.maxntid 256
{
	.reg .pred 	%p<213>;
	.reg .b32 	%r<400>;
	.reg .b64 	%rd<368>;
	.reg .b64 	%fd<352>;

	ld.param.u64 	%rd198, [_ZN6thrust24THRUST_300001_SM_1000_NS8cuda_cub4core6detail13_kernel_agentINS1_8__reduce11ReduceAgentINS0_12zip_iteratorIN4cuda3std3__45tupleIJNS0_10device_ptrIdEENS0_17counting_iteratorIlNS0_11use_defaultESF_SF_EEEEEEEPNSB_IJdlEEESJ_iNS1_9__extrema9arg_max_fIdl7compareEEEEJSI_SK_iSO_EEEvDpT0__param_0+8];
	ld.param.u64 	%rd197, [_ZN6thrust24THRUST_300001_SM_1000_NS8cuda_cub4core6detail13_kernel_agentINS1_8__reduce11ReduceAgentINS0_12zip_iteratorIN4cuda3std3__45tupleIJNS0_10device_ptrIdEENS0_17counting_iteratorIlNS0_11use_defaultESF_SF_EEEEEEEPNSB_IJdlEEESJ_iNS1_9__extrema9arg_max_fIdl7compareEEEEJSI_SK_iSO_EEEvDpT0__param_0];
	ld.param.u32 	%r36, [_ZN6thrust24THRUST_300001_SM_1000_NS8cuda_cub4core6detail13_kernel_agentINS1_8__reduce11ReduceAgentINS0_12zip_iteratorIN4cuda3std3__45tupleIJNS0_10device_ptrIdEENS0_17counting_iteratorIlNS0_11use_defaultESF_SF_EEEEEEEPNSB_IJdlEEESJ_iNS1_9__extrema9arg_max_fIdl7compareEEEEJSI_SK_iSO_EEEvDpT0__param_2];
	setp.eq.s32 	%p1, %r36, 0;
	@%p1 bra 	$L__BB4_206;
	cvta.to.global.u64 	%rd1, %rd197;
	setp.gt.s32 	%p2, %r36, 1279;
	@%p2 bra 	$L__BB4_122;
	mov.u32 	%r1, %tid.x;
	setp.ge.s32 	%p96, %r1, %r36;
	mov.f64 	%fd298, 0d0000000000000000;
	mov.b64 	%rd309, 0;
	mov.u32 	%r391, %r1;
	@%p96 bra 	$L__BB4_4;
	cvt.u64.u32 	%rd265, %r1;
	mul.wide.u32 	%rd266, %r1, 8;
	add.s64 	%rd267, %rd1, %rd266;
	add.s64 	%rd309, %rd198, %rd265;
	ld.global.f64 	%fd298, [%rd267];
	add.s32 	%r391, %r1, 256;
$L__BB4_4:
	setp.ge.s32 	%p97, %r391, %r36;
	@%p97 bra 	$L__BB4_26;
	not.b32 	%r160, %r391;
	add.s32 	%r4, %r36, %r160;
	and.b32  	%r161, %r4, 768;
	setp.eq.s32 	%p98, %r161, 768;
	@%p98 bra 	$L__BB4_11;
	cvt.u64.u32 	%rd269, %r391;
	add.s64 	%rd300, %rd198, %rd269;
	mul.wide.u32 	%rd270, %r391, 8;
	add.s64 	%rd299, %rd1, %rd270;
	shr.u32 	%r162, %r4, 8;
	add.s32 	%r163, %r162, 1;
	and.b32  	%r164, %r163, 3;
	neg.s32 	%r389, %r164;
$L__BB4_7:
	.pragma "nounroll";
	mov.u64 	%rd9, %rd309;
	mov.f64 	%fd3, %fd298;
	ld.global.f64 	%fd4, [%rd299];
	abs.f64 	%fd5, %fd3;
	abs.f64 	%fd6, %fd4;
	setp.lt.f64 	%p99, %fd5, %fd6;
	mov.u64 	%rd309, %rd300;
	mov.f64 	%fd298, %fd4;
	@%p99 bra 	$L__BB4_10;
	setp.lt.f64 	%p100, %fd6, %fd5;
	mov.u64 	%rd309, %rd9;
	mov.f64 	%fd298, %fd3;
	@%p100 bra 	$L__BB4_10;
	setp.lt.s64 	%p101, %rd9, %rd300;
	min.s64 	%rd309, %rd9, %rd300;
	selp.f64 	%fd298, %fd3, %fd4, %p101;
$L__BB4_10:
	add.s32 	%r391, %r391, 256;
	add.s64 	%rd300, %rd300, 256;
	add.s64 	%rd299, %rd299, 2048;
	add.s32 	%r389, %r389, 1;
	setp.ne.s32 	%p102, %r389, 0;
	@%p102 bra 	$L__BB4_7;
$L__BB4_11:
	setp.lt.u32 	%p103, %r4, 768;
	@%p103 bra 	$L__BB4_26;
	add.s32 	%r392, %r391, 512;
$L__BB4_13:
	mov.u32 	%r12, %r392;
	add.s32 	%r165, %r12, -512;
	cvt.s64.s32 	%rd271, %r165;
	mul.wide.s32 	%rd272, %r165, 8;
	add.s64 	%rd17, %rd1, %rd272;
	add.s64 	%rd18, %rd198, %rd271;
	ld.global.f64 	%fd12, [%rd17];
	abs.f64 	%fd13, %fd298;
	abs.f64 	%fd14, %fd12;
	setp.lt.f64 	%p104, %fd13, %fd14;
	mov.u64 	%rd306, %rd18;
	mov.f64 	%fd295, %fd12;
	@%p104 bra 	$L__BB4_16;
	setp.lt.f64 	%p105, %fd14, %fd13;
	mov.u64 	%rd306, %rd309;
	mov.f64 	%fd295, %fd298;
	@%p105 bra 	$L__BB4_16;
	setp.lt.s64 	%p106, %rd309, %rd18;
	min.s64 	%rd306, %rd309, %rd18;
	selp.f64 	%fd295, %fd298, %fd12, %p106;
$L__BB4_16:
	add.s32 	%r166, %r12, -256;
	cvt.s64.s32 	%rd273, %r166;
	add.s64 	%rd21, %rd198, %rd273;
	ld.global.f64 	%fd17, [%rd17+2048];
	abs.f64 	%fd18, %fd295;
	abs.f64 	%fd19, %fd17;
	setp.lt.f64 	%p107, %fd18, %fd19;
	mov.u64 	%rd307, %rd21;
	mov.f64 	%fd296, %fd17;
	@%p107 bra 	$L__BB4_19;
	setp.lt.f64 	%p108, %fd19, %fd18;
	mov.u64 	%rd307, %rd306;
	mov.f64 	%fd296, %fd295;
	@%p108 bra 	$L__BB4_19;
	setp.lt.s64 	%p109, %rd306, %rd21;
	min.s64 	%rd307, %rd306, %rd21;
	selp.f64 	%fd296, %fd295, %fd17, %p109;
$L__BB4_19:
	cvt.s64.s32 	%rd274, %r12;
	add.s64 	%rd24, %rd198, %rd274;
	ld.global.f64 	%fd22, [%rd17+4096];
	abs.f64 	%fd23, %fd296;
	abs.f64 	%fd24, %fd22;
	setp.lt.f64 	%p110, %fd23, %fd24;
	mov.u64 	%rd308, %rd24;
	mov.f64 	%fd297, %fd22;
	@%p110 bra 	$L__BB4_22;
	setp.lt.f64 	%p111, %fd24, %fd23;
	mov.u64 	%rd308, %rd307;
	mov.f64 	%fd297, %fd296;
	@%p111 bra 	$L__BB4_22;
	setp.lt.s64 	%p112, %rd307, %rd24;
	min.s64 	%rd308, %rd307, %rd24;
	selp.f64 	%fd297, %fd296, %fd22, %p112;
$L__BB4_22:
	add.s32 	%r167, %r12, 256;
	cvt.s64.s32 	%rd275, %r167;
	add.s64 	%rd27, %rd198, %rd275;
	ld.global.f64 	%fd27, [%rd17+6144];
	abs.f64 	%fd28, %fd297;
	abs.f64 	%fd29, %fd27;
	setp.lt.f64 	%p113, %fd28, %fd29;
	mov.u64 	%rd309, %rd27;
	mov.f64 	%fd298, %fd27;
	@%p113 bra 	$L__BB4_25;
	setp.lt.f64 	%p114, %fd29, %fd28;
	mov.u64 	%rd309, %rd308;
	mov.f64 	%fd298, %fd297;
	@%p114 bra 	$L__BB4_25;
	setp.lt.s64 	%p115, %rd308, %rd27;
	min.s64 	%rd309, %rd308, %rd27;
	selp.f64 	%fd298, %fd297, %fd27, %p115;
$L__BB4_25:
	add.s32 	%r392, %r12, 1024;
	add.s32 	%r168, %r12, 512;
	setp.lt.s32 	%p116, %r168, %r36;
	@%p116 bra 	$L__BB4_13;
$L__BB4_26:
	setp.lt.s32 	%p117, %r36, 256;
	@%p117 bra 	$L__BB4_71;
	// begin inline asm
	mov.u32 %r282, %laneid;
	// end inline asm
	mov.b64 	%rd286, %fd298;
	mov.b64 	{%r284, %r289}, %rd286;
	mov.b32 	%r300, 1;
	mov.b32 	%r301, 31;
	mov.b32 	%r302, -1;
	// begin inline asm
	shfl.sync.down.b32 %r283, %r284, %r300, %r301, %r302;
	// end inline asm
	// begin inline asm
	shfl.sync.down.b32 %r288, %r289, %r300, %r301, %r302;
	// end inline asm
	mov.b64 	%rd287, {%r283, %r288};
	mov.b64 	%fd33, %rd287;
	mov.b64 	{%r294, %r299}, %rd309;
	// begin inline asm
	shfl.sync.down.b32 %r293, %r294, %r300, %r301, %r302;
	// end inline asm
	// begin inline asm
	shfl.sync.down.b32 %r298, %r299, %r300, %r301, %r302;
	// end inline asm
	mov.b64 	%rd31, {%r293, %r298};
	setp.gt.s32 	%p169, %r282, 30;
	mov.u64 	%rd311, %rd309;
	mov.f64 	%fd300, %fd298;
	@%p169 bra 	$L__BB4_31;
	abs.f64 	%fd34, %fd298;
	abs.f64 	%fd35, %fd33;
	setp.lt.f64 	%p170, %fd34, %fd35;
	mov.u64 	%rd311, %rd31;
	mov.f64 	%fd300, %fd33;
	@%p170 bra 	$L__BB4_31;
	setp.lt.f64 	%p171, %fd35, %fd34;
	mov.u64 	%rd311, %rd309;
	mov.f64 	%fd300, %fd298;
	@%p171 bra 	$L__BB4_31;
	setp.lt.s64 	%p172, %rd309, %rd31;
	min.s64 	%rd311, %rd309, %rd31;
	selp.f64 	%fd300, %fd298, %fd33, %p172;
$L__BB4_31:
	mov.b64 	%rd288, %fd300;
	mov.b64 	{%r304, %r309}, %rd288;
	mov.b32 	%r320, 2;
	mov.b32 	%r321, 31;
	mov.b32 	%r322, -1;
	// begin inline asm
	shfl.sync.down.b32 %r303, %r304, %r320, %r321, %r322;
	// end inline asm
	// begin inline asm
	shfl.sync.down.b32 %r308, %r309, %r320, %r321, %r322;
	// end inline asm
	mov.b64 	%rd289, {%r303, %r308};
	mov.b64 	%fd38, %rd289;
	mov.b64 	{%r314, %r319}, %rd311;
	// begin inline asm
	shfl.sync.down.b32 %r313, %r314, %r320, %r321, %r322;
	// end inline asm
	// begin inline asm
	shfl.sync.down.b32 %r318, %r319, %r320, %r321, %r322;
	// end inline asm
	mov.b64 	%rd34, {%r313, %r318};
	setp.gt.s32 	%p173, %r282, 29;
	mov.u64 	%rd312, %rd311;
	mov.f64 	%fd301, %fd300;
	@%p173 bra 	$L__BB4_35;
	abs.f64 	%fd39, %fd300;
	abs.f64 	%fd40, %fd38;
	setp.lt.f64 	%p174, %fd39, %fd40;
	mov.u64 	%rd312, %rd34;
	mov.f64 	%fd301, %fd38;
	@%p174 bra 	$L__BB4_35;
	setp.lt.f64 	%p175, %fd40, %fd39;
	mov.u64 	%rd312, %rd311;
	mov.f64 	%fd301, %fd300;
	@%p175 bra 	$L__BB4_35;
	setp.lt.s64 	%p176, %rd311, %rd34;
	min.s64 	%rd312, %rd311, %rd34;
	selp.f64 	%fd301, %fd300, %fd38, %p176;
$L__BB4_35:
	mov.b64 	%rd290, %fd301;
	mov.b64 	{%r324, %r329}, %rd290;
	mov.b32 	%r340, 4;
	mov.b32 	%r341, 31;
	mov.b32 	%r342, -1;
	// begin inline asm
	shfl.sync.down.b32 %r323, %r324, %r340, %r341, %r342;
	// end inline asm
	// begin inline asm
	shfl.sync.down.b32 %r328, %r329, %r340, %r341, %r342;
	// end inline asm
	mov.b64 	%rd291, {%r323, %r328};
	mov.b64 	%fd43, %rd291;
	mov.b64 	{%r334, %r339}, %rd312;
	// begin inline asm
	shfl.sync.down.b32 %r333, %r334, %r340, %r341, %r342;
	// end inline asm
	// begin inline asm
	shfl.sync.down.b32 %r338, %r339, %r340, %r341, %r342;
	// end inline asm
	mov.b64 	%rd37, {%r333, %r338};
	setp.gt.s32 	%p177, %r282, 27;
	mov.u64 	%rd313, %rd312;
	mov.f64 	%fd302, %fd301;
	@%p177 bra 	$L__BB4_39;
	abs.f64 	%fd44, %fd301;
	abs.f64 	%fd45, %fd43;
	setp.lt.f64 	%p178, %fd44, %fd45;
	mov.u64 	%rd313, %rd37;
	mov.f64 	%fd302, %fd43;
	@%p178 bra 	$L__BB4_39;
	setp.lt.f64 	%p179, %fd45, %fd44;
	mov.u64 	%rd313, %rd312;
	mov.f64 	%fd302, %fd301;
	@%p179 bra 	$L__BB4_39;
	setp.lt.s64 	%p180, %rd312, %rd37;
	min.s64 	%rd313, %rd312, %rd37;
	selp.f64 	%fd302, %fd301, %fd43, %p180;
$L__BB4_39:
	mov.b64 	%rd292, %fd302;
	mov.b64 	{%r344, %r349}, %rd292;
	mov.b32 	%r360, 8;
	mov.b32 	%r361, 31;
	mov.b32 	%r362, -1;
	// begin inline asm
	shfl.sync.down.b32 %r343, %r344, %r360, %r361, %r362;
	// end inline asm
	// begin inline asm
	shfl.sync.down.b32 %r348, %r349, %r360, %r361, %r362;
	// end inline asm
	mov.b64 	%rd293, {%r343, %r348};
	mov.b64 	%fd48, %rd293;
	mov.b64 	{%r354, %r359}, %rd313;
	// begin inline asm
	shfl.sync.down.b32 %r353, %r354, %r360, %r361, %r362;
	// end inline asm
	// begin inline asm
	shfl.sync.down.b32 %r358, %r359, %r360, %r361, %r362;
	// end inline asm
	mov.b64 	%rd40, {%r353, %r358};
	setp.gt.s32 	%p181, %r282, 23;
	mov.u64 	%rd314, %rd313;
	mov.f64 	%fd303, %fd302;
	@%p181 bra 	$L__BB4_43;
	abs.f64 	%fd49, %fd302;
	abs.f64 	%fd50, %fd48;
	setp.lt.f64 	%p182, %fd49, %fd50;
	mov.u64 	%rd314, %rd40;
	mov.f64 	%fd303, %fd48;
	@%p182 bra 	$L__BB4_43;
	setp.lt.f64 	%p183, %fd50, %fd49;
	mov.u64 	%rd314, %rd313;
	mov.f64 	%fd303, %fd302;
	@%p183 bra 	$L__BB4_43;
	setp.lt.s64 	%p184, %rd313, %rd40;
	min.s64 	%rd314, %rd313, %rd40;
	selp.f64 	%fd303, %fd302, %fd48, %p184;
$L__BB4_43:
	mov.b64 	%rd294, %fd303;
	mov.b64 	{%r364, %r369}, %rd294;
	mov.b32 	%r380, 16;
	mov.b32 	%r381, 31;
	mov.b32 	%r382, -1;
	// begin inline asm
	shfl.sync.down.b32 %r363, %r364, %r380, %r381, %r382;
	// end inline asm
	// begin inline asm
	shfl.sync.down.b32 %r368, %r369, %r380, %r381, %r382;
	// end inline asm
	mov.b64 	%rd295, {%r363, %r368};
	mov.b64 	%fd53, %rd295;
	mov.b64 	{%r374, %r379}, %rd314;
	// begin inline asm
	shfl.sync.down.b32 %r373, %r374, %r380, %r381, %r382;
	// end inline asm
	// begin inline asm
	shfl.sync.down.b32 %r378, %r379, %r380, %r381, %r382;
	// end inline asm
	mov.b64 	%rd43, {%r373, %r378};
	setp.gt.s32 	%p185, %r282, 15;
	mov.u64 	%rd367, %rd314;
	mov.f64 	%fd351, %fd303;
	@%p185 bra 	$L__BB4_47;
	abs.f64 	%fd54, %fd303;
	abs.f64 	%fd55, %fd53;
	setp.lt.f64 	%p186, %fd54, %fd55;
	mov.u64 	%rd367, %rd43;
	mov.f64 	%fd351, %fd53;
	@%p186 bra 	$L__BB4_47;
	setp.lt.f64 	%p187, %fd55, %fd54;
	mov.u64 	%rd367, %rd314;
	mov.f64 	%fd351, %fd303;
	@%p187 bra 	$L__BB4_47;
	setp.lt.s64 	%p188, %rd314, %rd43;
	min.s64 	%rd367, %rd314, %rd43;
	selp.f64 	%fd351, %fd303, %fd53, %p188;
$L__BB4_47:
	setp.ne.s32 	%p189, %r282, 0;
	@%p189 bra 	$L__BB4_49;
	shr.u32 	%r383, %r1, 1;
	and.b32  	%r384, %r383, 496;
	mov.u32 	%r385, _ZN6thrust24THRUST_300001_SM_1000_NS8cuda_cub4core6detail5shmemE;
	add.s32 	%r386, %r385, %r384;
	st.shared.f64 	[%r386+8], %fd351;
	st.shared.u64 	[%r386+16], %rd367;
$L__BB4_49:
	bar.sync 	0;
	setp.ne.s32 	%p190, %r1, 0;
	@%p190 bra 	$L__BB4_204;
	ld.shared.f64 	%fd58, [_ZN6thrust24THRUST_300001_SM_1000_NS8cuda_cub4core6detail5shmemE+24];
	ld.shared.u64 	%rd46, [_ZN6thrust24THRUST_300001_SM_1000_NS8cuda_cub4core6detail5shmemE+32];
	abs.f64 	%fd59, %fd351;
	abs.f64 	%fd60, %fd58;
	setp.lt.f64 	%p191, %fd59, %fd60;
	mov.u64 	%rd316, %rd46;
	mov.f64 	%fd305, %fd58;
	@%p191 bra 	$L__BB4_53;
	setp.lt.f64 	%p192, %fd60, %fd59;
	mov.u64 	%rd316, %rd367;
	mov.f64 	%fd305, %fd351;
	@%p192 bra 	$L__BB4_53;
	setp.lt.s64 	%p193, %rd367, %rd46;
	min.s64 	%rd316, %rd367, %rd46;
	selp.f64 	%fd305, %fd351, %fd58, %p193;
$L__BB4_53:
	ld.shared.f64 	%fd63, [_ZN6thrust24THRUST_300001_SM_1000_NS8cuda_cub4core6detail5shmemE+40];
	ld.shared.u64 	%rd49, [_ZN6thrust24THRUST_300001_SM_1000_NS8cuda_cub4core6detail5shmemE+48];
	abs.f64 	%fd64, %fd305;
	abs.f64 	%fd65, %fd63;
	setp.lt.f64 	%p194, %fd64, %fd65;
	mov.u64 	%rd317, %rd49;
	mov.f64 	%fd306, %fd63;
	@%p194 bra 	$L__BB4_56;
	setp.lt.f64 	%p195, %fd65, %fd64;
	mov.u64 	%rd317, %rd316;
	mov.f64 	%fd306, %fd305;
	@%p195 bra 	$L__BB4_56;
	setp.lt.s64 	%p196, %rd316, %rd49;
	min.s64 	%rd317, %rd316, %rd49;
	selp.f64 	%fd306, %fd305, %fd63, %p196;
$L__BB4_56:
	ld.shared.f64 	%fd68, [_ZN6thrust24THRUST_300001_SM_1000_NS8cuda_cub4core6detail5shmemE+56];
	ld.shared.u64 	%rd52, [_ZN6thrust24THRUST_300001_SM_1000_NS8cuda_cub4core6detail5shmemE+64];
	abs.f64 	%fd69, %fd306;
	abs.f64 	%fd70, %fd68;
	setp.lt.f64 	%p197, %fd69, %fd70;
	mov.u64 	%rd318, %rd52;
	mov.f64 	%fd307, %fd68;
	@%p197 bra 	$L__BB4_59;
	setp.lt.f64 	%p198, %fd70, %fd69;
	mov.u64 	%rd318, %rd317;
	mov.f64 	%fd307, %fd306;
	@%p198 bra 	$L__BB4_59;
	setp.lt.s64 	%p199, %rd317, %rd52;
	min.s64 	%rd318, %rd317, %rd52;
	selp.f64 	%fd307, %fd306, %fd68, %p199;
$L__BB4_59:
	ld.shared.f64 	%fd73, [_ZN6thrust24THRUST_300001_SM_1000_NS8cuda_cub4core6detail5shmemE+72];
	ld.shared.u64 	%rd55, [_ZN6thrust24THRUST_300001_SM_1000_NS8cuda_cub4core6detail5shmemE+80];
	abs.f64 	%fd74, %fd307;
	abs.f64 	%fd75, %fd73;
	setp.lt.f64 	%p200, %fd74, %fd75;
	mov.u64 	%rd319, %rd55;
	mov.f64 	%fd308, %fd73;
	@%p200 bra 	$L__BB4_62;
	setp.lt.f64 	%p201, %fd75, %fd74;
	mov.u64 	%rd319, %rd318;
	mov.f64 	%fd308, %fd307;
	@%p201 bra 	$L__BB4_62;
	setp.lt.s64 	%p202, %rd318, %rd55;
	min.s64 	%rd319, %rd318, %rd55;
	selp.f64 	%fd308, %fd307, %fd73, %p202;
$L__BB4_62:
	ld.shared.f64 	%fd78, [_ZN6thrust24THRUST_300001_SM_1000_NS8cuda_cub4core6detail5shmemE+88];
	ld.shared.u64 	%rd58, [_ZN6thrust24THRUST_300001_SM_1000_NS8cuda_cub4core6detail5shmemE+96];
	abs.f64 	%fd79, %fd308;
	abs.f64 	%fd80, %fd78;
	setp.lt.f64 	%p203, %fd79, %fd80;
	mov.u64 	%rd320, %rd58;
	mov.f64 	%fd309, %fd78;
	@%p203 bra 	$L__BB4_65;
	setp.lt.f64 	%p204, %fd80, %fd79;
	mov.u64 	%rd320, %rd319;
	mov.f64 	%fd309, %fd308;
	@%p204 bra 	$L__BB4_65;
	setp.lt.s64 	%p205, %rd319, %rd58;
	min.s64 	%rd320, %rd319, %rd58;
	selp.f64 	%fd309, %fd308, %fd78, %p205;
$L__BB4_65:
	ld.shared.f64 	%fd83, [_ZN6thrust24THRUST_300001_SM_1000_NS8cuda_cub4core6detail5shmemE+104];
	ld.shared.u64 	%rd61, [_ZN6thrust24THRUST_300001_SM_1000_NS8cuda_cub4core6detail5shmemE+112];
	abs.f64 	%fd84, %fd309;
	abs.f64 	%fd85, %fd83;
	setp.lt.f64 	%p206, %fd84, %fd85;
	mov.u64 	%rd321, %rd61;
	mov.f64 	%fd310, %fd83;
	@%p206 bra 	$L__BB4_68;
	setp.lt.f64 	%p207, %fd85, %fd84;
	mov.u64 	%rd321, %rd320;
	mov.f64 	%fd310, %fd309;
	@%p207 bra 	$L__BB4_68;
	setp.lt.s64 	%p208, %rd320, %rd61;
	min.s64 	%rd321, %rd320, %rd61;
	selp.f64 	%fd310, %fd309, %fd83, %p208;
$L__BB4_68:
	ld.shared.f64 	%fd88, [_ZN6thrust24THRUST_300001_SM_1000_NS8cuda_cub4core6detail5shmemE+120];
	ld.shared.u64 	%rd64, [_ZN6thrust24THRUST_300001_SM_1000_NS8cuda_cub4core6detail5shmemE+128];
	abs.f64 	%fd89, %fd310;
	abs.f64 	%fd90, %fd88;
	setp.lt.f64 	%p209, %fd89, %fd90;
	mov.u64 	%rd367, %rd64;
	mov.f64 	%fd351, %fd88;
	@%p209 bra 	$L__BB4_204;
	setp.lt.f64 	%p210, %fd90, %fd89;
	mov.u64 	%rd367, %rd321;
	mov.f64 	%fd351, %fd310;
	@%p210 bra 	$L__BB4_204;
	setp.lt.s64 	%p211, %rd321, %rd64;
	min.s64 	%rd367, %rd321, %rd64;
	selp.f64 	%fd351, %fd310, %fd88, %p211;
	bra.uni 	$L__BB4_204;
$L__BB4_71:
	// begin inline asm
	mov.u32 %r169, %laneid;
	// end inline asm
	and.b32  	%r190, %r1, 992;
	add.s32 	%r191, %r190, 32;
	setp.gt.s32 	%p118, %r191, %r36;
	not.b32 	%r192, %r190;
	add.s32 	%r193, %r36, %r192;
	selp.b32 	%r188, %r193, 31, %p118;
	mov.b64 	%rd276, %fd298;
	mov.b64 	{%r171, %r176}, %rd276;
	mov.b32 	%r187, 1;
	mov.b32 	%r189, -1;
	// begin inline asm
	shfl.sync.down.b32 %r170, %r171, %r187, %r188, %r189;
	// end inline asm
	// begin inline asm
	shfl.sync.down.b32 %r175, %r176, %r187, %r188, %r189;
	// end inline asm
	mov.b64 	%rd277, {%r170, %r175};
	mov.b64 	%fd92, %rd277;
	mov.b64 	{%r181, %r186}, %rd309;
	// begin inline asm
	shfl.sync.down.b32 %r180, %r181, %r187, %r188, %r189;
	// end inline asm
	// begin inline asm
	shfl.sync.down.b32 %r185, %r186, %r187, %r188, %r189;
	// end inline asm
	mov.b64 	%rd66, {%r180, %r185};
	setp.ge.s32 	%p119, %r169, %r188;
	mov.u64 	%rd322, %rd309;
	mov.f64 	%fd311, %fd298;
	@%p119 bra 	$L__BB4_75;
	abs.f64 	%fd93, %fd298;
	abs.f64 	%fd94, %fd92;
	setp.lt.f64 	%p120, %fd93, %fd94;
	mov.u64 	%rd322, %rd66;
	mov.f64 	%fd311, %fd92;
	@%p120 bra 	$L__BB4_75;
	setp.lt.f64 	%p121, %fd94, %fd93;
	mov.u64 	%rd322, %rd309;
	mov.f64 	%fd311, %fd298;
	@%p121 bra 	$L__BB4_75;
	setp.lt.s64 	%p122, %rd309, %rd66;
	min.s64 	%rd322, %rd309, %rd66;
	selp.f64 	%fd311, %fd298, %fd92, %p122;
$L__BB4_75:
	mov.b64 	%rd278, %fd311;
	mov.b64 	{%r195, %r200}, %rd278;
	mov.b32 	%r211, 2;
	mov.b32 	%r213, -1;
	// begin inline asm
	shfl.sync.down.b32 %r194, %r195, %r211, %r188, %r213;
	// end inline asm
	// begin inline asm
	shfl.sync.down.b32 %r199, %r200, %r211, %r188, %r213;
	// end inline asm
	mov.b64 	%rd279, {%r194, %r199};
	mov.b64 	%fd97, %rd279;
	mov.b64 	{%r205, %r210}, %rd322;
	// begin inline asm
	shfl.sync.down.b32 %r204, %r205, %r211, %r188, %r213;
	// end inline asm
	// begin inline asm
	shfl.sync.down.b32 %r209, %r210, %r211, %r188, %r213;
	// end inline asm
	mov.b64 	%rd69, {%r204, %r209};
	add.s32 	%r214, %r169, 2;
	setp.gt.s32 	%p123, %r214, %r188;
	mov.u64 	%rd323, %rd322;
	mov.f64 	%fd312, %fd311;
	@%p123 bra 	$L__BB4_79;
	abs.f64 	%fd98, %fd311;
	abs.f64 	%fd99, %fd97;
	setp.lt.f64 	%p124, %fd98, %fd99;
	mov.u64 	%rd323, %rd69;
	mov.f64 	%fd312, %fd97;
	@%p124 bra 	$L__BB4_79;
	setp.lt.f64 	%p125, %fd99, %fd98;
	mov.u64 	%rd323, %rd322;
	mov.f64 	%fd312, %fd311;
	@%p125 bra 	$L__BB4_79;
	setp.lt.s64 	%p126, %rd322, %rd69;
	min.s64 	%rd323, %rd322, %rd69;
	selp.f64 	%fd312, %fd311, %fd97, %p126;
$L__BB4_79:
	mov.b64 	%rd280, %fd312;
	mov.b64 	{%r216, %r221}, %rd280;
	mov.b32 	%r232, 4;
	mov.b32 	%r234, -1;
	// begin inline asm
	shfl.sync.down.b32 %r215, %r216, %r232, %r188, %r234;
	// end inline asm
	// begin inline asm
	shfl.sync.down.b32 %r220, %r221, %r232, %r188, %r234;
	// end inline asm
	mov.b64 	%rd281, {%r215, %r220};
	mov.b64 	%fd102, %rd281;
	mov.b64 	{%r226, %r231}, %rd323;
	// begin inline asm
	shfl.sync.down.b32 %r225, %r226, %r232, %r188, %r234;
	// end inline asm
	// begin inline asm
	shfl.sync.down.b32 %r230, %r231, %r232, %r188, %r234;
	// end inline asm
	mov.b64 	%rd72, {%r225, %r230};
	add.s32 	%r235, %r169, 4;
	setp.gt.s32 	%p127, %r235, %r188;
	mov.u64 	%rd324, %rd323;
	mov.f64 	%fd313, %fd312;
	@%p127 bra 	$L__BB4_83;
	abs.f64 	%fd103, %fd312;
	abs.f64 	%fd104, %fd102;
	setp.lt.f64 	%p128, %fd103, %fd104;
	mov.u64 	%rd324, %rd72;
	mov.f64 	%fd313, %fd102;
	@%p128 bra 	$L__BB4_83;
	setp.lt.f64 	%p129, %fd104, %fd103;
	mov.u64 	%rd324, %rd323;
	mov.f64 	%fd313, %fd312;
	@%p129 bra 	$L__BB4_83;
	setp.lt.s64 	%p130, %rd323, %rd72;
	min.s64 	%rd324, %rd323, %rd72;
	selp.f64 	%fd313, %fd312, %fd102, %p130;
$L__BB4_83:
	mov.b64 	%rd282, %fd313;
	mov.b64 	{%r237, %r242}, %rd282;
	mov.b32 	%r253, 8;
	mov.b32 	%r255, -1;
	// begin inline asm
	shfl.sync.down.b32 %r236, %r237, %r253, %r188, %r255;
	// end inline asm
	// begin inline asm
	shfl.sync.down.b32 %r241, %r242, %r253, %r188, %r255;
	// end inline asm
	mov.b64 	%rd283, {%r236, %r241};
	mov.b64 	%fd107, %rd283;
	mov.b64 	{%r247, %r252}, %rd324;
	// begin inline asm
	shfl.sync.down.b32 %r246, %r247, %r253, %r188, %r255;
	// end inline asm
	// begin inline asm
	shfl.sync.down.b32 %r251, %r252, %r253, %r188, %r255;
	// end inline asm
	mov.b64 	%rd75, {%r246, %r251};
	add.s32 	%r256, %r169, 8;
	setp.gt.s32 	%p131, %r256, %r188;
	mov.u64 	%rd325, %rd324;
	mov.f64 	%fd314, %fd313;
	@%p131 bra 	$L__BB4_87;
	abs.f64 	%fd108, %fd313;
	abs.f64 	%fd109, %fd107;
	setp.lt.f64 	%p132, %fd108, %fd109;
	mov.u64 	%rd325, %rd75;
	mov.f64 	%fd314, %fd107;
	@%p132 bra 	$L__BB4_87;
	setp.lt.f64 	%p133, %fd109, %fd108;
	mov.u64 	%rd325, %rd324;
	mov.f64 	%fd314, %fd313;
	@%p133 bra 	$L__BB4_87;
	setp.lt.s64 	%p134, %rd324, %rd75;
	min.s64 	%rd325, %rd324, %rd75;
	selp.f64 	%fd314, %fd313, %fd107, %p134;
$L__BB4_87:
	mov.b64 	%rd284, %fd314;
	mov.b64 	{%r258, %r263}, %rd284;
	mov.b32 	%r274, 16;
	mov.b32 	%r276, -1;
	// begin inline asm
	shfl.sync.down.b32 %r257, %r258, %r274, %r188, %r276;
	// end inline asm
	// begin inline asm
	shfl.sync.down.b32 %r262, %r263, %r274, %r188, %r276;
	// end inline asm
	mov.b64 	%rd285, {%r257, %r262};
	mov.b64 	%fd112, %rd285;
	mov.b64 	{%r268, %r273}, %rd325;
	// begin inline asm
	shfl.sync.down.b32 %r267, %r268, %r274, %r188, %r276;
	// end inline asm
	// begin inline asm
	shfl.sync.down.b32 %r272, %r273, %r274, %r188, %r276;
	// end inline asm
	mov.b64 	%rd78, {%r267, %r272};
	add.s32 	%r277, %r169, 16;
	setp.gt.s32 	%p135, %r277, %r188;
	mov.u64 	%rd367, %rd325;
	mov.f64 	%fd351, %fd314;
	@%p135 bra 	$L__BB4_91;
	abs.f64 	%fd113, %fd314;
	abs.f64 	%fd114, %fd112;
	setp.lt.f64 	%p136, %fd113, %fd114;
	mov.u64 	%rd367, %rd78;
	mov.f64 	%fd351, %fd112;
	@%p136 bra 	$L__BB4_91;
	setp.lt.f64 	%p137, %fd114, %fd113;
	mov.u64 	%rd367, %rd325;
	mov.f64 	%fd351, %fd314;
	@%p137 bra 	$L__BB4_91;
	setp.lt.s64 	%p138, %rd325, %rd78;
	min.s64 	%rd367, %rd325, %rd78;
	selp.f64 	%fd351, %fd314, %fd112, %p138;
$L__BB4_91:
	setp.ne.s32 	%p139, %r169, 0;
	@%p139 bra 	$L__BB4_93;
	shr.u32 	%r278, %r1, 1;
	and.b32  	%r279, %r278, 496;
	mov.u32 	%r280, _ZN6thrust24THRUST_300001_SM_1000_NS8cuda_cub4core6detail5shmemE;
	add.s32 	%r281, %r280, %r279;
	st.shared.f64 	[%r281+8], %fd351;
	st.shared.u64 	[%r281+16], %rd367;
$L__BB4_93:
	bar.sync 	0;
	setp.ne.s32 	%p140, %r1, 0;
	@%p140 bra 	$L__BB4_204;
	setp.lt.s32 	%p141, %r36, 33;
	mov.f64 	%fd316, %fd351;
	mov.u64 	%rd327, %rd367;
	@%p141 bra 	$L__BB4_98;
	ld.shared.f64 	%fd117, [_ZN6thrust24THRUST_300001_SM_1000_NS8cuda_cub4core6detail5shmemE+24];
	ld.shared.u64 	%rd81, [_ZN6thrust24THRUST_300001_SM_1000_NS8cuda_cub4core6detail5shmemE+32];
	abs.f64 	%fd118, %fd351;
	abs.f64 	%fd119, %fd117;
	setp.lt.f64 	%p142, %fd118, %fd119;
	mov.f64 	%fd316, %fd117;
	mov.u64 	%rd327, %rd81;
	@%p142 bra 	$L__BB4_98;
	setp.lt.f64 	%p143, %fd119, %fd118;
	mov.f64 	%fd316, %fd351;
	mov.u64 	%rd327, %rd367;
	@%p143 bra 	$L__BB4_98;
	setp.lt.s64 	%p144, %rd367, %rd81;
	min.s64 	%rd327, %rd367, %rd81;
	selp.f64 	%fd316, %fd351, %fd117, %p144;
$L__BB4_98:
	setp.lt.s32 	%p145, %r36, 65;
	mov.f64 	%fd317, %fd316;
	mov.u64 	%rd328, %rd327;
	@%p145 bra 	$L__BB4_102;
	ld.shared.f64 	%fd122, [_ZN6thrust24THRUST_300001_SM_1000_NS8cuda_cub4core6detail5shmemE+40];
	ld.shared.u64 	%rd84, [_ZN6thrust24THRUST_300001_SM_1000_NS8cuda_cub4core6detail5shmemE+48];
	abs.f64 	%fd123, %fd316;
	abs.f64 	%fd124, %fd122;
	setp.lt.f64 	%p146, %fd123, %fd124;
	mov.f64 	%fd317, %fd122;
	mov.u64 	%rd328, %rd84;
	@%p146 bra 	$L__BB4_102;
	setp.lt.f64 	%p147, %fd124, %fd123;
	mov.f64 	%fd317, %fd316;
	mov.u64 	%rd328, %rd327;
	@%p147 bra 	$L__BB4_102;
	setp.lt.s64 	%p148, %rd327, %rd84;
	min.s64 	%rd328, %rd327, %rd84;
	selp.f64 	%fd317, %fd316, %fd122, %p148;
$L__BB4_102:
	setp.lt.s32 	%p149, %r36, 97;
	mov.f64 	%fd318, %fd317;
	mov.u64 	%rd329, %rd328;
	@%p149 bra 	$L__BB4_106;
	ld.shared.f64 	%fd127, [_ZN6thrust24THRUST_300001_SM_1000_NS8cuda_cub4core6detail5shmemE+56];
	ld.shared.u64 	%rd87, [_ZN6thrust24THRUST_300001_SM_1000_NS8cuda_cub4core6detail5shmemE+64];
	abs.f64 	%fd128, %fd317;
	abs.f64 	%fd129, %fd127;
	setp.lt.f64 	%p150, %fd128, %fd129;
	mov.f64 	%fd318, %fd127;
	mov.u64 	%rd329, %rd87;
	@%p150 bra 	$L__BB4_106;
	setp.lt.f64 	%p151, %fd129, %fd128;
	mov.f64 	%fd318, %fd317;
	mov.u64 	%rd329, %rd328;
	@%p151 bra 	$L__BB4_106;
	setp.lt.s64 	%p152, %rd328, %rd87;
	min.s64 	%rd329, %rd328, %rd87;
	selp.f64 	%fd318, %fd317, %fd127, %p152;
$L__BB4_106:
	setp.lt.s32 	%p153, %r36, 129;
	mov.f64 	%fd319, %fd318;
	mov.u64 	%rd330, %rd329;
	@%p153 bra 	$L__BB4_110;
	ld.shared.f64 	%fd132, [_ZN6thrust24THRUST_300001_SM_1000_NS8cuda_cub4core6detail5shmemE+72];
	ld.shared.u64 	%rd90, [_ZN6thrust24THRUST_300001_SM_1000_NS8cuda_cub4core6detail5shmemE+80];
	abs.f64 	%fd133, %fd318;
	abs.f64 	%fd134, %fd132;
	setp.lt.f64 	%p154, %fd133, %fd134;
	mov.f64 	%fd319, %fd132;
	mov.u64 	%rd330, %rd90;
	@%p154 bra 	$L__BB4_110;
	setp.lt.f64 	%p155, %fd134, %fd133;
	mov.f64 	%fd319, %fd318;
	mov.u64 	%rd330, %rd329;
	@%p155 bra 	$L__BB4_110;
	setp.lt.s64 	%p156, %rd329, %rd90;
	min.s64 	%rd330, %rd329, %rd90;
	selp.f64 	%fd319, %fd318, %fd132, %p156;
$L__BB4_110:
	setp.lt.s32 	%p157, %r36, 161;
	mov.f64 	%fd320, %fd319;
	mov.u64 	%rd331, %rd330;
	@%p157 bra 	$L__BB4_114;
	ld.shared.f64 	%fd137, [_ZN6thrust24THRUST_300001_SM_1000_NS8cuda_cub4core6detail5shmemE+88];
	ld.shared.u64 	%rd93, [_ZN6thrust24THRUST_300001_SM_1000_NS8cuda_cub4core6detail5shmemE+96];
	abs.f64 	%fd138, %fd319;
	abs.f64 	%fd139, %fd137;
	setp.lt.f64 	%p158, %fd138, %fd139;
	mov.f64 	%fd320, %fd137;
	mov.u64 	%rd331, %rd93;
	@%p158 bra 	$L__BB4_114;
	setp.lt.f64 	%p159, %fd139, %fd138;
	mov.f64 	%fd320, %fd319;
	mov.u64 	%rd331, %rd330;
	@%p159 bra 	$L__BB4_114;
	setp.lt.s64 	%p160, %rd330, %rd93;
	min.s64 	%rd331, %rd330, %rd93;
	selp.f64 	%fd320, %fd319, %fd137, %p160;
$L__BB4_114:
	setp.lt.s32 	%p161, %r36, 193;
	mov.f64 	%fd321, %fd320;
	mov.u64 	%rd332, %rd331;
	@%p161 bra 	$L__BB4_118;
	ld.shared.f64 	%fd142, [_ZN6thrust24THRUST_300001_SM_1000_NS8cuda_cub4core6detail5shmemE+104];
	ld.shared.u64 	%rd96, [_ZN6thrust24THRUST_300001_SM_1000_NS8cuda_cub4core6detail5shmemE+112];
	abs.f64 	%fd143, %fd320;
	abs.f64 	%fd144, %fd142;
	setp.lt.f64 	%p162, %fd143, %fd144;
	mov.f64 	%fd321, %fd142;
	mov.u64 	%rd332, %rd96;
	@%p162 bra 	$L__BB4_118;
	setp.lt.f64 	%p163, %fd144, %fd143;
	mov.f64 	%fd321, %fd320;
	mov.u64 	%rd332, %rd331;
	@%p163 bra 	$L__BB4_118;
	setp.lt.s64 	%p164, %rd331, %rd96;
	min.s64 	%rd332, %rd331, %rd96;
	selp.f64 	%fd321, %fd320, %fd142, %p164;
$L__BB4_118:
	setp.lt.s32 	%p165, %r36, 225;
	mov.u64 	%rd367, %rd332;
	mov.f64 	%fd351, %fd321;
	@%p165 bra 	$L__BB4_204;
	ld.shared.f64 	%fd147, [_ZN6thrust24THRUST_300001_SM_1000_NS8cuda_cub4core6detail5shmemE+120];
	ld.shared.u64 	%rd99, [_ZN6thrust24THRUST_300001_SM_1000_NS8cuda_cub4core6detail5shmemE+128];
	abs.f64 	%fd148, %fd321;
	abs.f64 	%fd149, %fd147;
	setp.lt.f64 	%p166, %fd148, %fd149;
	mov.u64 	%rd367, %rd99;
	mov.f64 	%fd351, %fd147;
	@%p166 bra 	$L__BB4_204;
	setp.lt.f64 	%p167, %fd149, %fd148;
	mov.u64 	%rd367, %rd332;
	mov.f64 	%fd351, %fd321;
	@%p167 bra 	$L__BB4_204;
	setp.lt.s64 	%p168, %rd332, %rd99;
	min.s64 	%rd367, %rd332, %rd99;
	selp.f64 	%fd351, %fd321, %fd147, %p168;
	bra.uni 	$L__BB4_204;
$L__BB4_122:
	mov.u32 	%r17, %tid.x;
	cvt.u64.u32 	%rd200, %r17;
	cvta.to.global.u64 	%rd201, %rd197;
	mul.wide.u32 	%rd202, %r17, 8;
	add.s64 	%rd203, %rd201, %rd202;
	ld.global.f64 	%fd274, [%rd203];
	add.s32 	%r37, %r17, 256;
	cvt.u64.u32 	%rd204, %r37;
	ld.global.f64 	%fd275, [%rd203+2048];
	add.s32 	%r38, %r17, 512;
	cvt.u64.u32 	%rd205, %r38;
	ld.global.f64 	%fd276, [%rd203+4096];
	add.s32 	%r39, %r17, 768;
	cvt.u64.u32 	%rd206, %r39;
	ld.global.f64 	%fd277, [%rd203+6144];
	or.b32  	%r40, %r17, 1024;
	cvt.u64.u32 	%rd101, %r40;
	add.s64 	%rd354, %rd198, %rd101;
	ld.global.f64 	%fd338, [%rd203+8192];
	abs.f64 	%fd278, %fd274;
	abs.f64 	%fd279, %fd275;
	setp.geu.f64 	%p3, %fd278, %fd279;
	selp.f64 	%fd280, %fd274, %fd275, %p3;
	selp.b64 	%rd207, %rd200, %rd204, %p3;
	abs.f64 	%fd281, %fd280;
	abs.f64 	%fd282, %fd276;
	setp.geu.f64 	%p4, %fd281, %fd282;
	selp.f64 	%fd283, %fd280, %fd276, %p4;
	selp.b64 	%rd208, %rd207, %rd205, %p4;
	abs.f64 	%fd284, %fd283;
	abs.f64 	%fd285, %fd277;
	setp.geu.f64 	%p5, %fd284, %fd285;
	selp.f64 	%fd152, %fd283, %fd277, %p5;
	selp.b64 	%rd104, %rd208, %rd206, %p5;
	abs.f64 	%fd153, %fd152;
	abs.f64 	%fd154, %fd338;
	setp.lt.f64 	%p6, %fd153, %fd154;
	@%p6 bra 	$L__BB4_124;
	setp.lt.f64 	%p7, %fd154, %fd153;
	setp.lt.u64 	%p8, %rd104, %rd101;
	or.pred  	%p9, %p7, %p8;
	selp.f64 	%fd338, %fd152, %fd338, %p9;
	add.s64 	%rd211, %rd198, %rd104;
	selp.b64 	%rd354, %rd211, %rd354, %p9;
$L__BB4_124:
	setp.lt.u32 	%p10, %r36, 2560;
	mov.b32 	%r394, 1280;
	@%p10 bra 	$L__BB4_137;
	mov.b32 	%r393, 1280;
	mov.f64 	%fd323, %fd338;
$L__BB4_126:
	cvt.u64.u32 	%rd212, %r393;
	add.s64 	%rd213, %rd200, %rd212;
	mul.wide.u32 	%rd214, %r393, 8;
	cvta.to.global.u64 	%rd215, %rd197;
	add.s64 	%rd217, %rd215, %rd202;
	add.s64 	%rd218, %rd217, %rd214;
	add.s64 	%rd335, %rd213, %rd198;
	ld.global.f64 	%fd324, [%rd218];
	ld.global.f64 	%fd325, [%rd218+2048];
	ld.global.f64 	%fd326, [%rd218+4096];
	ld.global.f64 	%fd327, [%rd218+6144];
	ld.global.f64 	%fd338, [%rd218+8192];
	abs.f64 	%fd163, %fd323;
	abs.f64 	%fd164, %fd324;
	setp.lt.f64 	%p11, %fd163, %fd164;
	@%p11 bra 	$L__BB4_128;
	setp.lt.f64 	%p12, %fd164, %fd163;
	setp.lt.s64 	%p13, %rd354, %rd335;
	or.pred  	%p14, %p12, %p13;
	selp.f64 	%fd324, %fd323, %fd324, %p14;
	selp.b64 	%rd335, %rd354, %rd335, %p14;
$L__BB4_128:
	cvt.u64.u32 	%rd219, %r393;
	add.s64 	%rd220, %rd200, %rd219;
	add.s64 	%rd221, %rd220, %rd198;
	add.s64 	%rd336, %rd221, 256;
	abs.f64 	%fd167, %fd324;
	abs.f64 	%fd168, %fd325;
	setp.lt.f64 	%p15, %fd167, %fd168;
	@%p15 bra 	$L__BB4_130;
	setp.lt.f64 	%p16, %fd168, %fd167;
	add.s64 	%rd226, %rd221, 256;
	setp.lt.s64 	%p17, %rd335, %rd226;
	or.pred  	%p18, %p16, %p17;
	selp.f64 	%fd325, %fd324, %fd325, %p18;
	selp.b64 	%rd336, %rd335, %rd226, %p18;
$L__BB4_130:
	add.s64 	%rd337, %rd221, 512;
	abs.f64 	%fd171, %fd325;
	abs.f64 	%fd172, %fd326;
	setp.lt.f64 	%p19, %fd171, %fd172;
	@%p19 bra 	$L__BB4_132;
	setp.lt.f64 	%p20, %fd172, %fd171;
	add.s64 	%rd234, %rd221, 512;
	setp.lt.s64 	%p21, %rd336, %rd234;
	or.pred  	%p22, %p20, %p21;
	selp.f64 	%fd326, %fd325, %fd326, %p22;
	selp.b64 	%rd337, %rd336, %rd234, %p22;
$L__BB4_132:
	add.s64 	%rd338, %rd221, 768;
	abs.f64 	%fd175, %fd326;
	abs.f64 	%fd176, %fd327;
	setp.lt.f64 	%p23, %fd175, %fd176;
	@%p23 bra 	$L__BB4_134;
	setp.lt.f64 	%p24, %fd176, %fd175;
	setp.lt.s64 	%p25, %rd337, %rd338;
	or.pred  	%p26, %p24, %p25;
	selp.f64 	%fd327, %fd326, %fd327, %p26;
	selp.b64 	%rd338, %rd337, %rd338, %p26;
$L__BB4_134:
	add.s64 	%rd354, %rd221, 1024;
	abs.f64 	%fd179, %fd327;
	abs.f64 	%fd180, %fd338;
	setp.lt.f64 	%p27, %fd179, %fd180;
	@%p27 bra 	$L__BB4_136;
	setp.lt.f64 	%p28, %fd180, %fd179;
	setp.lt.s64 	%p29, %rd338, %rd354;
	or.pred  	%p30, %p28, %p29;
	selp.f64 	%fd338, %fd327, %fd338, %p30;
	selp.b64 	%rd354, %rd338, %rd354, %p30;
$L__BB4_136:
	add.s32 	%r394, %r393, 1280;
	add.s32 	%r43, %r393, 2560;
	setp.le.s32 	%p31, %r43, %r36;
	mov.u32 	%r393, %r394;
	mov.f64 	%fd323, %fd338;
	@%p31 bra 	$L__BB4_126;
$L__BB4_137:
	setp.le.s32 	%p32, %r36, %r394;
	@%p32 bra 	$L__BB4_160;
	sub.s32 	%r21, %r36, %r394;
	setp.ge.s32 	%p33, %r17, %r21;
	@%p33 bra 	$L__BB4_160;
	cvta.to.global.u64 	%rd127, %rd197;
	not.b32 	%r44, %r17;
	add.s32 	%r45, %r36, %r44;
	sub.s32 	%r22, %r45, %r394;
	and.b32  	%r46, %r22, 768;
	setp.eq.s32 	%p34, %r46, 768;
	mov.u32 	%r397, %r17;
	@%p34 bra 	$L__BB4_145;
	add.s32 	%r47, %r17, %r394;
	cvt.u64.u32 	%rd242, %r47;
	add.s64 	%rd342, %rd198, %rd242;
	mul.wide.u32 	%rd243, %r47, 8;
	add.s64 	%rd341, %rd127, %rd243;
	shr.u32 	%r48, %r22, 8;
	add.s32 	%r49, %r48, 1;
	and.b32  	%r50, %r49, 3;
	neg.s32 	%r395, %r50;
	mov.u32 	%r397, %r17;
$L__BB4_141:
	.pragma "nounroll";
	mov.u64 	%rd132, %rd354;
	mov.f64 	%fd184, %fd338;
	ld.global.f64 	%fd185, [%rd341];
	abs.f64 	%fd186, %fd184;
	abs.f64 	%fd187, %fd185;
	setp.lt.f64 	%p35, %fd186, %fd187;
	mov.f64 	%fd338, %fd185;
	mov.u64 	%rd354, %rd342;
	@%p35 bra 	$L__BB4_144;
	setp.lt.f64 	%p36, %fd187, %fd186;
	mov.f64 	%fd338, %fd184;
	mov.u64 	%rd354, %rd132;
	@%p36 bra 	$L__BB4_144;
	setp.lt.s64 	%p37, %rd132, %rd342;
	selp.f64 	%fd338, %fd184, %fd185, %p37;
	min.s64 	%rd354, %rd132, %rd342;
$L__BB4_144:
	add.s32 	%r397, %r397, 256;
	add.s64 	%rd342, %rd342, 256;
	add.s64 	%rd341, %rd341, 2048;
	add.s32 	%r395, %r395, 1;
	setp.ne.s32 	%p38, %r395, 0;
	@%p38 bra 	$L__BB4_141;
$L__BB4_145:
	setp.lt.u32 	%p39, %r22, 768;
	@%p39 bra 	$L__BB4_160;
	add.s32 	%r398, %r397, %r394;
	cvt.u64.u32 	%rd244, %r398;
	add.s64 	%rd349, %rd198, %rd244;
	cvt.u64.u32 	%rd245, %r397;
	cvt.u64.u32 	%rd246, %r394;
	add.s64 	%rd247, %rd245, %rd246;
	shl.b64 	%rd248, %rd247, 3;
	add.s64 	%rd249, %rd248, %rd127;
	add.s64 	%rd348, %rd249, 6144;
	mul.wide.u32 	%rd250, %r398, 8;
	add.s64 	%rd347, %rd127, %rd250;
	add.s32 	%r399, %r397, 512;
$L__BB4_147:
	mov.u32 	%r32, %r399;
	ld.global.f64 	%fd193, [%rd347];
	abs.f64 	%fd194, %fd338;
	abs.f64 	%fd195, %fd193;
	setp.lt.f64 	%p40, %fd194, %fd195;
	mov.f64 	%fd335, %fd193;
	mov.u64 	%rd351, %rd349;
	@%p40 bra 	$L__BB4_150;
	setp.lt.f64 	%p41, %fd195, %fd194;
	mov.f64 	%fd335, %fd338;
	mov.u64 	%rd351, %rd354;
	@%p41 bra 	$L__BB4_150;
	setp.lt.s64 	%p42, %rd354, %rd349;
	selp.f64 	%fd335, %fd338, %fd193, %p42;
	min.s64 	%rd351, %rd354, %rd349;
$L__BB4_150:
	add.s32 	%r51, %r398, 256;
	cvt.u64.u32 	%rd251, %r51;
	add.s64 	%rd148, %rd198, %rd251;
	ld.global.f64 	%fd198, [%rd348+-4096];
	abs.f64 	%fd199, %fd335;
	abs.f64 	%fd200, %fd198;
	setp.lt.f64 	%p43, %fd199, %fd200;
	mov.f64 	%fd336, %fd198;
	mov.u64 	%rd352, %rd148;
	@%p43 bra 	$L__BB4_153;
	setp.lt.f64 	%p44, %fd200, %fd199;
	mov.f64 	%fd336, %fd335;
	mov.u64 	%rd352, %rd351;
	@%p44 bra 	$L__BB4_153;
	setp.lt.s64 	%p45, %rd351, %rd148;
	selp.f64 	%fd336, %fd335, %fd198, %p45;
	min.s64 	%rd352, %rd351, %rd148;
$L__BB4_153:
	add.s32 	%r52, %r398, 512;
	cvt.u64.u32 	%rd252, %r52;
	add.s64 	%rd151, %rd198, %rd252;
	ld.global.f64 	%fd203, [%rd348+-2048];
	abs.f64 	%fd204, %fd336;
	abs.f64 	%fd205, %fd203;
	setp.lt.f64 	%p46, %fd204, %fd205;
	mov.f64 	%fd337, %fd203;
	mov.u64 	%rd353, %rd151;
	@%p46 bra 	$L__BB4_156;
	setp.lt.f64 	%p47, %fd205, %fd204;
	mov.f64 	%fd337, %fd336;
	mov.u64 	%rd353, %rd352;
	@%p47 bra 	$L__BB4_156;
	setp.lt.s64 	%p48, %rd352, %rd151;
	selp.f64 	%fd337, %fd336, %fd203, %p48;
	min.s64 	%rd353, %rd352, %rd151;
$L__BB4_156:
	add.s32 	%r53, %r398, 768;
	cvt.u64.u32 	%rd253, %r53;
	add.s64 	%rd154, %rd198, %rd253;
	ld.global.f64 	%fd208, [%rd348];
	abs.f64 	%fd209, %fd337;
	abs.f64 	%fd210, %fd208;
	setp.lt.f64 	%p49, %fd209, %fd210;
	mov.f64 	%fd338, %fd208;
	mov.u64 	%rd354, %rd154;
	@%p49 bra 	$L__BB4_159;
	setp.lt.f64 	%p50, %fd210, %fd209;
	mov.f64 	%fd338, %fd337;
	mov.u64 	%rd354, %rd353;
	@%p50 bra 	$L__BB4_159;
	setp.lt.s64 	%p51, %rd353, %rd154;
	selp.f64 	%fd338, %fd337, %fd208, %p51;
	min.s64 	%rd354, %rd353, %rd154;
$L__BB4_159:
	add.s64 	%rd349, %rd349, 1024;
	add.s64 	%rd348, %rd348, 8192;
	add.s64 	%rd347, %rd347, 8192;
	add.s32 	%r399, %r32, 1024;
	add.s32 	%r54, %r32, 512;
	add.s32 	%r398, %r398, 1024;
	setp.lt.s32 	%p52, %r54, %r21;
	@%p52 bra 	$L__BB4_147;
$L__BB4_160:
	// begin inline asm
	mov.u32 %r55, %laneid;
	// end inline asm
	mov.b64 	%rd254, %fd338;
	mov.b64 	{%r57, %r62}, %rd254;
	mov.b32 	%r73, 1;
	mov.b32 	%r74, 31;
	mov.b32 	%r75, -1;
	// begin inline asm
	shfl.sync.down.b32 %r56, %r57, %r73, %r74, %r75;
	// end inline asm
	// begin inline asm
	shfl.sync.down.b32 %r61, %r62, %r73, %r74, %r75;
	// end inline asm
	mov.b64 	%rd255, {%r56, %r61};
	mov.b64 	%fd214, %rd255;
	mov.b64 	{%r67, %r72}, %rd354;
	// begin inline asm
	shfl.sync.down.b32 %r66, %r67, %r73, %r74, %r75;
	// end inline asm
	// begin inline asm
	shfl.sync.down.b32 %r71, %r72, %r73, %r74, %r75;
	// end inline asm
	mov.b64 	%rd161, {%r66, %r71};
	setp.gt.s32 	%p53, %r55, 30;
	mov.f64 	%fd340, %fd338;
	mov.u64 	%rd356, %rd354;
	@%p53 bra 	$L__BB4_164;
	abs.f64 	%fd215, %fd338;
	abs.f64 	%fd216, %fd214;
	setp.lt.f64 	%p54, %fd215, %fd216;
	mov.f64 	%fd340, %fd214;
	mov.u64 	%rd356, %rd161;
	@%p54 bra 	$L__BB4_164;
	setp.lt.f64 	%p55, %fd216, %fd215;
	mov.f64 	%fd340, %fd338;
	mov.u64 	%rd356, %rd354;
	@%p55 bra 	$L__BB4_164;
	setp.lt.s64 	%p56, %rd354, %rd161;
	selp.f64 	%fd340, %fd338, %fd214, %p56;
	min.s64 	%rd356, %rd354, %rd161;
$L__BB4_164:
	mov.b64 	%rd256, %fd340;
	mov.b64 	{%r77, %r82}, %rd256;
	mov.b32 	%r93, 2;
	mov.b32 	%r94, 31;
	mov.b32 	%r95, -1;
	// begin inline asm
	shfl.sync.down.b32 %r76, %r77, %r93, %r94, %r95;
	// end inline asm
	// begin inline asm
	shfl.sync.down.b32 %r81, %r82, %r93, %r94, %r95;
	// end inline asm
	mov.b64 	%rd257, {%r76, %r81};
	mov.b64 	%fd219, %rd257;
	mov.b64 	{%r87, %r92}, %rd356;
	// begin inline asm
	shfl.sync.down.b32 %r86, %r87, %r93, %r94, %r95;
	// end inline asm
	// begin inline asm
	shfl.sync.down.b32 %r91, %r92, %r93, %r94, %r95;
	// end inline asm
	mov.b64 	%rd164, {%r86, %r91};
	setp.gt.s32 	%p57, %r55, 29;
	mov.f64 	%fd341, %fd340;
	mov.u64 	%rd357, %rd356;
	@%p57 bra 	$L__BB4_168;
	abs.f64 	%fd220, %fd340;
	abs.f64 	%fd221, %fd219;
	setp.lt.f64 	%p58, %fd220, %fd221;
	mov.f64 	%fd341, %fd219;
	mov.u64 	%rd357, %rd164;
	@%p58 bra 	$L__BB4_168;
	setp.lt.f64 	%p59, %fd221, %fd220;
	mov.f64 	%fd341, %fd340;
	mov.u64 	%rd357, %rd356;
	@%p59 bra 	$L__BB4_168;
	setp.lt.s64 	%p60, %rd356, %rd164;
	selp.f64 	%fd341, %fd340, %fd219, %p60;
	min.s64 	%rd357, %rd356, %rd164;
$L__BB4_168:
	mov.b64 	%rd258, %fd341;
	mov.b64 	{%r97, %r102}, %rd258;
	mov.b32 	%r113, 4;
	mov.b32 	%r114, 31;
	mov.b32 	%r115, -1;
	// begin inline asm
	shfl.sync.down.b32 %r96, %r97, %r113, %r114, %r115;
	// end inline asm
	// begin inline asm
	shfl.sync.down.b32 %r101, %r102, %r113, %r114, %r115;
	// end inline asm
	mov.b64 	%rd259, {%r96, %r101};
	mov.b64 	%fd224, %rd259;
	mov.b64 	{%r107, %r112}, %rd357;
	// begin inline asm
	shfl.sync.down.b32 %r106, %r107, %r113, %r114, %r115;
	// end inline asm
	// begin inline asm
	shfl.sync.down.b32 %r111, %r112, %r113, %r114, %r115;
	// end inline asm
	mov.b64 	%rd167, {%r106, %r111};
	setp.gt.s32 	%p61, %r55, 27;
	mov.f64 	%fd342, %fd341;
	mov.u64 	%rd358, %rd357;
	@%p61 bra 	$L__BB4_172;
	abs.f64 	%fd225, %fd341;
	abs.f64 	%fd226, %fd224;
	setp.lt.f64 	%p62, %fd225, %fd226;
	mov.f64 	%fd342, %fd224;
	mov.u64 	%rd358, %rd167;
	@%p62 bra 	$L__BB4_172;
	setp.lt.f64 	%p63, %fd226, %fd225;
	mov.f64 	%fd342, %fd341;
	mov.u64 	%rd358, %rd357;
	@%p63 bra 	$L__BB4_172;
	setp.lt.s64 	%p64, %rd357, %rd167;
	selp.f64 	%fd342, %fd341, %fd224, %p64;
	min.s64 	%rd358, %rd357, %rd167;
$L__BB4_172:
	mov.b64 	%rd260, %fd342;
	mov.b64 	{%r117, %r122}, %rd260;
	mov.b32 	%r133, 8;
	mov.b32 	%r134, 31;
	mov.b32 	%r135, -1;
	// begin inline asm
	shfl.sync.down.b32 %r116, %r117, %r133, %r134, %r135;
	// end inline asm
	// begin inline asm
	shfl.sync.down.b32 %r121, %r122, %r133, %r134, %r135;
	// end inline asm
	mov.b64 	%rd261, {%r116, %r121};
	mov.b64 	%fd229, %rd261;
	mov.b64 	{%r127, %r132}, %rd358;
	// begin inline asm
	shfl.sync.down.b32 %r126, %r127, %r133, %r134, %r135;
	// end inline asm
	// begin inline asm
	shfl.sync.down.b32 %r131, %r132, %r133, %r134, %r135;
	// end inline asm
	mov.b64 	%rd170, {%r126, %r131};
	setp.gt.s32 	%p65, %r55, 23;
	mov.f64 	%fd343, %fd342;
	mov.u64 	%rd359, %rd358;
	@%p65 bra 	$L__BB4_176;
	abs.f64 	%fd230, %fd342;
	abs.f64 	%fd231, %fd229;
	setp.lt.f64 	%p66, %fd230, %fd231;
	mov.f64 	%fd343, %fd229;
	mov.u64 	%rd359, %rd170;
	@%p66 bra 	$L__BB4_176;
	setp.lt.f64 	%p67, %fd231, %fd230;
	mov.f64 	%fd343, %fd342;
	mov.u64 	%rd359, %rd358;
	@%p67 bra 	$L__BB4_176;
	setp.lt.s64 	%p68, %rd358, %rd170;
	selp.f64 	%fd343, %fd342, %fd229, %p68;
	min.s64 	%rd359, %rd358, %rd170;
$L__BB4_176:
	mov.b64 	%rd262, %fd343;
	mov.b64 	{%r137, %r142}, %rd262;
	mov.b32 	%r153, 16;
	mov.b32 	%r154, 31;
	mov.b32 	%r155, -1;
	// begin inline asm
	shfl.sync.down.b32 %r136, %r137, %r153, %r154, %r155;
	// end inline asm
	// begin inline asm
	shfl.sync.down.b32 %r141, %r142, %r153, %r154, %r155;
	// end inline asm
	mov.b64 	%rd263, {%r136, %r141};
	mov.b64 	%fd234, %rd263;
	mov.b64 	{%r147, %r152}, %rd359;
	// begin inline asm
	shfl.sync.down.b32 %r146, %r147, %r153, %r154, %r155;
	// end inline asm
	// begin inline asm
	shfl.sync.down.b32 %r151, %r152, %r153, %r154, %r155;
	// end inline asm
	mov.b64 	%rd173, {%r146, %r151};
	setp.gt.s32 	%p69, %r55, 15;
	mov.f64 	%fd351, %fd343;
	mov.u64 	%rd367, %rd359;
	@%p69 bra 	$L__BB4_180;
	abs.f64 	%fd235, %fd343;
	abs.f64 	%fd236, %fd234;
	setp.lt.f64 	%p70, %fd235, %fd236;
	mov.f64 	%fd351, %fd234;
	mov.u64 	%rd367, %rd173;
	@%p70 bra 	$L__BB4_180;
	setp.lt.f64 	%p71, %fd236, %fd235;
	mov.f64 	%fd351, %fd343;
	mov.u64 	%rd367, %rd359;
	@%p71 bra 	$L__BB4_180;
	setp.lt.s64 	%p72, %rd359, %rd173;
	selp.f64 	%fd351, %fd343, %fd234, %p72;
	min.s64 	%rd367, %rd359, %rd173;
$L__BB4_180:
	setp.ne.s32 	%p73, %r55, 0;
	@%p73 bra 	$L__BB4_182;
	shr.u32 	%r156, %r17, 1;
	and.b32  	%r157, %r156, 496;
	mov.u32 	%r158, _ZN6thrust24THRUST_300001_SM_1000_NS8cuda_cub4core6detail5shmemE;
	add.s32 	%r159, %r158, %r157;
	st.shared.f64 	[%r159+8], %fd351;
	st.shared.u64 	[%r159+16], %rd367;
$L__BB4_182:
	bar.sync 	0;
	setp.ne.s32 	%p74, %r17, 0;
	@%p74 bra 	$L__BB4_204;
	ld.shared.f64 	%fd239, [_ZN6thrust24THRUST_300001_SM_1000_NS8cuda_cub4core6detail5shmemE+24];
	ld.shared.u64 	%rd176, [_ZN6thrust24THRUST_300001_SM_1000_NS8cuda_cub4core6detail5shmemE+32];
	abs.f64 	%fd240, %fd351;
	abs.f64 	%fd241, %fd239;
	setp.lt.f64 	%p75, %fd240, %fd241;
	mov.f64 	%fd345, %fd239;
	mov.u64 	%rd361, %rd176;
	@%p75 bra 	$L__BB4_186;
	setp.lt.f64 	%p76, %fd241, %fd240;
	mov.f64 	%fd345, %fd351;
	mov.u64 	%rd361, %rd367;
	@%p76 bra 	$L__BB4_186;
	setp.lt.s64 	%p77, %rd367, %rd176;
	selp.f64 	%fd345, %fd351, %fd239, %p77;
	min.s64 	%rd361, %rd367, %rd176;
$L__BB4_186:
	ld.shared.f64 	%fd244, [_ZN6thrust24THRUST_300001_SM_1000_NS8cuda_cub4core6detail5shmemE+40];
	ld.shared.u64 	%rd179, [_ZN6thrust24THRUST_300001_SM_1000_NS8cuda_cub4core6detail5shmemE+48];
	abs.f64 	%fd245, %fd345;
	abs.f64 	%fd246, %fd244;
	setp.lt.f64 	%p78, %fd245, %fd246;
	mov.f64 	%fd346, %fd244;
	mov.u64 	%rd362, %rd179;
	@%p78 bra 	$L__BB4_189;
	setp.lt.f64 	%p79, %fd246, %fd245;
	mov.f64 	%fd346, %fd345;
	mov.u64 	%rd362, %rd361;
	@%p79 bra 	$L__BB4_189;
	setp.lt.s64 	%p80, %rd361, %rd179;
	selp.f64 	%fd346, %fd345, %fd244, %p80;
	min.s64 	%rd362, %rd361, %rd179;
$L__BB4_189:
	ld.shared.f64 	%fd249, [_ZN6thrust24THRUST_300001_SM_1000_NS8cuda_cub4core6detail5shmemE+56];
	ld.shared.u64 	%rd182, [_ZN6thrust24THRUST_300001_SM_1000_NS8cuda_cub4core6detail5shmemE+64];
	abs.f64 	%fd250, %fd346;
	abs.f64 	%fd251, %fd249;
	setp.lt.f64 	%p81, %fd250, %fd251;
	mov.f64 	%fd347, %fd249;
	mov.u64 	%rd363, %rd182;
	@%p81 bra 	$L__BB4_192;
	setp.lt.f64 	%p82, %fd251, %fd250;
	mov.f64 	%fd347, %fd346;
	mov.u64 	%rd363, %rd362;
	@%p82 bra 	$L__BB4_192;
	setp.lt.s64 	%p83, %rd362, %rd182;
	selp.f64 	%fd347, %fd346, %fd249, %p83;
	min.s64 	%rd363, %rd362, %rd182;
$L__BB4_192:
	ld.shared.f64 	%fd254, [_ZN6thrust24THRUST_300001_SM_1000_NS8cuda_cub4core6detail5shmemE+72];
	ld.shared.u64 	%rd185, [_ZN6thrust24THRUST_300001_SM_1000_NS8cuda_cub4core6detail5shmemE+80];
	abs.f64 	%fd255, %fd347;
	abs.f64 	%fd256, %fd254;
	setp.lt.f64 	%p84, %fd255, %fd256;
	mov.f64 	%fd348, %fd254;
	mov.u64 	%rd364, %rd185;
	@%p84 bra 	$L__BB4_195;
	setp.lt.f64 	%p85, %fd256, %fd255;
	mov.f64 	%fd348, %fd347;
	mov.u64 	%rd364, %rd363;
	@%p85 bra 	$L__BB4_195;
	setp.lt.s64 	%p86, %rd363, %rd185;
	selp.f64 	%fd348, %fd347, %fd254, %p86;
	min.s64 	%rd364, %rd363, %rd185;
$L__BB4_195:
	ld.shared.f64 	%fd259, [_ZN6thrust24THRUST_300001_SM_1000_NS8cuda_cub4core6detail5shmemE+88];
	ld.shared.u64 	%rd188, [_ZN6thrust24THRUST_300001_SM_1000_NS8cuda_cub4core6detail5shmemE+96];
	abs.f64 	%fd260, %fd348;
	abs.f64 	%fd261, %fd259;
	setp.lt.f64 	%p87, %fd260, %fd261;
	mov.f64 	%fd349, %fd259;
	mov.u64 	%rd365, %rd188;
	@%p87 bra 	$L__BB4_198;
	setp.lt.f64 	%p88, %fd261, %fd260;
	mov.f64 	%fd349, %fd348;
	mov.u64 	%rd365, %rd364;
	@%p88 bra 	$L__BB4_198;
	setp.lt.s64 	%p89, %rd364, %rd188;
	selp.f64 	%fd349, %fd348, %fd259, %p89;
	min.s64 	%rd365, %rd364, %rd188;
$L__BB4_198:
	ld.shared.f64 	%fd264, [_ZN6thrust24THRUST_300001_SM_1000_NS8cuda_cub4core6detail5shmemE+104];
	ld.shared.u64 	%rd191, [_ZN6thrust24THRUST_300001_SM_1000_NS8cuda_cub4core6detail5shmemE+112];
	abs.f64 	%fd265, %fd349;
	abs.f64 	%fd266, %fd264;
	setp.lt.f64 	%p90, %fd265, %fd266;
	mov.f64 	%fd350, %fd264;
	mov.u64 	%rd366, %rd191;
	@%p90 bra 	$L__BB4_201;
	setp.lt.f64 	%p91, %fd266, %fd265;
	mov.f64 	%fd350, %fd349;
	mov.u64 	%rd366, %rd365;
	@%p91 bra 	$L__BB4_201;
	setp.lt.s64 	%p92, %rd365, %rd191;
	selp.f64 	%fd350, %fd349, %fd264, %p92;
	min.s64 	%rd366, %rd365, %rd191;
$L__BB4_201:
	ld.shared.f64 	%fd269, [_ZN6thrust24THRUST_300001_SM_1000_NS8cuda_cub4core6detail5shmemE+120];
	ld.shared.u64 	%rd194, [_ZN6thrust24THRUST_300001_SM_1000_NS8cuda_cub4core6detail5shmemE+128];
	abs.f64 	%fd270, %fd350;
	abs.f64 	%fd271, %fd269;
	setp.lt.f64 	%p93, %fd270, %fd271;
	mov.u64 	%rd367, %rd194;
	mov.f64 	%fd351, %fd269;
	@%p93 bra 	$L__BB4_204;
	setp.lt.f64 	%p94, %fd271, %fd270;
	mov.u64 	%rd367, %rd366;
	mov.f64 	%fd351, %fd350;
	@%p94 bra 	$L__BB4_204;
	setp.lt.s64 	%p95, %rd366, %rd194;
	selp.f64 	%fd351, %fd350, %fd269, %p95;
	min.s64 	%rd367, %rd366, %rd194;
$L__BB4_204:
	mov.u32 	%r387, %tid.x;
	setp.ne.s32 	%p212, %r387, 0;
	@%p212 bra 	$L__BB4_206;
	ld.param.u64 	%rd297, [_ZN6thrust24THRUST_300001_SM_1000_NS8cuda_cub4core6detail13_kernel_agentINS1_8__reduce11ReduceAgentINS0_12zip_iteratorIN4cuda3std3__45tupleIJNS0_10device_ptrIdEENS0_17counting_iteratorIlNS0_11use_defaultESF_SF_EEEEEEEPNSB_IJdlEEESJ_iNS1_9__extrema9arg_max_fIdl7compareEEEEJSI_SK_iSO_EEEvDpT0__param_1];
	cvta.to.global.u64 	%rd296, %rd297;
	st.global.f64 	[%rd296], %fd351;
	st.global.u64 	[%rd296+8], %rd367;
$L__BB4_206:
	ret;

}
	// .globl	_ZN6thrust24THRUST_300001_SM_1000_NS8cuda_cub4core6detail13_kernel_agentINS1_8__reduce11ReduceAgentINS0_12zip_iteratorIN4cuda3std3__45tupleIJNS0_10device_ptrIdEENS0_17counting_iteratorIlNS0_11use_defaultESF_SF_EEEEEEEPNSB_IJdlEEESJ_iNS1_9__extrema9arg_max_fIdl7compareEEEEJSI_SK_iN3cub18CUB_300001_SM_100013GridEvenShareIiEENSR_9GridQueueIjEESO_EEEvDpT0_
.visible .entry _ZN6thrust24THRUST_300001_SM_1000_NS8cuda_cub4core6detail13_kernel_agentINS1_8__reduce11ReduceAgentINS0_12zip_iteratorIN4cuda3std3__45tupleIJNS0_10device_ptrIdEENS0_17counting_iteratorIlNS0_11use_defaultESF_SF_EEEEEEEPNSB_IJdlEEESJ_iNS1_9__extrema9arg_max_fIdl7compareEEEEJSI_SK_iN3cub18CUB_300001_SM_100013GridEvenShareIiEENSR_9GridQueueIjEESO_EEEvDpT0_(
	.param .align 8 .b8 _ZN6thrust24THRUST_300001_SM_1000_NS8cuda_cub4core6detail13_kernel_agentINS1_8__reduce11ReduceAgentINS0_12zip_iteratorIN4cuda3std3__45tupleIJNS0_10device_ptrIdEENS0_17counting_iteratorIlNS0_11use_defaultESF_SF_EEEEEEEPNSB_IJdlEEESJ_iNS1_9__extrema9arg_max_fIdl7compareEEEEJSI_SK_iN3cub18CUB_300001_SM_100013GridEvenShareIiEENSR_9GridQueueIjEESO_EEEvDpT0__param_0[16],
	.param .u64 .ptr .align 1 _ZN6thrust24THRUST_300001_SM_1000_NS8cuda_cub4core6detail13_kernel_agentINS1_8__reduce11ReduceAgentINS0_12zip_iteratorIN4cuda3std3__45tupleIJNS0_10device_ptrIdEENS0_17counting_iteratorIlNS0_11use_defaultESF_SF_EEEEEEEPNSB_IJdlEEESJ_iNS1_9__extrema9arg_max_fIdl7compareEEEEJSI_SK_iN3cub18CUB_300001_SM_100013GridEvenShareIiEENSR_9GridQueueIjEESO_EEEvDpT0__param_1,
	.param .u32 _ZN6thrust24THRUST_300001_SM_1000_NS8cuda_cub4core6detail13_kernel_agentINS1_8__reduce11ReduceAgentINS0_12zip_iteratorIN4cuda3std3__45tupleIJNS0_10device_ptrIdEENS0_17counting_iteratorIlNS0_11use_defaultESF_SF_EEEEEEEPNSB_IJdlEEESJ_iNS1_9__extrema9arg_max_fIdl7compareEEEEJSI_SK_iN3cub18CUB_300001_SM_100013GridEvenShareIiEENSR_9GridQueueIjEESO_EEEvDpT0__param_2,
	.param .align 4 .b8 _ZN6thrust24THRUST_300001_SM_1000_NS8cuda_cub4core6detail13_kernel_agentINS1_8__reduce11ReduceAgentINS0_12zip_iteratorIN4cuda3std3__45tupleIJNS0_10device_ptrIdEENS0_17counting_iteratorIlNS0_11use_defaultESF_SF_EEEEEEEPNSB_IJdlEEESJ_iNS1_9__extrema9arg_max_fIdl7compareEEEEJSI_SK_iN3cub18CUB_300001_SM_100013GridEvenShareIiEENSR_9GridQueueIjEESO_EEEvDpT0__param_3[40],
	.param .align 8 .b8 _ZN6thrust24THRUST_300001_SM_1000_NS8cuda_cub4core6detail13_kernel_agentINS1_8__reduce11ReduceAgentINS0_12zip_iteratorIN4cuda3std3__45tupleIJNS0_10device_ptrIdEENS0_17counting_iteratorIlNS0_11use_defaultESF_SF_EEEEEEEPNSB_IJdlEEESJ_iNS1_9__extrema9arg_max_fIdl7compareEEEEJSI_SK_iN3cub18CUB_300001_SM_100013GridEvenShareIiEENSR_9GridQueueIjEESO_EEEvDpT0__param_4[8],
	.param .align 1 .b8 _ZN6thrust24THRUST_300001_SM_1000_NS8cuda_cub4core6detail13_kernel_agentINS1_8__reduce11ReduceAgentINS0_12zip_iteratorIN4cuda3std3__45tupleIJNS0_10device_ptrIdEENS0_17counting_iteratorIlNS0_11use_defaultESF_SF_EEEEEEEPNSB_IJdlEEESJ_iNS1_9__extrema9arg_max_fIdl7compareEEEEJSI_SK_iN3cub18CUB_300001_SM_100013GridEvenShareIiEENSR_9GridQueueIjEESO_EEEvDpT0__param_5[1]
)
.maxntid 256
{
	.reg .pred 	%p<215>;
	.reg .b32 	%r<437>;
	.reg .b64 	%rd<318>;
	.reg .b64 	%fd<352>;

	ld.param.u64 	%rd3, [_ZN6thrust24THRUST_300001_SM_1000_NS8cuda_cub4core6detail13_kernel_agentINS1_8__reduce11ReduceAgentINS0_12zip_iteratorIN4cuda3std3__45tupleIJNS0_10device_ptrIdEENS0_17counting_iteratorIlNS0_11use_defaultESF_SF_EEEEEEEPNSB_IJdlEEESJ_iNS1_9__extrema9arg_max_fIdl7compareEEEEJSI_SK_iN3cub18CUB_300001_SM_100013GridEvenShareIiEENSR_9GridQueueIjEESO_EEEvDpT0__param_0+8];
	ld.param.u64 	%rd181, [_ZN6thrust24THRUST_300001_SM_1000_NS8cuda_cub4core6detail13_kernel_agentINS1_8__reduce11ReduceAgentINS0_12zip_iteratorIN4cuda3std3__45tupleIJNS0_10device_ptrIdEENS0_17counting_iteratorIlNS0_11use_defaultESF_SF_EEEEEEEPNSB_IJdlEEESJ_iNS1_9__extrema9arg_max_fIdl7compareEEEEJSI_SK_iN3cub18CUB_300001_SM_100013GridEvenShareIiEENSR_9GridQueueIjEESO_EEEvDpT0__param_0];
	ld.param.u64 	%rd182, [_ZN6thrust24THRUST_300001_SM_1000_NS8cuda_cub4core6detail13_kernel_agentINS1_8__reduce11ReduceAgentINS0_12zip_iteratorIN4cuda3std3__45tupleIJNS0_10device_ptrIdEENS0_17counting_iteratorIlNS0_11use_defaultESF_SF_EEEEEEEPNSB_IJdlEEESJ_iNS1_9__extrema9arg_max_fIdl7compareEEEEJSI_SK_iN3cub18CUB_300001_SM_100013GridEvenShareIiEENSR_9GridQueueIjEESO_EEEvDpT0__param_4];
	ld.param.u32 	%r66, [_ZN6thrust24THRUST_300001_SM_1000_NS8cuda_cub4core6detail13_kernel_agentINS1_8__reduce11ReduceAgentINS0_12zip_iteratorIN4cuda3std3__45tupleIJNS0_10device_ptrIdEENS0_17counting_iteratorIlNS0_11use_defaultESF_SF_EEEEEEEPNSB_IJdlEEESJ_iNS1_9__extrema9arg_max_fIdl7compareEEEEJSI_SK_iN3cub18CUB_300001_SM_100013GridEvenShareIiEENSR_9GridQueueIjEESO_EEEvDpT0__param_2];
	cvta.to.global.u64 	%rd1, %rd182;
	cvta.to.global.u64 	%rd2, %rd181;
	mov.u32 	%r1, %ctaid.x;
	mul.lo.s32 	%r2, %r1, 1280;
	mov.u32 	%r67, %nctaid.x;
	mul.lo.s32 	%r3, %r67, 1280;
	add.s32 	%r68, %r2, 1280;
	setp.le.s32 	%p1, %r68, %r66;
	@%p1 bra 	$L__BB5_121;
	sub.s32 	%r4, %r66, %r2;
	mov.u32 	%r5, %tid.x;
	setp.ge.s32 	%p98, %r5, %r4;
	mov.f64 	%fd298, 0d0000000000000000;
	mov.b64 	%rd264, 0;
	mov.u32 	%r420, %r5;
	@%p98 bra 	$L__BB5_3;
	add.s32 	%r190, %r2, %r5;
	cvt.s64.s32 	%rd219, %r190;
	mul.wide.s32 	%rd220, %r190, 8;
	add.s64 	%rd221, %rd2, %rd220;
	add.s64 	%rd264, %rd3, %rd219;
	ld.global.f64 	%fd298, [%rd221];
	add.s32 	%r420, %r5, 256;
$L__BB5_3:
	setp.ge.s32 	%p99, %r420, %r4;
	@%p99 bra 	$L__BB5_25;
	not.b32 	%r191, %r420;
	add.s32 	%r192, %r66, %r191;
	sub.s32 	%r8, %r192, %r2;
	and.b32  	%r193, %r8, 768;
	setp.eq.s32 	%p100, %r193, 768;
	@%p100 bra 	$L__BB5_10;
	add.s32 	%r418, %r420, %r2;
	shr.u32 	%r194, %r8, 8;
	add.s32 	%r195, %r194, 1;
	and.b32  	%r196, %r195, 3;
	neg.s32 	%r417, %r196;
$L__BB5_6:
	.pragma "nounroll";
	mov.u64 	%rd6, %rd264;
	mov.f64 	%fd3, %fd298;
	cvt.s64.s32 	%rd223, %r418;
	add.s64 	%rd7, %rd3, %rd223;
	mul.wide.s32 	%rd224, %r418, 8;
	add.s64 	%rd225, %rd2, %rd224;
	ld.global.f64 	%fd4, [%rd225];
	abs.f64 	%fd5, %fd3;
	abs.f64 	%fd6, %fd4;
	setp.lt.f64 	%p101, %fd5, %fd6;
	mov.u64 	%rd264, %rd7;
	mov.f64 	%fd298, %fd4;
	@%p101 bra 	$L__BB5_9;
	setp.lt.f64 	%p102, %fd6, %fd5;
	mov.u64 	%rd264, %rd6;
	mov.f64 	%fd298, %fd3;
	@%p102 bra 	$L__BB5_9;
	setp.lt.s64 	%p103, %rd6, %rd7;
	min.s64 	%rd264, %rd6, %rd7;
	selp.f64 	%fd298, %fd3, %fd4, %p103;
$L__BB5_9:
	add.s32 	%r420, %r420, 256;
	add.s32 	%r418, %r418, 256;
	add.s32 	%r417, %r417, 1;
	setp.ne.s32 	%p104, %r417, 0;
	@%p104 bra 	$L__BB5_6;
$L__BB5_10:
	setp.lt.u32 	%p105, %r8, 768;
	@%p105 bra 	$L__BB5_25;
	add.s32 	%r421, %r420, %r2;
	add.s32 	%r424, %r421, 256;
	add.s32 	%r423, %r421, 512;
	add.s32 	%r422, %r421, 768;
	add.s64 	%rd12, %rd2, 4096;
$L__BB5_12:
	cvt.s64.s32 	%rd226, %r424;
	add.s64 	%rd14, %rd3, %rd226;
	cvt.s64.s32 	%rd227, %r423;
	add.s64 	%rd15, %rd3, %rd227;
	cvt.s64.s32 	%rd228, %r422;
	add.s64 	%rd16, %rd3, %rd228;
	cvt.s64.s32 	%rd229, %r421;
	mul.wide.s32 	%rd230, %r421, 8;
	add.s64 	%rd17, %rd12, %rd230;
	add.s64 	%rd18, %rd3, %rd229;
	ld.global.f64 	%fd12, [%rd17+-4096];
	abs.f64 	%fd13, %fd298;
	abs.f64 	%fd14, %fd12;
	setp.lt.f64 	%p106, %fd13, %fd14;
	mov.u64 	%rd261, %rd18;
	mov.f64 	%fd295, %fd12;
	@%p106 bra 	$L__BB5_15;
	setp.lt.f64 	%p107, %fd14, %fd13;
	mov.u64 	%rd261, %rd264;
	mov.f64 	%fd295, %fd298;
	@%p107 bra 	$L__BB5_15;
	setp.lt.s64 	%p108, %rd264, %rd18;
	min.s64 	%rd261, %rd264, %rd18;
	selp.f64 	%fd295, %fd298, %fd12, %p108;
$L__BB5_15:
	ld.global.f64 	%fd17, [%rd17+-2048];
	abs.f64 	%fd18, %fd295;
	abs.f64 	%fd19, %fd17;
	setp.lt.f64 	%p109, %fd18, %fd19;
	mov.u64 	%rd262, %rd14;
	mov.f64 	%fd296, %fd17;
	@%p109 bra 	$L__BB5_18;
	setp.lt.f64 	%p110, %fd19, %fd18;
	mov.u64 	%rd262, %rd261;
	mov.f64 	%fd296, %fd295;
	@%p110 bra 	$L__BB5_18;
	setp.lt.s64 	%p111, %rd261, %rd14;
	min.s64 	%rd262, %rd261, %rd14;
	selp.f64 	%fd296, %fd295, %fd17, %p111;
$L__BB5_18:
	ld.global.f64 	%fd22, [%rd17];
	abs.f64 	%fd23, %fd296;
	abs.f64 	%fd24, %fd22;
	setp.lt.f64 	%p112, %fd23, %fd24;
	mov.u64 	%rd263, %rd15;
	mov.f64 	%fd297, %fd22;
	@%p112 bra 	$L__BB5_21;
	setp.lt.f64 	%p113, %fd24, %fd23;
	mov.u64 	%rd263, %rd262;
	mov.f64 	%fd297, %fd296;
	@%p113 bra 	$L__BB5_21;
	setp.lt.s64 	%p114, %rd262, %rd15;
	min.s64 	%rd263, %rd262, %rd15;
	selp.f64 	%fd297, %fd296, %fd22, %p114;
$L__BB5_21:
	ld.global.f64 	%fd27, [%rd17+2048];
	abs.f64 	%fd28, %fd297;
	abs.f64 	%fd29, %fd27;
	setp.lt.f64 	%p115, %fd28, %fd29;
	mov.u64 	%rd264, %rd16;
	mov.f64 	%fd298, %fd27;
	@%p115 bra 	$L__BB5_24;
	setp.lt.f64 	%p116, %fd29, %fd28;
	mov.u64 	%rd264, %rd263;
	mov.f64 	%fd298, %fd297;
	@%p116 bra 	$L__BB5_24;
	setp.lt.s64 	%p117, %rd263, %rd16;
	min.s64 	%rd264, %rd263, %rd16;
	selp.f64 	%fd298, %fd297, %fd27, %p117;
$L__BB5_24:
	add.s32 	%r420, %r420, 1024;
	add.s32 	%r424, %r424, 1024;
	add.s32 	%r423, %r423, 1024;
	add.s32 	%r422, %r422, 1024;
	add.s32 	%r421, %r421, 1024;
	setp.lt.s32 	%p118, %r420, %r4;
	@%p118 bra 	$L__BB5_12;
$L__BB5_25:
	setp.lt.s32 	%p119, %r4, 256;
	@%p119 bra 	$L__BB5_70;
	// begin inline asm
	mov.u32 %r310, %laneid;
	// end inline asm
	mov.b64 	%rd241, %fd298;
	mov.b64 	{%r312, %r317}, %rd241;
	mov.b32 	%r328, 1;
	mov.b32 	%r329, 31;
	mov.b32 	%r330, -1;
	// begin inline asm
	shfl.sync.down.b32 %r311, %r312, %r328, %r329, %r330;
	// end inline asm
	// begin inline asm
	shfl.sync.down.b32 %r316, %r317, %r328, %r329, %r330;
	// end inline asm
	mov.b64 	%rd242, {%r311, %r316};
	mov.b64 	%fd33, %rd242;
	mov.b64 	{%r322, %r327}, %rd264;
	// begin inline asm
	shfl.sync.down.b32 %r321, %r322, %r328, %r329, %r330;
	// end inline asm
	// begin inline asm
	shfl.sync.down.b32 %r326, %r327, %r328, %r329, %r330;
	// end inline asm
	mov.b64 	%rd28, {%r321, %r326};
	setp.gt.s32 	%p171, %r310, 30;
	mov.u64 	%rd266, %rd264;
	mov.f64 	%fd300, %fd298;
	@%p171 bra 	$L__BB5_30;
	abs.f64 	%fd34, %fd298;
	abs.f64 	%fd35, %fd33;
	setp.lt.f64 	%p172, %fd34, %fd35;
	mov.u64 	%rd266, %rd28;
	mov.f64 	%fd300, %fd33;
	@%p172 bra 	$L__BB5_30;
	setp.lt.f64 	%p173, %fd35, %fd34;
	mov.u64 	%rd266, %rd264;
	mov.f64 	%fd300, %fd298;
	@%p173 bra 	$L__BB5_30;
	setp.lt.s64 	%p174, %rd264, %rd28;
	min.s64 	%rd266, %rd264, %rd28;
	selp.f64 	%fd300, %fd298, %fd33, %p174;
$L__BB5_30:
	mov.b64 	%rd243, %fd300;
	mov.b64 	{%r332, %r337}, %rd243;
	mov.b32 	%r348, 2;
	mov.b32 	%r349, 31;
	mov.b32 	%r350, -1;
	// begin inline asm
	shfl.sync.down.b32 %r331, %r332, %r348, %r349, %r350;
	// end inline asm
	// begin inline asm
	shfl.sync.down.b32 %r336, %r337, %r348, %r349, %r350;
	// end inline asm
	mov.b64 	%rd244, {%r331, %r336};
	mov.b64 	%fd38, %rd244;
	mov.b64 	{%r342, %r347}, %rd266;
	// begin inline asm
	shfl.sync.down.b32 %r341, %r342, %r348, %r349, %r350;
	// end inline asm
	// begin inline asm
	shfl.sync.down.b32 %r346, %r347, %r348, %r349, %r350;
	// end inline asm
	mov.b64 	%rd31, {%r341, %r346};
	setp.gt.s32 	%p175, %r310, 29;
	mov.u64 	%rd267, %rd266;
	mov.f64 	%fd301, %fd300;
	@%p175 bra 	$L__BB5_34;
	abs.f64 	%fd39, %fd300;
	abs.f64 	%fd40, %fd38;
	setp.lt.f64 	%p176, %fd39, %fd40;
	mov.u64 	%rd267, %rd31;
	mov.f64 	%fd301, %fd38;
	@%p176 bra 	$L__BB5_34;
	setp.lt.f64 	%p177, %fd40, %fd39;
	mov.u64 	%rd267, %rd266;
	mov.f64 	%fd301, %fd300;
	@%p177 bra 	$L__BB5_34;
	setp.lt.s64 	%p178, %rd266, %rd31;
	min.s64 	%rd267, %rd266, %rd31;
	selp.f64 	%fd301, %fd300, %fd38, %p178;
$L__BB5_34:
	mov.b64 	%rd245, %fd301;
	mov.b64 	{%r352, %r357}, %rd245;
	mov.b32 	%r368, 4;
	mov.b32 	%r369, 31;
	mov.b32 	%r370, -1;
	// begin inline asm
	shfl.sync.down.b32 %r351, %r352, %r368, %r369, %r370;
	// end inline asm
	// begin inline asm
	shfl.sync.down.b32 %r356, %r357, %r368, %r369, %r370;
	// end inline asm
	mov.b64 	%rd246, {%r351, %r356};
	mov.b64 	%fd43, %rd246;
	mov.b64 	{%r362, %r367}, %rd267;
	// begin inline asm
	shfl.sync.down.b32 %r361, %r362, %r368, %r369, %r370;
	// end inline asm
	// begin inline asm
	shfl.sync.down.b32 %r366, %r367, %r368, %r369, %r370;
	// end inline asm
	mov.b64 	%rd34, {%r361, %r366};
	setp.gt.s32 	%p179, %r310, 27;
	mov.u64 	%rd268, %rd267;
	mov.f64 	%fd302, %fd301;
	@%p179 bra 	$L__BB5_38;
	abs.f64 	%fd44, %fd301;
	abs.f64 	%fd45, %fd43;
	setp.lt.f64 	%p180, %fd44, %fd45;
	mov.u64 	%rd268, %rd34;
	mov.f64 	%fd302, %fd43;
	@%p180 bra 	$L__BB5_38;
	setp.lt.f64 	%p181, %fd45, %fd44;
	mov.u64 	%rd268, %rd267;
	mov.f64 	%fd302, %fd301;
	@%p181 bra 	$L__BB5_38;
	setp.lt.s64 	%p182, %rd267, %rd34;
	min.s64 	%rd268, %rd267, %rd34;
	selp.f64 	%fd302, %fd301, %fd43, %p182;
$L__BB5_38:
	mov.b64 	%rd247, %fd302;
	mov.b64 	{%r372, %r377}, %rd247;
	mov.b32 	%r388, 8;
	mov.b32 	%r389, 31;
	mov.b32 	%r390, -1;
	// begin inline asm
	shfl.sync.down.b32 %r371, %r372, %r388, %r389, %r390;
	// end inline asm
	// begin inline asm
	shfl.sync.down.b32 %r376, %r377, %r388, %r389, %r390;
	// end inline asm
	mov.b64 	%rd248, {%r371, %r376};
	mov.b64 	%fd48, %rd248;
	mov.b64 	{%r382, %r387}, %rd268;
	// begin inline asm
	shfl.sync.down.b32 %r381, %r382, %r388, %r389, %r390;
	// end inline asm
	// begin inline asm
	shfl.sync.down.b32 %r386, %r387, %r388, %r389, %r390;
	// end inline asm
	mov.b64 	%rd37, {%r381, %r386};
	setp.gt.s32 	%p183, %r310, 23;
	mov.u64 	%rd269, %rd268;
	mov.f64 	%fd303, %fd302;
	@%p183 bra 	$L__BB5_42;
	abs.f64 	%fd49, %fd302;
	abs.f64 	%fd50, %fd48;
	setp.lt.f64 	%p184, %fd49, %fd50;
	mov.u64 	%rd269, %rd37;
	mov.f64 	%fd303, %fd48;
	@%p184 bra 	$L__BB5_42;
	setp.lt.f64 	%p185, %fd50, %fd49;
	mov.u64 	%rd269, %rd268;
	mov.f64 	%fd303, %fd302;
	@%p185 bra 	$L__BB5_42;
	setp.lt.s64 	%p186, %rd268, %rd37;
	min.s64 	%rd269, %rd268, %rd37;
	selp.f64 	%fd303, %fd302, %fd48, %p186;
$L__BB5_42:
	mov.b64 	%rd249, %fd303;
	mov.b64 	{%r392, %r397}, %rd249;
	mov.b32 	%r408, 16;
	mov.b32 	%r409, 31;
	mov.b32 	%r410, -1;
	// begin inline asm
	shfl.sync.down.b32 %r391, %r392, %r408, %r409, %r410;
	// end inline asm
	// begin inline asm
	shfl.sync.down.b32 %r396, %r397, %r408, %r409, %r410;
	// end inline asm
	mov.b64 	%rd250, {%r391, %r396};
	mov.b64 	%fd53, %rd250;
	mov.b64 	{%r402, %r407}, %rd269;
	// begin inline asm
	shfl.sync.down.b32 %r401, %r402, %r408, %r409, %r410;
	// end inline asm
	// begin inline asm
	shfl.sync.down.b32 %r406, %r407, %r408, %r409, %r410;
	// end inline asm
	mov.b64 	%rd40, {%r401, %r406};
	setp.gt.s32 	%p187, %r310, 15;
	mov.u64 	%rd317, %rd269;
	mov.f64 	%fd351, %fd303;
	@%p187 bra 	$L__BB5_46;
	abs.f64 	%fd54, %fd303;
	abs.f64 	%fd55, %fd53;
	setp.lt.f64 	%p188, %fd54, %fd55;
	mov.u64 	%rd317, %rd40;
	mov.f64 	%fd351, %fd53;
	@%p188 bra 	$L__BB5_46;
	setp.lt.f64 	%p189, %fd55, %fd54;
	mov.u64 	%rd317, %rd269;
	mov.f64 	%fd351, %fd303;
	@%p189 bra 	$L__BB5_46;
	setp.lt.s64 	%p190, %rd269, %rd40;
	min.s64 	%rd317, %rd269, %rd40;
	selp.f64 	%fd351, %fd303, %fd53, %p190;
$L__BB5_46:
	setp.ne.s32 	%p191, %r310, 0;
	@%p191 bra 	$L__BB5_48;
	shr.u32 	%r411, %r5, 1;
	and.b32  	%r412, %r411, 496;
	mov.u32 	%r413, _ZN6thrust24THRUST_300001_SM_1000_NS8cuda_cub4core6detail5shmemE;
	add.s32 	%r414, %r413, %r412;
	st.shared.f64 	[%r414+8], %fd351;
	st.shared.u64 	[%r414+16], %rd317;
$L__BB5_48:
	bar.sync 	0;
	setp.ne.s32 	%p192, %r5, 0;
	@%p192 bra 	$L__BB5_208;
	ld.shared.f64 	%fd58, [_ZN6thrust24THRUST_300001_SM_1000_NS8cuda_cub4core6detail5shmemE+24];
	ld.shared.u64 	%rd43, [_ZN6thrust24THRUST_300001_SM_1000_NS8cuda_cub4core6detail5shmemE+32];
	abs.f64 	%fd59, %fd351;
	abs.f64 	%fd60, %fd58;
	setp.lt.f64 	%p193, %fd59, %fd60;
	mov.u64 	%rd271, %rd43;
	mov.f64 	%fd305, %fd58;
	@%p193 bra 	$L__BB5_52;
	setp.lt.f64 	%p194, %fd60, %fd59;
	mov.u64 	%rd271, %rd317;
	mov.f64 	%fd305, %fd351;
	@%p194 bra 	$L__BB5_52;
	setp.lt.s64 	%p195, %rd317, %rd43;
	min.s64 	%rd271, %rd317, %rd43;
	selp.f64 	%fd305, %fd351, %fd58, %p195;
$L__BB5_52:
	ld.shared.f64 	%fd63, [_ZN6thrust24THRUST_300001_SM_1000_NS8cuda_cub4core6detail5shmemE+40];
	ld.shared.u64 	%rd46, [_ZN6thrust24THRUST_300001_SM_1000_NS8cuda_cub4core6detail5shmemE+48];
	abs.f64 	%fd64, %fd305;
	abs.f64 	%fd65, %fd63;
	setp.lt.f64 	%p196, %fd64, %fd65;
	mov.u64 	%rd272, %rd46;
	mov.f64 	%fd306, %fd63;
	@%p196 bra 	$L__BB5_55;
	setp.lt.f64 	%p197, %fd65, %fd64;
	mov.u64 	%rd272, %rd271;
	mov.f64 	%fd306, %fd305;
	@%p197 bra 	$L__BB5_55;
	setp.lt.s64 	%p198, %rd271, %rd46;
	min.s64 	%rd272, %rd271, %rd46;
	selp.f64 	%fd306, %fd305, %fd63, %p198;
$L__BB5_55:
	ld.shared.f64 	%fd68, [_ZN6thrust24THRUST_300001_SM_1000_NS8cuda_cub4core6detail5shmemE+56];
	ld.shared.u64 	%rd49, [_ZN6thrust24THRUST_300001_SM_1000_NS8cuda_cub4core6detail5shmemE+64];
	abs.f64 	%fd69, %fd306;
	abs.f64 	%fd70, %fd68;
	setp.lt.f64 	%p199, %fd69, %fd70;
	mov.u64 	%rd273, %rd49;
	mov.f64 	%fd307, %fd68;
	@%p199 bra 	$L__BB5_58;
	setp.lt.f64 	%p200, %fd70, %fd69;
	mov.u64 	%rd273, %rd272;
	mov.f64 	%fd307, %fd306;
	@%p200 bra 	$L__BB5_58;
	setp.lt.s64 	%p201, %rd272, %rd49;
	min.s64 	%rd273, %rd272, %rd49;
	selp.f64 	%fd307, %fd306, %fd68, %p201;
$L__BB5_58:
	ld.shared.f64 	%fd73, [_ZN6thrust24THRUST_300001_SM_1000_NS8cuda_cub4core6detail5shmemE+72];
	ld.shared.u64 	%rd52, [_ZN6thrust24THRUST_300001_SM_1000_NS8cuda_cub4core6detail5shmemE+80];
	abs.f64 	%fd74, %fd307;
	abs.f64 	%fd75, %fd73;
	setp.lt.f64 	%p202, %fd74, %fd75;
	mov.u64 	%rd274, %rd52;
	mov.f64 	%fd308, %fd73;
	@%p202 bra 	$L__BB5_61;
	setp.lt.f64 	%p203, %fd75, %fd74;
	mov.u64 	%rd274, %rd273;
	mov.f64 	%fd308, %fd307;
	@%p203 bra 	$L__BB5_61;
	setp.lt.s64 	%p204, %rd273, %rd52;
	min.s64 	%rd274, %rd273, %rd52;
	selp.f64 	%fd308, %fd307, %fd73, %p204;
$L__BB5_61:
	ld.shared.f64 	%fd78, [_ZN6thrust24THRUST_300001_SM_1000_NS8cuda_cub4core6detail5shmemE+88];
	ld.shared.u64 	%rd55, [_ZN6thrust24THRUST_300001_SM_1000_NS8cuda_cub4core6detail5shmemE+96];
	abs.f64 	%fd79, %fd308;
	abs.f64 	%fd80, %fd78;
	setp.lt.f64 	%p205, %fd79, %fd80;
	mov.u64 	%rd275, %rd55;
	mov.f64 	%fd309, %fd78;
	@%p205 bra 	$L__BB5_64;
	setp.lt.f64 	%p206, %fd80, %fd79;
	mov.u64 	%rd275, %rd274;
	mov.f64 	%fd309, %fd308;
	@%p206 bra 	$L__BB5_64;
	setp.lt.s64 	%p207, %rd274, %rd55;
	min.s64 	%rd275, %rd274, %rd55;
	selp.f64 	%fd309, %fd308, %fd78, %p207;
$L__BB5_64:
	ld.shared.f64 	%fd83, [_ZN6thrust24THRUST_300001_SM_1000_NS8cuda_cub4core6detail5shmemE+104];
	ld.shared.u64 	%rd58, [_ZN6thrust24THRUST_300001_SM_1000_NS8cuda_cub4core6detail5shmemE+112];
	abs.f64 	%fd84, %fd309;
	abs.f64 	%fd85, %fd83;
	setp.lt.f64 	%p208, %fd84, %fd85;
	mov.u64 	%rd276, %rd58;
	mov.f64 	%fd310, %fd83;
	@%p208 bra 	$L__BB5_67;
	setp.lt.f64 	%p209, %fd85, %fd84;
	mov.u64 	%rd276, %rd275;
	mov.f64 	%fd310, %fd309;
	@%p209 bra 	$L__BB5_67;
	setp.lt.s64 	%p210, %rd275, %rd58;
	min.s64 	%rd276, %rd275, %rd58;
	selp.f64 	%fd310, %fd309, %fd83, %p210;
$L__BB5_67:
	ld.shared.f64 	%fd88, [_ZN6thrust24THRUST_300001_SM_1000_NS8cuda_cub4core6detail5shmemE+120];
	ld.shared.u64 	%rd61, [_ZN6thrust24THRUST_300001_SM_1000_NS8cuda_cub4core6detail5shmemE+128];
	abs.f64 	%fd89, %fd310;
	abs.f64 	%fd90, %fd88;
	setp.lt.f64 	%p211, %fd89, %fd90;
	mov.u64 	%rd317, %rd61;
	mov.f64 	%fd351, %fd88;
	@%p211 bra 	$L__BB5_208;
	setp.lt.f64 	%p212, %fd90, %fd89;
	mov.u64 	%rd317, %rd276;
	mov.f64 	%fd351, %fd310;
	@%p212 bra 	$L__BB5_208;
	setp.lt.s64 	%p213, %rd276, %rd61;
	min.s64 	%rd317, %rd276, %rd61;
	selp.f64 	%fd351, %fd310, %fd88, %p213;
	bra.uni 	$L__BB5_208;
$L__BB5_70:
	// begin inline asm
	mov.u32 %r197, %laneid;
	// end inline asm
	and.b32  	%r218, %r5, 992;
	add.s32 	%r219, %r218, 32;
	setp.gt.s32 	%p120, %r219, %r4;
	not.b32 	%r220, %r218;
	add.s32 	%r221, %r4, %r220;
	selp.b32 	%r216, %r221, 31, %p120;
	mov.b64 	%rd231, %fd298;
	mov.b64 	{%r199, %r204}, %rd231;
	mov.b32 	%r215, 1;
	mov.b32 	%r217, -1;
	// begin inline asm
	shfl.sync.down.b32 %r198, %r199, %r215, %r216, %r217;
	// end inline asm
	// begin inline asm
	shfl.sync.down.b32 %r203, %r204, %r215, %r216, %r217;
	// end inline asm
	mov.b64 	%rd232, {%r198, %r203};
	mov.b64 	%fd92, %rd232;
	mov.b64 	{%r209, %r214}, %rd264;
	// begin inline asm
	shfl.sync.down.b32 %r208, %r209, %r215, %r216, %r217;
	// end inline asm
	// begin inline asm
	shfl.sync.down.b32 %r213, %r214, %r215, %r216, %r217;
	// end inline asm
	mov.b64 	%rd63, {%r208, %r213};
	setp.ge.s32 	%p121, %r197, %r216;
	mov.u64 	%rd277, %rd264;
	mov.f64 	%fd311, %fd298;
	@%p121 bra 	$L__BB5_74;
	abs.f64 	%fd93, %fd298;
	abs.f64 	%fd94, %fd92;
	setp.lt.f64 	%p122, %fd93, %fd94;
	mov.u64 	%rd277, %rd63;
	mov.f64 	%fd311, %fd92;
	@%p122 bra 	$L__BB5_74;
	setp.lt.f64 	%p123, %fd94, %fd93;
	mov.u64 	%rd277, %rd264;
	mov.f64 	%fd311, %fd298;
	@%p123 bra 	$L__BB5_74;
	setp.lt.s64 	%p124, %rd264, %rd63;
	min.s64 	%rd277, %rd264, %rd63;
	selp.f64 	%fd311, %fd298, %fd92, %p124;
$L__BB5_74:
	mov.b64 	%rd233, %fd311;
	mov.b64 	{%r223, %r228}, %rd233;
	mov.b32 	%r239, 2;
	mov.b32 	%r241, -1;
	// begin inline asm
	shfl.sync.down.b32 %r222, %r223, %r239, %r216, %r241;
	// end inline asm
	// begin inline asm
	shfl.sync.down.b32 %r227, %r228, %r239, %r216, %r241;
	// end inline asm
	mov.b64 	%rd234, {%r222, %r227};
	mov.b64 	%fd97, %rd234;
	mov.b64 	{%r233, %r238}, %rd277;
	// begin inline asm
	shfl.sync.down.b32 %r232, %r233, %r239, %r216, %r241;
	// end inline asm
	// begin inline asm
	shfl.sync.down.b32 %r237, %r238, %r239, %r216, %r241;
	// end inline asm
	mov.b64 	%rd66, {%r232, %r237};
	add.s32 	%r242, %r197, 2;
	setp.gt.s32 	%p125, %r242, %r216;
	mov.u64 	%rd278, %rd277;
	mov.f64 	%fd312, %fd311;
	@%p125 bra 	$L__BB5_78;
	abs.f64 	%fd98, %fd311;
	abs.f64 	%fd99, %fd97;
	setp.lt.f64 	%p126, %fd98, %fd99;
	mov.u64 	%rd278, %rd66;
	mov.f64 	%fd312, %fd97;
	@%p126 bra 	$L__BB5_78;
	setp.lt.f64 	%p127, %fd99, %fd98;
	mov.u64 	%rd278, %rd277;
	mov.f64 	%fd312, %fd311;
	@%p127 bra 	$L__BB5_78;
	setp.lt.s64 	%p128, %rd277, %rd66;
	min.s64 	%rd278, %rd277, %rd66;
	selp.f64 	%fd312, %fd311, %fd97, %p128;
$L__BB5_78:
	mov.b64 	%rd235, %fd312;
	mov.b64 	{%r244, %r249}, %rd235;
	mov.b32 	%r260, 4;
	mov.b32 	%r262, -1;
	// begin inline asm
	shfl.sync.down.b32 %r243, %r244, %r260, %r216, %r262;
	// end inline asm
	// begin inline asm
	shfl.sync.down.b32 %r248, %r249, %r260, %r216, %r262;
	// end inline asm
	mov.b64 	%rd236, {%r243, %r248};
	mov.b64 	%fd102, %rd236;
	mov.b64 	{%r254, %r259}, %rd278;
	// begin inline asm
	shfl.sync.down.b32 %r253, %r254, %r260, %r216, %r262;
	// end inline asm
	// begin inline asm
	shfl.sync.down.b32 %r258, %r259, %r260, %r216, %r262;
	// end inline asm
	mov.b64 	%rd69, {%r253, %r258};
	add.s32 	%r263, %r197, 4;
	setp.gt.s32 	%p129, %r263, %r216;
	mov.u64 	%rd279, %rd278;
	mov.f64 	%fd313, %fd312;
	@%p129 bra 	$L__BB5_82;
	abs.f64 	%fd103, %fd312;
	abs.f64 	%fd104, %fd102;
	setp.lt.f64 	%p130, %fd103, %fd104;
	mov.u64 	%rd279, %rd69;
	mov.f64 	%fd313, %fd102;
	@%p130 bra 	$L__BB5_82;
	setp.lt.f64 	%p131, %fd104, %fd103;
	mov.u64 	%rd279, %rd278;
	mov.f64 	%fd313, %fd312;
	@%p131 bra 	$L__BB5_82;
	setp.lt.s64 	%p132, %rd278, %rd69;
	min.s64 	%rd279, %rd278, %rd69;
	selp.f64 	%fd313, %fd312, %fd102, %p132;
$L__BB5_82:
	mov.b64 	%rd237, %fd313;
	mov.b64 	{%r265, %r270}, %rd237;
	mov.b32 	%r281, 8;
	mov.b32 	%r283, -1;
	// begin inline asm
	shfl.sync.down.b32 %r264, %r265, %r281, %r216, %r283;
	// end inline asm
	// begin inline asm
	shfl.sync.down.b32 %r269, %r270, %r281, %r216, %r283;
	// end inline asm
	mov.b64 	%rd238, {%r264, %r269};
	mov.b64 	%fd107, %rd238;
	mov.b64 	{%r275, %r280}, %rd279;
	// begin inline asm
	shfl.sync.down.b32 %r274, %r275, %r281, %r216, %r283;
	// end inline asm
	// begin inline asm
	shfl.sync.down.b32 %r279, %r280, %r281, %r216, %r283;
	// end inline asm
	mov.b64 	%rd72, {%r274, %r279};
	add.s32 	%r284, %r197, 8;
	setp.gt.s32 	%p133, %r284, %r216;
	mov.u64 	%rd280, %rd279;
	mov.f64 	%fd314, %fd313;
	@%p133 bra 	$L__BB5_86;
	abs.f64 	%fd108, %fd313;
	abs.f64 	%fd109, %fd107;
	setp.lt.f64 	%p134, %fd108, %fd109;
	mov.u64 	%rd280, %rd72;
	mov.f64 	%fd314, %fd107;
	@%p134 bra 	$L__BB5_86;
	setp.lt.f64 	%p135, %fd109, %fd108;
	mov.u64 	%rd280, %rd279;
	mov.f64 	%fd314, %fd313;
	@%p135 bra 	$L__BB5_86;
	setp.lt.s64 	%p136, %rd279, %rd72;
	min.s64 	%rd280, %rd279, %rd72;
	selp.f64 	%fd314, %fd313, %fd107, %p136;
$L__BB5_86:
	mov.b64 	%rd239, %fd314;
	mov.b64 	{%r286, %r291}, %rd239;
	mov.b32 	%r302, 16;
	mov.b32 	%r304, -1;
	// begin inline asm
	shfl.sync.down.b32 %r285, %r286, %r302, %r216, %r304;
	// end inline asm
	// begin inline asm
	shfl.sync.down.b32 %r290, %r291, %r302, %r216, %r304;
	// end inline asm
	mov.b64 	%rd240, {%r285, %r290};
	mov.b64 	%fd112, %rd240;
	mov.b64 	{%r296, %r301}, %rd280;
	// begin inline asm
	shfl.sync.down.b32 %r295, %r296, %r302, %r216, %r304;
	// end inline asm
	// begin inline asm
	shfl.sync.down.b32 %r300, %r301, %r302, %r216, %r304;
	// end inline asm
	mov.b64 	%rd75, {%r295, %r300};
	add.s32 	%r305, %r197, 16;
	setp.gt.s32 	%p137, %r305, %r216;
	mov.u64 	%rd317, %rd280;
	mov.f64 	%fd351, %fd314;
	@%p137 bra 	$L__BB5_90;
	abs.f64 	%fd113, %fd314;
	abs.f64 	%fd114, %fd112;
	setp.lt.f64 	%p138, %fd113, %fd114;
	mov.u64 	%rd317, %rd75;
	mov.f64 	%fd351, %fd112;
	@%p138 bra 	$L__BB5_90;
	setp.lt.f64 	%p139, %fd114, %fd113;
	mov.u64 	%rd317, %rd280;
	mov.f64 	%fd351, %fd314;
	@%p139 bra 	$L__BB5_90;
	setp.lt.s64 	%p140, %rd280, %rd75;
	min.s64 	%rd317, %rd280, %rd75;
	selp.f64 	%fd351, %fd314, %fd112, %p140;
$L__BB5_90:
	setp.ne.s32 	%p141, %r197, 0;
	@%p141 bra 	$L__BB5_92;
	shr.u32 	%r306, %r5, 1;
	and.b32  	%r307, %r306, 496;
	mov.u32 	%r308, _ZN6thrust24THRUST_300001_SM_1000_NS8cuda_cub4core6detail5shmemE;
	add.s32 	%r309, %r308, %r307;
	st.shared.f64 	[%r309+8], %fd351;
	st.shared.u64 	[%r309+16], %rd317;
$L__BB5_92:
	bar.sync 	0;
	setp.ne.s32 	%p142, %r5, 0;
	@%p142 bra 	$L__BB5_208;
	setp.lt.s32 	%p143, %r4, 33;
	mov.f64 	%fd316, %fd351;
	mov.u64 	%rd282, %rd317;
	@%p143 bra 	$L__BB5_97;
	ld.shared.f64 	%fd117, [_ZN6thrust24THRUST_300001_SM_1000_NS8cuda_cub4core6detail5shmemE+24];
	ld.shared.u64 	%rd78, [_ZN6thrust24THRUST_300001_SM_1000_NS8cuda_cub4core6detail5shmemE+32];
	abs.f64 	%fd118, %fd351;
	abs.f64 	%fd119, %fd117;
	setp.lt.f64 	%p144, %fd118, %fd119;
	mov.f64 	%fd316, %fd117;
	mov.u64 	%rd282, %rd78;
	@%p144 bra 	$L__BB5_97;
	setp.lt.f64 	%p145, %fd119, %fd118;
	mov.f64 	%fd316, %fd351;
	mov.u64 	%rd282, %rd317;
	@%p145 bra 	$L__BB5_97;
	setp.lt.s64 	%p146, %rd317, %rd78;
	min.s64 	%rd282, %rd317, %rd78;
	selp.f64 	%fd316, %fd351, %fd117, %p146;
$L__BB5_97:
	setp.lt.s32 	%p147, %r4, 65;
	mov.f64 	%fd317, %fd316;
	mov.u64 	%rd283, %rd282;
	@%p147 bra 	$L__BB5_101;
	ld.shared.f64 	%fd122, [_ZN6thrust24THRUST_300001_SM_1000_NS8cuda_cub4core6detail5shmemE+40];
	ld.shared.u64 	%rd81, [_ZN6thrust24THRUST_300001_SM_1000_NS8cuda_cub4core6detail5shmemE+48];
	abs.f64 	%fd123, %fd316;
	abs.f64 	%fd124, %fd122;
	setp.lt.f64 	%p148, %fd123, %fd124;
	mov.f64 	%fd317, %fd122;
	mov.u64 	%rd283, %rd81;
	@%p148 bra 	$L__BB5_101;
	setp.lt.f64 	%p149, %fd124, %fd123;
	mov.f64 	%fd317, %fd316;
	mov.u64 	%rd283, %rd282;
	@%p149 bra 	$L__BB5_101;
	setp.lt.s64 	%p150, %rd282, %rd81;
	selp.f64 	%fd317, %fd316, %fd122, %p150;
	min.s64 	%rd283, %rd282, %rd81;
$L__BB5_101:
	setp.lt.s32 	%p151, %r4, 97;
	mov.f64 	%fd318, %fd317;
	mov.u64 	%rd284, %rd283;
	@%p151 bra 	$L__BB5_105;
	ld.shared.f64 	%fd127, [_ZN6thrust24THRUST_300001_SM_1000_NS8cuda_cub4core6detail5shmemE+56];
	ld.shared.u64 	%rd84, [_ZN6thrust24THRUST_300001_SM_1000_NS8cuda_cub4core6detail5shmemE+64];
	abs.f64 	%fd128, %fd317;
	abs.f64 	%fd129, %fd127;
	setp.lt.f64 	%p152, %fd128, %fd129;
	mov.f64 	%fd318, %fd127;
	mov.u64 	%rd284, %rd84;
	@%p152 bra 	$L__BB5_105;
	setp.lt.f64 	%p153, %fd129, %fd128;
	mov.f64 	%fd318, %fd317;
	mov.u64 	%rd284, %rd283;
	@%p153 bra 	$L__BB5_105;
	setp.lt.s64 	%p154, %rd283, %rd84;
	selp.f64 	%fd318, %fd317, %fd127, %p154;
	min.s64 	%rd284, %rd283, %rd84;
$L__BB5_105:
	setp.lt.s32 	%p155, %r4, 129;
	mov.f64 	%fd319, %fd318;
	mov.u64 	%rd285, %rd284;
	@%p155 bra 	$L__BB5_109;
	ld.shared.f64 	%fd132, [_ZN6thrust24THRUST_300001_SM_1000_NS8cuda_cub4core6detail5shmemE+72];
	ld.shared.u64 	%rd87, [_ZN6thrust24THRUST_300001_SM_1000_NS8cuda_cub4core6detail5shmemE+80];
	abs.f64 	%fd133, %fd318;
	abs.f64 	%fd134, %fd132;
	setp.lt.f64 	%p156, %fd133, %fd134;
	mov.f64 	%fd319, %fd132;
	mov.u64 	%rd285, %rd87;
	@%p156 bra 	$L__BB5_109;
	setp.lt.f64 	%p157, %fd134, %fd133;
	mov.f64 	%fd319, %fd318;
	mov.u64 	%rd285, %rd284;
	@%p157 bra 	$L__BB5_109;
	setp.lt.s64 	%p158, %rd284, %rd87;
	selp.f64 	%fd319, %fd318, %fd132, %p158;
	min.s64 	%rd285, %rd284, %rd87;
$L__BB5_109:
	setp.lt.s32 	%p159, %r4, 161;
	mov.f64 	%fd320, %fd319;
	mov.u64 	%rd286, %rd285;
	@%p159 bra 	$L__BB5_113;
	ld.shared.f64 	%fd137, [_ZN6thrust24THRUST_300001_SM_1000_NS8cuda_cub4core6detail5shmemE+88];
	ld.shared.u64 	%rd90, [_ZN6thrust24THRUST_300001_SM_1000_NS8cuda_cub4core6detail5shmemE+96];
	abs.f64 	%fd138, %fd319;
	abs.f64 	%fd139, %fd137;
	setp.lt.f64 	%p160, %fd138, %fd139;
	mov.f64 	%fd320, %fd137;
	mov.u64 	%rd286, %rd90;
	@%p160 bra 	$L__BB5_113;
	setp.lt.f64 	%p161, %fd139, %fd138;
	mov.f64 	%fd320, %fd319;
	mov.u64 	%rd286, %rd285;
	@%p161 bra 	$L__BB5_113;
	setp.lt.s64 	%p162, %rd285, %rd90;
	selp.f64 	%fd320, %fd319, %fd137, %p162;
	min.s64 	%rd286, %rd285, %rd90;
$L__BB5_113:
	setp.lt.s32 	%p163, %r4, 193;
	mov.f64 	%fd321, %fd320;
	mov.u64 	%rd287, %rd286;
	@%p163 bra 	$L__BB5_117;
	ld.shared.f64 	%fd142, [_ZN6thrust24THRUST_300001_SM_1000_NS8cuda_cub4core6detail5shmemE+104];
	ld.shared.u64 	%rd93, [_ZN6thrust24THRUST_300001_SM_1000_NS8cuda_cub4core6detail5shmemE+112];
	abs.f64 	%fd143, %fd320;
	abs.f64 	%fd144, %fd142;
	setp.lt.f64 	%p164, %fd143, %fd144;
	mov.f64 	%fd321, %fd142;
	mov.u64 	%rd287, %rd93;
	@%p164 bra 	$L__BB5_117;
	setp.lt.f64 	%p165, %fd144, %fd143;
	mov.f64 	%fd321, %fd320;
	mov.u64 	%rd287, %rd286;
	@%p165 bra 	$L__BB5_117;
	setp.lt.s64 	%p166, %rd286, %rd93;
	selp.f64 	%fd321, %fd320, %fd142, %p166;
	min.s64 	%rd287, %rd286, %rd93;
$L__BB5_117:
	setp.lt.s32 	%p167, %r4, 225;
	mov.u64 	%rd317, %rd287;
	mov.f64 	%fd351, %fd321;
	@%p167 bra 	$L__BB5_208;
	ld.shared.f64 	%fd147, [_ZN6thrust24THRUST_300001_SM_1000_NS8cuda_cub4core6detail5shmemE+120];
	ld.shared.u64 	%rd96, [_ZN6thrust24THRUST_300001_SM_1000_NS8cuda_cub4core6detail5shmemE+128];
	abs.f64 	%fd148, %fd321;
	abs.f64 	%fd149, %fd147;
	setp.lt.f64 	%p168, %fd148, %fd149;
	mov.u64 	%rd317, %rd96;
	mov.f64 	%fd351, %fd147;
	@%p168 bra 	$L__BB5_208;
	setp.lt.f64 	%p169, %fd149, %fd148;
	mov.u64 	%rd317, %rd287;
	mov.f64 	%fd351, %fd321;
	@%p169 bra 	$L__BB5_208;
	setp.lt.s64 	%p170, %rd287, %rd96;
	selp.f64 	%fd351, %fd321, %fd147, %p170;
	min.s64 	%rd317, %rd287, %rd96;
	bra.uni 	$L__BB5_208;
$L__BB5_121:
	mov.u32 	%r35, %tid.x;
	cvt.s64.s32 	%rd183, %r2;
	add.s64 	%rd98, %rd3, %rd183;
	cvt.u64.u32 	%rd99, %r35;
	add.s64 	%rd184, %rd99, %rd183;
	shl.b64 	%rd185, %rd184, 3;
	add.s64 	%rd186, %rd2, %rd185;
	ld.global.f64 	%fd274, [%rd186];
	add.s32 	%r69, %r35, 256;
	cvt.u64.u32 	%rd187, %r69;
	ld.global.f64 	%fd275, [%rd186+2048];
	add.s32 	%r70, %r35, 512;
	cvt.u64.u32 	%rd188, %r70;
	ld.global.f64 	%fd276, [%rd186+4096];
	add.s32 	%r71, %r35, 768;
	cvt.u64.u32 	%rd189, %r71;
	ld.global.f64 	%fd277, [%rd186+6144];
	or.b32  	%r72, %r35, 1024;
	cvt.u64.u32 	%rd100, %r72;
	add.s64 	%rd305, %rd98, %rd100;
	ld.global.f64 	%fd339, [%rd186+8192];
	abs.f64 	%fd278, %fd274;
	abs.f64 	%fd279, %fd275;
	setp.geu.f64 	%p2, %fd278, %fd279;
	selp.f64 	%fd280, %fd274, %fd275, %p2;
	selp.b64 	%rd190, %rd99, %rd187, %p2;
	abs.f64 	%fd281, %fd280;
	abs.f64 	%fd282, %fd276;
	setp.geu.f64 	%p3, %fd281, %fd282;
	selp.f64 	%fd283, %fd280, %fd276, %p3;
	selp.b64 	%rd191, %rd190, %rd188, %p3;
	abs.f64 	%fd284, %fd283;
	abs.f64 	%fd285, %fd277;
	setp.geu.f64 	%p4, %fd284, %fd285;
	selp.f64 	%fd152, %fd283, %fd277, %p4;
	selp.b64 	%rd102, %rd191, %rd189, %p4;
	abs.f64 	%fd153, %fd152;
	abs.f64 	%fd154, %fd339;
	setp.lt.f64 	%p5, %fd153, %fd154;
	@%p5 bra 	$L__BB5_123;
	setp.lt.f64 	%p6, %fd154, %fd153;
	setp.lt.u64 	%p7, %rd102, %rd100;
	or.pred  	%p8, %p6, %p7;
	selp.f64 	%fd339, %fd152, %fd339, %p8;
	add.s64 	%rd194, %rd98, %rd102;
	selp.b64 	%rd305, %rd194, %rd305, %p8;
$L__BB5_123:
	setp.le.s32 	%p9, %r66, %r3;
	@%p9 bra 	$L__BB5_164;
	setp.ne.s32 	%p10, %r35, 0;
	@%p10 bra 	$L__BB5_126;
	atom.global.add.u32 	%r73, [%rd1+4], 1280;
	add.s32 	%r74, %r73, %r3;
	st.shared.u32 	[_ZN6thrust24THRUST_300001_SM_1000_NS8cuda_cub4core6detail5shmemE+152], %r74;
$L__BB5_126:
	bar.sync 	0;
	ld.shared.u32 	%r427, [_ZN6thrust24THRUST_300001_SM_1000_NS8cuda_cub4core6detail5shmemE+152];
	add.s32 	%r75, %r427, 1280;
	setp.gt.s32 	%p11, %r75, %r66;
	@%p11 bra 	$L__BB5_141;
	mov.f64 	%fd323, %fd339;
	mov.u64 	%rd289, %rd305;
$L__BB5_128:
	cvt.s64.s32 	%rd195, %r427;
	add.s64 	%rd196, %rd99, %rd195;
	shl.b64 	%rd197, %rd196, 3;
	add.s64 	%rd198, %rd2, %rd197;
	add.s64 	%rd290, %rd196, %rd3;
	ld.global.f64 	%fd324, [%rd198];
	add.s64 	%rd291, %rd290, 256;
	ld.global.f64 	%fd325, [%rd198+2048];
	add.s64 	%rd292, %rd290, 512;
	ld.global.f64 	%fd326, [%rd198+4096];
	add.s64 	%rd293, %rd290, 768;
	ld.global.f64 	%fd327, [%rd198+6144];
	add.s64 	%rd305, %rd290, 1024;
	ld.global.f64 	%fd339, [%rd198+8192];
	abs.f64 	%fd163, %fd323;
	abs.f64 	%fd164, %fd324;
	setp.lt.f64 	%p12, %fd163, %fd164;
	@%p12 bra 	$L__BB5_130;
	setp.lt.f64 	%p13, %fd164, %fd163;
	setp.lt.s64 	%p14, %rd289, %rd290;
	or.pred  	%p15, %p13, %p14;
	selp.f64 	%fd324, %fd323, %fd324, %p15;
	selp.b64 	%rd290, %rd289, %rd290, %p15;
$L__BB5_130:
	abs.f64 	%fd167, %fd324;
	abs.f64 	%fd168, %fd325;
	setp.lt.f64 	%p16, %fd167, %fd168;
	@%p16 bra 	$L__BB5_132;
	setp.lt.f64 	%p17, %fd168, %fd167;
	setp.lt.s64 	%p18, %rd290, %rd291;
	or.pred  	%p19, %p17, %p18;
	selp.f64 	%fd325, %fd324, %fd325, %p19;
	selp.b64 	%rd291, %rd290, %rd291, %p19;
$L__BB5_132:
	abs.f64 	%fd171, %fd325;
	abs.f64 	%fd172, %fd326;
	setp.lt.f64 	%p20, %fd171, %fd172;
	@%p20 bra 	$L__BB5_134;
	setp.lt.f64 	%p21, %fd172, %fd171;
	setp.lt.s64 	%p22, %rd291, %rd292;
	or.pred  	%p23, %p21, %p22;
	selp.f64 	%fd326, %fd325, %fd326, %p23;
	selp.b64 	%rd292, %rd291, %rd292, %p23;
$L__BB5_134:
	abs.f64 	%fd175, %fd326;
	abs.f64 	%fd176, %fd327;
	setp.lt.f64 	%p24, %fd175, %fd176;
	@%p24 bra 	$L__BB5_136;
	setp.lt.f64 	%p25, %fd176, %fd175;
	setp.lt.s64 	%p26, %rd292, %rd293;
	or.pred  	%p27, %p25, %p26;
	selp.f64 	%fd327, %fd326, %fd327, %p27;
	selp.b64 	%rd293, %rd292, %rd293, %p27;
$L__BB5_136:
	abs.f64 	%fd179, %fd327;
	abs.f64 	%fd180, %fd339;
	setp.lt.f64 	%p28, %fd179, %fd180;
	@%p28 bra 	$L__BB5_138;
	setp.lt.f64 	%p29, %fd180, %fd179;
	setp.lt.s64 	%p30, %rd293, %rd305;
	or.pred  	%p31, %p29, %p30;
	selp.f64 	%fd339, %fd327, %fd339, %p31;
	selp.b64 	%rd305, %rd293, %rd305, %p31;
$L__BB5_138:
	setp.ne.s32 	%p32, %r35, 0;
	bar.sync 	0;
	@%p32 bra 	$L__BB5_140;
	atom.global.add.u32 	%r76, [%rd1+4], 1280;
	add.s32 	%r77, %r76, %r3;
	st.shared.u32 	[_ZN6thrust24THRUST_300001_SM_1000_NS8cuda_cub4core6detail5shmemE+152], %r77;
$L__BB5_140:
	bar.sync 	0;
	ld.shared.u32 	%r427, [_ZN6thrust24THRUST_300001_SM_1000_NS8cuda_cub4core6detail5shmemE+152];
	add.s32 	%r78, %r427, 1280;
	setp.le.s32 	%p33, %r78, %r66;
	mov.f64 	%fd323, %fd339;
	mov.u64 	%rd289, %rd305;
	@%p33 bra 	$L__BB5_128;
$L__BB5_141:
	setp.le.s32 	%p34, %r66, %r427;
	@%p34 bra 	$L__BB5_164;
	sub.s32 	%r40, %r66, %r427;
	setp.ge.s32 	%p35, %r35, %r40;
	@%p35 bra 	$L__BB5_164;
	not.b32 	%r79, %r35;
	add.s32 	%r80, %r66, %r79;
	sub.s32 	%r41, %r80, %r427;
	and.b32  	%r81, %r41, 768;
	setp.eq.s32 	%p36, %r81, 768;
	mov.u32 	%r431, %r35;
	@%p36 bra 	$L__BB5_149;
	add.s32 	%r429, %r35, %r427;
	shr.u32 	%r82, %r41, 8;
	add.s32 	%r83, %r82, 1;
	and.b32  	%r84, %r83, 3;
	neg.s32 	%r428, %r84;
	mov.u32 	%r431, %r35;
$L__BB5_145:
	.pragma "nounroll";
	mov.u64 	%rd122, %rd305;
	mov.f64 	%fd184, %fd339;
	cvt.s64.s32 	%rd200, %r429;
	add.s64 	%rd123, %rd3, %rd200;
	mul.wide.s32 	%rd201, %r429, 8;
	add.s64 	%rd202, %rd2, %rd201;
	ld.global.f64 	%fd185, [%rd202];
	abs.f64 	%fd186, %fd184;
	abs.f64 	%fd187, %fd185;
	setp.lt.f64 	%p37, %fd186, %fd187;
	mov.f64 	%fd339, %fd185;
	mov.u64 	%rd305, %rd123;
	@%p37 bra 	$L__BB5_148;
	setp.lt.f64 	%p38, %fd187, %fd186;
	mov.f64 	%fd339, %fd184;
	mov.u64 	%rd305, %rd122;
	@%p38 bra 	$L__BB5_148;
	setp.lt.s64 	%p39, %rd122, %rd123;
	selp.f64 	%fd339, %fd184, %fd185, %p39;
	min.s64 	%rd305, %rd122, %rd123;
$L__BB5_148:
	add.s32 	%r431, %r431, 256;
	add.s32 	%r429, %r429, 256;
	add.s32 	%r428, %r428, 1;
	setp.ne.s32 	%p40, %r428, 0;
	@%p40 bra 	$L__BB5_145;
$L__BB5_149:
	setp.lt.u32 	%p41, %r41, 768;
	@%p41 bra 	$L__BB5_164;
	add.s32 	%r432, %r431, %r427;
	add.s32 	%r435, %r432, 256;
	add.s32 	%r434, %r432, 512;
	add.s32 	%r433, %r432, 768;
	add.s64 	%rd128, %rd2, 4096;
$L__BB5_151:
	cvt.s64.s32 	%rd203, %r435;
	add.s64 	%rd130, %rd3, %rd203;
	cvt.s64.s32 	%rd204, %r434;
	add.s64 	%rd131, %rd3, %rd204;
	cvt.s64.s32 	%rd205, %r433;
	add.s64 	%rd132, %rd3, %rd205;
	cvt.s64.s32 	%rd206, %r432;
	mul.wide.s32 	%rd207, %r432, 8;
	add.s64 	%rd133, %rd128, %rd207;
	add.s64 	%rd134, %rd3, %rd206;
	ld.global.f64 	%fd193, [%rd133+-4096];
	abs.f64 	%fd194, %fd339;
	abs.f64 	%fd195, %fd193;
	setp.lt.f64 	%p42, %fd194, %fd195;
	mov.f64 	%fd335, %fd193;
	mov.u64 	%rd301, %rd134;
	@%p42 bra 	$L__BB5_154;
	setp.lt.f64 	%p43, %fd195, %fd194;
	mov.f64 	%fd335, %fd339;
	mov.u64 	%rd301, %rd305;
	@%p43 bra 	$L__BB5_154;
	setp.lt.s64 	%p44, %rd305, %rd134;
	selp.f64 	%fd335, %fd339, %fd193, %p44;
	min.s64 	%rd301, %rd305, %rd134;
$L__BB5_154:
	ld.global.f64 	%fd198, [%rd133+-2048];
	abs.f64 	%fd199, %fd335;
	abs.f64 	%fd200, %fd198;
	setp.lt.f64 	%p45, %fd199, %fd200;
	mov.f64 	%fd336, %fd198;
	mov.u64 	%rd302, %rd130;
	@%p45 bra 	$L__BB5_157;
	setp.lt.f64 	%p46, %fd200, %fd199;
	mov.f64 	%fd336, %fd335;
	mov.u64 	%rd302, %rd301;
	@%p46 bra 	$L__BB5_157;
	setp.lt.s64 	%p47, %rd301, %rd130;
	selp.f64 	%fd336, %fd335, %fd198, %p47;
	min.s64 	%rd302, %rd301, %rd130;
$L__BB5_157:
	ld.global.f64 	%fd203, [%rd133];
	abs.f64 	%fd204, %fd336;
	abs.f64 	%fd205, %fd203;
	setp.lt.f64 	%p48, %fd204, %fd205;
	mov.f64 	%fd337, %fd203;
	mov.u64 	%rd303, %rd131;
	@%p48 bra 	$L__BB5_160;
	setp.lt.f64 	%p49, %fd205, %fd204;
	mov.f64 	%fd337, %fd336;
	mov.u64 	%rd303, %rd302;
	@%p49 bra 	$L__BB5_160;
	setp.lt.s64 	%p50, %rd302, %rd131;
	selp.f64 	%fd337, %fd336, %fd203, %p50;
	min.s64 	%rd303, %rd302, %rd131;
$L__BB5_160:
	ld.global.f64 	%fd208, [%rd133+2048];
	abs.f64 	%fd209, %fd337;
	abs.f64 	%fd210, %fd208;
	setp.lt.f64 	%p51, %fd209, %fd210;
	mov.f64 	%fd339, %fd208;
	mov.u64 	%rd305, %rd132;
	@%p51 bra 	$L__BB5_163;
	setp.lt.f64 	%p52, %fd210, %fd209;
	mov.f64 	%fd339, %fd337;
	mov.u64 	%rd305, %rd303;
	@%p52 bra 	$L__BB5_163;
	setp.lt.s64 	%p53, %rd303, %rd132;
	selp.f64 	%fd339, %fd337, %fd208, %p53;
	min.s64 	%rd305, %rd303, %rd132;
$L__BB5_163:
	add.s32 	%r431, %r431, 1024;
	add.s32 	%r435, %r435, 1024;
	add.s32 	%r434, %r434, 1024;
	add.s32 	%r433, %r433, 1024;
	add.s32 	%r432, %r432, 1024;
	setp.lt.s32 	%p54, %r431, %r40;
	@%p54 bra 	$L__BB5_151;
$L__BB5_164:
	// begin inline asm
	mov.u32 %r85, %laneid;
	// end inline asm
	mov.b64 	%rd208, %fd339;
	mov.b64 	{%r87, %r92}, %rd208;
	mov.b32 	%r103, 1;
	mov.b32 	%r104, 31;
	mov.b32 	%r105, -1;
	// begin inline asm
	shfl.sync.down.b32 %r86, %r87, %r103, %r104, %r105;
	// end inline asm
	// begin inline asm
	shfl.sync.down.b32 %r91, %r92, %r103, %r104, %r105;
	// end inline asm
	mov.b64 	%rd209, {%r86, %r91};
	mov.b64 	%fd214, %rd209;
	mov.b64 	{%r97, %r102}, %rd305;
	// begin inline asm
	shfl.sync.down.b32 %r96, %r97, %r103, %r104, %r105;
	// end inline asm
	// begin inline asm
	shfl.sync.down.b32 %r101, %r102, %r103, %r104, %r105;
	// end inline asm
	mov.b64 	%rd144, {%r96, %r101};
	setp.gt.s32 	%p55, %r85, 30;
	mov.f64 	%fd340, %fd339;
	mov.u64 	%rd306, %rd305;
	@%p55 bra 	$L__BB5_168;
	abs.f64 	%fd215, %fd339;
	abs.f64 	%fd216, %fd214;
	setp.lt.f64 	%p56, %fd215, %fd216;
	mov.f64 	%fd340, %fd214;
	mov.u64 	%rd306, %rd144;
	@%p56 bra 	$L__BB5_168;
	setp.lt.f64 	%p57, %fd216, %fd215;
	mov.f64 	%fd340, %fd339;
	mov.u64 	%rd306, %rd305;
	@%p57 bra 	$L__BB5_168;
	setp.lt.s64 	%p58, %rd305, %rd144;
	selp.f64 	%fd340, %fd339, %fd214, %p58;
	min.s64 	%rd306, %rd305, %rd144;
$L__BB5_168:
	mov.b64 	%rd210, %fd340;
	mov.b64 	{%r107, %r112}, %rd210;
	mov.b32 	%r123, 2;
	mov.b32 	%r124, 31;
	mov.b32 	%r125, -1;
	// begin inline asm
	shfl.sync.down.b32 %r106, %r107, %r123, %r124, %r125;
	// end inline asm
	// begin inline asm
	shfl.sync.down.b32 %r111, %r112, %r123, %r124, %r125;
	// end inline asm
	mov.b64 	%rd211, {%r106, %r111};
	mov.b64 	%fd219, %rd211;
	mov.b64 	{%r117, %r122}, %rd306;
	// begin inline asm
	shfl.sync.down.b32 %r116, %r117, %r123, %r124, %r125;
	// end inline asm
	// begin inline asm
	shfl.sync.down.b32 %r121, %r122, %r123, %r124, %r125;
	// end inline asm
	mov.b64 	%rd147, {%r116, %r121};
	setp.gt.s32 	%p59, %r85, 29;
	mov.f64 	%fd341, %fd340;
	mov.u64 	%rd307, %rd306;
	@%p59 bra 	$L__BB5_172;
	abs.f64 	%fd220, %fd340;
	abs.f64 	%fd221, %fd219;
	setp.lt.f64 	%p60, %fd220, %fd221;
	mov.f64 	%fd341, %fd219;
	mov.u64 	%rd307, %rd147;
	@%p60 bra 	$L__BB5_172;
	setp.lt.f64 	%p61, %fd221, %fd220;
	mov.f64 	%fd341, %fd340;
	mov.u64 	%rd307, %rd306;
	@%p61 bra 	$L__BB5_172;
	setp.lt.s64 	%p62, %rd306, %rd147;
	selp.f64 	%fd341, %fd340, %fd219, %p62;
	min.s64 	%rd307, %rd306, %rd147;
$L__BB5_172:
	mov.b64 	%rd212, %fd341;
	mov.b64 	{%r127, %r132}, %rd212;
	mov.b32 	%r143, 4;
	mov.b32 	%r144, 31;
	mov.b32 	%r145, -1;
	// begin inline asm
	shfl.sync.down.b32 %r126, %r127, %r143, %r144, %r145;
	// end inline asm
	// begin inline asm
	shfl.sync.down.b32 %r131, %r132, %r143, %r144, %r145;
	// end inline asm
	mov.b64 	%rd213, {%r126, %r131};
	mov.b64 	%fd224, %rd213;
	mov.b64 	{%r137, %r142}, %rd307;
	// begin inline asm
	shfl.sync.down.b32 %r136, %r137, %r143, %r144, %r145;
	// end inline asm
	// begin inline asm
	shfl.sync.down.b32 %r141, %r142, %r143, %r144, %r145;
	// end inline asm
	mov.b64 	%rd150, {%r136, %r141};
	setp.gt.s32 	%p63, %r85, 27;
	mov.f64 	%fd342, %fd341;
	mov.u64 	%rd308, %rd307;
	@%p63 bra 	$L__BB5_176;
	abs.f64 	%fd225, %fd341;
	abs.f64 	%fd226, %fd224;
	setp.lt.f64 	%p64, %fd225, %fd226;
	mov.f64 	%fd342, %fd224;
	mov.u64 	%rd308, %rd150;
	@%p64 bra 	$L__BB5_176;
	setp.lt.f64 	%p65, %fd226, %fd225;
	mov.f64 	%fd342, %fd341;
	mov.u64 	%rd308, %rd307;
	@%p65 bra 	$L__BB5_176;
	setp.lt.s64 	%p66, %rd307, %rd150;
	selp.f64 	%fd342, %fd341, %fd224, %p66;
	min.s64 	%rd308, %rd307, %rd150;
$L__BB5_176:
	mov.b64 	%rd214, %fd342;
	mov.b64 	{%r147, %r152}, %rd214;
	mov.b32 	%r163, 8;
	mov.b32 	%r164, 31;
	mov.b32 	%r165, -1;
	// begin inline asm
	shfl.sync.down.b32 %r146, %r147, %r163, %r164, %r165;
	// end inline asm
	// begin inline asm
	shfl.sync.down.b32 %r151, %r152, %r163, %r164, %r165;
	// end inline asm
	mov.b64 	%rd215, {%r146, %r151};
	mov.b64 	%fd229, %rd215;
	mov.b64 	{%r157, %r162}, %rd308;
	// begin inline asm
	shfl.sync.down.b32 %r156, %r157, %r163, %r164, %r165;
	// end inline asm
	// begin inline asm
	shfl.sync.down.b32 %r161, %r162, %r163, %r164, %r165;
	// end inline asm
	mov.b64 	%rd153, {%r156, %r161};
	setp.gt.s32 	%p67, %r85, 23;
	mov.f64 	%fd343, %fd342;
	mov.u64 	%rd309, %rd308;
	@%p67 bra 	$L__BB5_180;
	abs.f64 	%fd230, %fd342;
	abs.f64 	%fd231, %fd229;
	setp.lt.f64 	%p68, %fd230, %fd231;
	mov.f64 	%fd343, %fd229;
	mov.u64 	%rd309, %rd153;
	@%p68 bra 	$L__BB5_180;
	setp.lt.f64 	%p69, %fd231, %fd230;
	mov.f64 	%fd343, %fd342;
	mov.u64 	%rd309, %rd308;
	@%p69 bra 	$L__BB5_180;
	setp.lt.s64 	%p70, %rd308, %rd153;
	selp.f64 	%fd343, %fd342, %fd229, %p70;
	min.s64 	%rd309, %rd308, %rd153;
$L__BB5_180:
	mov.b64 	%rd216, %fd343;
	mov.b64 	{%r167, %r172}, %rd216;
	mov.b32 	%r183, 16;
	mov.b32 	%r184, 31;
	mov.b32 	%r185, -1;
	// begin inline asm
	shfl.sync.down.b32 %r166, %r167, %r183, %r184, %r185;
	// end inline asm
	// begin inline asm
	shfl.sync.down.b32 %r171, %r172, %r183, %r184, %r185;
	// end inline asm
	mov.b64 	%rd217, {%r166, %r171};
	mov.b64 	%fd234, %rd217;
	mov.b64 	{%r177, %r182}, %rd309;
	// begin inline asm
	shfl.sync.down.b32 %r176, %r177, %r183, %r184, %r185;
	// end inline asm
	// begin inline asm
	shfl.sync.down.b32 %r181, %r182, %r183, %r184, %r185;
	// end inline asm
	mov.b64 	%rd156, {%r176, %r181};
	setp.gt.s32 	%p71, %r85, 15;
	mov.f64 	%fd351, %fd343;
	mov.u64 	%rd317, %rd309;
	@%p71 bra 	$L__BB5_184;
	abs.f64 	%fd235, %fd343;
	abs.f64 	%fd236, %fd234;
	setp.lt.f64 	%p72, %fd235, %fd236;
	mov.f64 	%fd351, %fd234;
	mov.u64 	%rd317, %rd156;
	@%p72 bra 	$L__BB5_184;
	setp.lt.f64 	%p73, %fd236, %fd235;
	mov.f64 	%fd351, %fd343;
	mov.u64 	%rd317, %rd309;
	@%p73 bra 	$L__BB5_184;
	setp.lt.s64 	%p74, %rd309, %rd156;
	selp.f64 	%fd351, %fd343, %fd234, %p74;
	min.s64 	%rd317, %rd309, %rd156;
$L__BB5_184:
	setp.ne.s32 	%p75, %r85, 0;
	@%p75 bra 	$L__BB5_186;
	shr.u32 	%r186, %r35, 1;
	and.b32  	%r187, %r186, 496;
	mov.u32 	%r188, _ZN6thrust24THRUST_300001_SM_1000_NS8cuda_cub4core6detail5shmemE;
	add.s32 	%r189, %r188, %r187;
	st.shared.f64 	[%r189+8], %fd351;
	st.shared.u64 	[%r189+16], %rd317;
$L__BB5_186:
	bar.sync 	0;
	setp.ne.s32 	%p76, %r35, 0;
	@%p76 bra 	$L__BB5_208;
	ld.shared.f64 	%fd239, [_ZN6thrust24THRUST_300001_SM_1000_NS8cuda_cub4core6detail5shmemE+24];
	ld.shared.u64 	%rd159, [_ZN6thrust24THRUST_300001_SM_1000_NS8cuda_cub4core6detail5shmemE+32];
	abs.f64 	%fd240, %fd351;
	abs.f64 	%fd241, %fd239;
	setp.lt.f64 	%p77, %fd240, %fd241;
	mov.f64 	%fd345, %fd239;
	mov.u64 	%rd311, %rd159;
	@%p77 bra 	$L__BB5_190;
	setp.lt.f64 	%p78, %fd241, %fd240;
	mov.f64 	%fd345, %fd351;
	mov.u64 	%rd311, %rd317;
	@%p78 bra 	$L__BB5_190;
	setp.lt.s64 	%p79, %rd317, %rd159;
	selp.f64 	%fd345, %fd351, %fd239, %p79;
	min.s64 	%rd311, %rd317, %rd159;
$L__BB5_190:
	ld.shared.f64 	%fd244, [_ZN6thrust24THRUST_300001_SM_1000_NS8cuda_cub4core6detail5shmemE+40];
	ld.shared.u64 	%rd162, [_ZN6thrust24THRUST_300001_SM_1000_NS8cuda_cub4core6detail5shmemE+48];
	abs.f64 	%fd245, %fd345;
	abs.f64 	%fd246, %fd244;
	setp.lt.f64 	%p80, %fd245, %fd246;
	mov.f64 	%fd346, %fd244;
	mov.u64 	%rd312, %rd162;
	@%p80 bra 	$L__BB5_193;
	setp.lt.f64 	%p81, %fd246, %fd245;
	mov.f64 	%fd346, %fd345;
	mov.u64 	%rd312, %rd311;
	@%p81 bra 	$L__BB5_193;
	setp.lt.s64 	%p82, %rd311, %rd162;
	selp.f64 	%fd346, %fd345, %fd244, %p82;
	min.s64 	%rd312, %rd311, %rd162;
$L__BB5_193:
	ld.shared.f64 	%fd249, [_ZN6thrust24THRUST_300001_SM_1000_NS8cuda_cub4core6detail5shmemE+56];
	ld.shared.u64 	%rd165, [_ZN6thrust24THRUST_300001_SM_1000_NS8cuda_cub4core6detail5shmemE+64];
	abs.f64 	%fd250, %fd346;
	abs.f64 	%fd251, %fd249;
	setp.lt.f64 	%p83, %fd250, %fd251;
	mov.f64 	%fd347, %fd249;
	mov.u64 	%rd313, %rd165;
	@%p83 bra 	$L__BB5_196;
	setp.lt.f64 	%p84, %fd251, %fd250;
	mov.f64 	%fd347, %fd346;
	mov.u64 	%rd313, %rd312;
	@%p84 bra 	$L__BB5_196;
	setp.lt.s64 	%p85, %rd312, %rd165;
	selp.f64 	%fd347, %fd346, %fd249, %p85;
	min.s64 	%rd313, %rd312, %rd165;
$L__BB5_196:
	ld.shared.f64 	%fd254, [_ZN6thrust24THRUST_300001_SM_1000_NS8cuda_cub4core6detail5shmemE+72];
	ld.shared.u64 	%rd168, [_ZN6thrust24THRUST_300001_SM_1000_NS8cuda_cub4core6detail5shmemE+80];
	abs.f64 	%fd255, %fd347;
	abs.f64 	%fd256, %fd254;
	setp.lt.f64 	%p86, %fd255, %fd256;
	mov.f64 	%fd348, %fd254;
	mov.u64 	%rd314, %rd168;
	@%p86 bra 	$L__BB5_199;
	setp.lt.f64 	%p87, %fd256, %fd255;
	mov.f64 	%fd348, %fd347;
	mov.u64 	%rd314, %rd313;
	@%p87 bra 	$L__BB5_199;
	setp.lt.s64 	%p88, %rd313, %rd168;
	selp.f64 	%fd348, %fd347, %fd254, %p88;
	min.s64 	%rd314, %rd313, %rd168;
$L__BB5_199:
	ld.shared.f64 	%fd259, [_ZN6thrust24THRUST_300001_SM_1000_NS8cuda_cub4core6detail5shmemE+88];
	ld.shared.u64 	%rd171, [_ZN6thrust24THRUST_300001_SM_1000_NS8cuda_cub4core6detail5shmemE+96];
	abs.f64 	%fd260, %fd348;
	abs.f64 	%fd261, %fd259;
	setp.lt.f64 	%p89, %fd260, %fd261;
	mov.f64 	%fd349, %fd259;
	mov.u64 	%rd315, %rd171;
	@%p89 bra 	$L__BB5_202;
	setp.lt.f64 	%p90, %fd261, %fd260;
	mov.f64 	%fd349, %fd348;
	mov.u64 	%rd315, %rd314;
	@%p90 bra 	$L__BB5_202;
	setp.lt.s64 	%p91, %rd314, %rd171;
	selp.f64 	%fd349, %fd348, %fd259, %p91;
	min.s64 	%rd315, %rd314, %rd171;
$L__BB5_202:
	ld.shared.f64 	%fd264, [_ZN6thrust24THRUST_300001_SM_1000_NS8cuda_cub4core6detail5shmemE+104];
	ld.shared.u64 	%rd174, [_ZN6thrust24THRUST_300001_SM_1000_NS8cuda_cub4core6detail5shmemE+112];
	abs.f64 	%fd265, %fd349;
	abs.f64 	%fd266, %fd264;
	setp.lt.f64 	%p92, %fd265, %fd266;
	mov.f64 	%fd350, %fd264;
	mov.u64 	%rd316, %rd174;
	@%p92 bra 	$L__BB5_205;
	setp.lt.f64 	%p93, %fd266, %fd265;
	mov.f64 	%fd350, %fd349;
	mov.u64 	%rd316, %rd315;
	@%p93 bra 	$L__BB5_205;
	setp.lt.s64 	%p94, %rd315, %rd174;
	selp.f64 	%fd350, %fd349, %fd264, %p94;
	min.s64 	%rd316, %rd315, %rd174;
$L__BB5_205:
	ld.shared.f64 	%fd269, [_ZN6thrust24THRUST_300001_SM_1000_NS8cuda_cub4core6detail5shmemE+120];
	ld.shared.u64 	%rd177, [_ZN6thrust24THRUST_300001_SM_1000_NS8cuda_cub4core6detail5shmemE+128];
	abs.f64 	%fd270, %fd350;
	abs.f64 	%fd271, %fd269;
	setp.lt.f64 	%p95, %fd270, %fd271;
	mov.u64 	%rd317, %rd177;
	mov.f64 	%fd351, %fd269;
	@%p95 bra 	$L__BB5_208;
	setp.lt.f64 	%p96, %fd271, %fd270;
	mov.u64 	%rd317, %rd316;
	mov.f64 	%fd351, %fd350;
	@%p96 bra 	$L__BB5_208;
	setp.lt.s64 	%p97, %rd316, %rd177;
	selp.f64 	%fd351, %fd350, %fd269, %p97;
	min.s64 	%rd317, %rd316, %rd177;
$L__BB5_208:
	mov.u32 	%r415, %tid.x;
	setp.ne.s32 	%p214, %r415, 0;
	@%p214 bra 	$L__BB5_210;
	ld.param.u64 	%rd254, [_ZN6thrust24THRUST_300001_SM_1000_NS8cuda_cub4core6detail13_kernel_agentINS1_8__reduce11ReduceAgentINS0_12zip_iteratorIN4cuda3std3__45tupleIJNS0_10device_ptrIdEENS0_17counting_iteratorIlNS0_11use_defaultESF_SF_EEEEEEEPNSB_IJdlEEESJ_iNS1_9__extrema9arg_max_fIdl7compareEEEEJSI_SK_iN3cub18CUB_300001_SM_100013GridEvenShareIiEENSR_9GridQueueIjEESO_EEEvDpT0__param_1];
	cvta.to.global.u64 	%rd251, %rd254;
	mul.wide.u32 	%rd252, %r1, 16;
	add.s64 	%rd253, %rd251, %rd252;
	st.global.f64 	[%rd253], %fd351;
	st.global.u64 	[%rd253+8], %rd317;
$L__BB5_210:
	ret;

}
	// .globl	_ZN6thrust24THRUST_300001_SM_1000_NS8cuda_cub4core6detail13_kernel_agentINS1_8__reduce10DrainAgentIiEEJN3cub18CUB_300001_SM_10009GridQueueIjEEiEEEvDpT0_
.visible .entry _ZN6thrust24THRUST_300001_SM_1000_NS8cuda_cub4core6detail13_kernel_agentINS1_8__reduce10DrainAgentIiEEJN3cub18CUB_300001_SM_10009GridQueueIjEEiEEEvDpT0_(
	.param .align 8 .b8 _ZN6thrust24THRUST_300001_SM_1000_NS8cuda_cub4core6detail13_kernel_agentINS1_8__reduce10DrainAgentIiEEJN3cub18CUB_300001_SM_10009GridQueueIjEEiEEEvDpT0__param_0[8],
	.param .u32 _ZN6thrust24THRUST_300001_SM_1000_NS8cuda_cub4core6detail13_kernel_agentINS1_8__reduce10DrainAgentIiEEJN3cub18CUB_300001_SM_10009GridQueueIjEEiEEEvDpT0__param_1
)
.maxntid 1
{
	.reg .b32 	%r<3>;
	.reg .b64 	%rd<3>;

	ld.param.u64 	%rd1, [_ZN6thrust24THRUST_300001_SM_1000_NS8cuda_cub4core6detail13_kernel_agentINS1_8__reduce10DrainAgentIiEEJN3cub18CUB_300001_SM_10009GridQueueIjEEiEEEvDpT0__param_0];
	ld.param.u32 	%r1, [_ZN6thrust24THRUST_300001_SM_1000_NS8cuda_cub4core6detail13_kernel_agentINS1_8__reduce10DrainAgentIiEEJN3cub18CUB_300001_SM_10009GridQueueIjEEiEEEvDpT0__param_1];
	cvta.to.global.u64 	%rd2, %rd1;
	st.global.u32 	[%rd2], %r1;
	mov.b32 	%r2, 0;
	st.global.u32 	[%rd2+4], %r2;
	ret;

}
	// .globl	_ZN6thrust24THRUST_300001_SM_1000_NS8cuda_cub4core6detail13_kernel_agentINS1_8__reduce11ReduceAgentIPN4cuda3std3__45tupleIJdlEEESC_SB_iNS1_9__extrema9arg_max_fIdl7compareEEEEJSC_SC_iSG_EEEvDpT0_
.visible .entry _ZN6thrust24THRUST_300001_SM_1000_NS8cuda_cub4core6detail13_kernel_agentINS1_8__reduce11ReduceAgentIPN4cuda3std3__45tupleIJdlEEESC_SB_iNS1_9__extrema9arg_max_fIdl7compareEEEEJSC_SC_iSG_EEEvDpT0_(
	.param .u64 .ptr .align 1 _ZN6thrust24THRUST_300001_SM_1000_NS8cuda_cub4core6detail13_kernel_agentINS1_8__reduce11ReduceAgentIPN4cuda3std3__45tupleIJdlEEESC_SB_iNS1_9__extrema9arg_max_fIdl7compareEEEEJSC_SC_iSG_EEEvDpT0__param_0,
	.param .u64 .ptr .align 1 _ZN6thrust24THRUST_300001_SM_1000_NS8cuda_cub4core6detail13_kernel_agentINS1_8__reduce11ReduceAgentIPN4cuda3std3__45tupleIJdlEEESC_SB_iNS1_9__extrema9arg_max_fIdl7compareEEEEJSC_SC_iSG_EEEvDpT0__param_1,
	.param .u32 _ZN6thrust24THRUST_300001_SM_1000_NS8cuda_cub4core6detail13_kernel_agentINS1_8__reduce11ReduceAgentIPN4cuda3std3__45tupleIJdlEEESC_SB_iNS1_9__extrema9arg_max_fIdl7compareEEEEJSC_SC_iSG_EEEvDpT0__param_2,
	.param .align 1 .b8 _ZN6thrust24THRUST_300001_SM_1000_NS8cuda_cub4core6detail13_kernel_agentINS1_8__reduce11ReduceAgentIPN4cuda3std3__45tupleIJdlEEESC_SB_iNS1_9__extrema9arg_max_fIdl7compareEEEEJSC_SC_iSG_EEEvDpT0__param_3[1]
)
.maxntid 256
{
	.reg .pred 	%p<222>;
	.reg .b32 	%r<390>;
	.reg .b64 	%rd<395>;
	.reg .b64 	%fd<358>;

	ld.param.u32 	%r37, [_ZN6thrust24THRUST_300001_SM_1000_NS8cuda_cub4core6detail13_kernel_agentINS1_8__reduce11ReduceAgentIPN4cuda3std3__45tupleIJdlEEESC_SB_iNS1_9__extrema9arg_max_fIdl7compareEEEEJSC_SC_iSG_EEEvDpT0__param_2];
	setp.eq.s32 	%p1, %r37, 0;
	@%p1 bra 	$L__BB7_211;
	setp.gt.s32 	%p2, %r37, 1279;
	@%p2 bra 	$L__BB7_121;
	mov.u32 	%r1, %tid.x;
	setp.ge.s32 	%p105, %r1, %r37;
	mov.f64 	%fd301, 0d0000000000000000;
	mov.b64 	%rd337, 0;
	mov.u32 	%r380, %r1;
	@%p105 bra 	$L__BB7_4;
	ld.param.u64 	%rd323, [_ZN6thrust24THRUST_300001_SM_1000_NS8cuda_cub4core6detail13_kernel_agentINS1_8__reduce11ReduceAgentIPN4cuda3std3__45tupleIJdlEEESC_SB_iNS1_9__extrema9arg_max_fIdl7compareEEEEJSC_SC_iSG_EEEvDpT0__param_0];
	mul.wide.u32 	%rd273, %r1, 16;
	add.s64 	%rd270, %rd323, %rd273;
	// begin inline asm
	ld.global.nc.u64 %rd269, [%rd270];
	// end inline asm
	add.s64 	%rd272, %rd270, 8;
	// begin inline asm
	ld.global.nc.u64 %rd337, [%rd272];
	// end inline asm
	mov.b64 	%fd301, %rd269;
	add.s32 	%r380, %r1, 256;
$L__BB7_4:
	setp.ge.s32 	%p106, %r380, %r37;
	@%p106 bra 	$L__BB7_25;
	not.b32 	%r153, %r380;
	add.s32 	%r4, %r37, %r153;
	and.b32  	%r154, %r4, 768;
	setp.eq.s32 	%p107, %r154, 768;
	@%p107 bra 	$L__BB7_11;
	ld.param.u64 	%rd324, [_ZN6thrust24THRUST_300001_SM_1000_NS8cuda_cub4core6detail13_kernel_agentINS1_8__reduce11ReduceAgentIPN4cuda3std3__45tupleIJdlEEESC_SB_iNS1_9__extrema9arg_max_fIdl7compareEEEEJSC_SC_iSG_EEEvDpT0__param_0];
	mul.wide.u32 	%rd275, %r380, 16;
	add.s64 	%rd328, %rd324, %rd275;
	shr.u32 	%r155, %r4, 8;
	add.s32 	%r156, %r155, 1;
	and.b32  	%r157, %r156, 3;
	neg.s32 	%r378, %r157;
$L__BB7_7:
	.pragma "nounroll";
	mov.u64 	%rd5, %rd337;
	mov.f64 	%fd3, %fd301;
	// begin inline asm
	ld.global.nc.u64 %rd276, [%rd328];
	// end inline asm
	add.s64 	%rd279, %rd328, 8;
	// begin inline asm
	ld.global.nc.u64 %rd278, [%rd279];
	// end inline asm
	mov.b64 	%fd4, %rd276;
	abs.f64 	%fd5, %fd3;
	abs.f64 	%fd6, %fd4;
	setp.lt.f64 	%p108, %fd5, %fd6;
	mov.u64 	%rd337, %rd278;
	mov.f64 	%fd301, %fd4;
	@%p108 bra 	$L__BB7_10;
	setp.lt.f64 	%p109, %fd6, %fd5;
	mov.u64 	%rd337, %rd5;
	mov.f64 	%fd301, %fd3;
	@%p109 bra 	$L__BB7_10;
	setp.lt.s64 	%p110, %rd5, %rd278;
	min.s64 	%rd337, %rd5, %rd278;
	selp.f64 	%fd301, %fd3, %fd4, %p110;
$L__BB7_10:
	add.s32 	%r380, %r380, 256;
	add.s64 	%rd328, %rd328, 4096;
	add.s32 	%r378, %r378, 1;
	setp.ne.s32 	%p111, %r378, 0;
	@%p111 bra 	$L__BB7_7;
$L__BB7_11:
	setp.lt.u32 	%p112, %r4, 768;
	@%p112 bra 	$L__BB7_25;
$L__BB7_12:
	ld.param.u64 	%rd325, [_ZN6thrust24THRUST_300001_SM_1000_NS8cuda_cub4core6detail13_kernel_agentINS1_8__reduce11ReduceAgentIPN4cuda3std3__45tupleIJdlEEESC_SB_iNS1_9__extrema9arg_max_fIdl7compareEEEEJSC_SC_iSG_EEEvDpT0__param_0];
	mul.wide.s32 	%rd284, %r380, 16;
	add.s64 	%rd281, %rd325, %rd284;
	// begin inline asm
	ld.global.nc.u64 %rd280, [%rd281];
	// end inline asm
	add.s64 	%rd283, %rd281, 8;
	// begin inline asm
	ld.global.nc.u64 %rd282, [%rd283];
	// end inline asm
	mov.b64 	%fd12, %rd280;
	abs.f64 	%fd13, %fd301;
	abs.f64 	%fd14, %fd12;
	setp.lt.f64 	%p113, %fd13, %fd14;
	mov.u64 	%rd334, %rd282;
	mov.f64 	%fd298, %fd12;
	@%p113 bra 	$L__BB7_15;
	setp.lt.f64 	%p114, %fd14, %fd13;
	mov.u64 	%rd334, %rd337;
	mov.f64 	%fd298, %fd301;
	@%p114 bra 	$L__BB7_15;
	setp.lt.s64 	%p115, %rd337, %rd282;
	min.s64 	%rd334, %rd337, %rd282;
	selp.f64 	%fd298, %fd301, %fd12, %p115;
$L__BB7_15:
	add.s64 	%rd286, %rd281, 4096;
	// begin inline asm
	ld.global.nc.u64 %rd285, [%rd286];
	// end inline asm
	add.s64 	%rd288, %rd281, 4104;
	// begin inline asm
	ld.global.nc.u64 %rd287, [%rd288];
	// end inline asm
	mov.b64 	%fd17, %rd285;
	abs.f64 	%fd18, %fd298;
	abs.f64 	%fd19, %fd17;
	setp.lt.f64 	%p116, %fd18, %fd19;
	mov.u64 	%rd335, %rd287;
	mov.f64 	%fd299, %fd17;
	@%p116 bra 	$L__BB7_18;
	setp.lt.f64 	%p117, %fd19, %fd18;
	mov.u64 	%rd335, %rd334;
	mov.f64 	%fd299, %fd298;
	@%p117 bra 	$L__BB7_18;
	setp.lt.s64 	%p118, %rd334, %rd287;
	min.s64 	%rd335, %rd334, %rd287;
	selp.f64 	%fd299, %fd298, %fd17, %p118;
$L__BB7_18:
	add.s64 	%rd290, %rd281, 8192;
	// begin inline asm
	ld.global.nc.u64 %rd289, [%rd290];
	// end inline asm
	add.s64 	%rd292, %rd281, 8200;
	// begin inline asm
	ld.global.nc.u64 %rd291, [%rd292];
	// end inline asm
	mov.b64 	%fd22, %rd289;
	abs.f64 	%fd23, %fd299;
	abs.f64 	%fd24, %fd22;
	setp.lt.f64 	%p119, %fd23, %fd24;
	mov.u64 	%rd336, %rd291;
	mov.f64 	%fd300, %fd22;
	@%p119 bra 	$L__BB7_21;
	setp.lt.f64 	%p120, %fd24, %fd23;
	mov.u64 	%rd336, %rd335;
	mov.f64 	%fd300, %fd299;
	@%p120 bra 	$L__BB7_21;
	setp.lt.s64 	%p121, %rd335, %rd291;
	min.s64 	%rd336, %rd335, %rd291;
	selp.f64 	%fd300, %fd299, %fd22, %p121;
$L__BB7_21:
	add.s64 	%rd294, %rd281, 12288;
	// begin inline asm
	ld.global.nc.u64 %rd293, [%rd294];
	// end inline asm
	add.s64 	%rd296, %rd281, 12296;
	// begin inline asm
	ld.global.nc.u64 %rd295, [%rd296];
	// end inline asm
	mov.b64 	%fd27, %rd293;
	abs.f64 	%fd28, %fd300;
	abs.f64 	%fd29, %fd27;
	setp.lt.f64 	%p122, %fd28, %fd29;
	mov.u64 	%rd337, %rd295;
	mov.f64 	%fd301, %fd27;
	@%p122 bra 	$L__BB7_24;
	setp.lt.f64 	%p123, %fd29, %fd28;
	mov.u64 	%rd337, %rd336;
	mov.f64 	%fd301, %fd300;
	@%p123 bra 	$L__BB7_24;
	setp.lt.s64 	%p124, %rd336, %rd295;
	min.s64 	%rd337, %rd336, %rd295;
	selp.f64 	%fd301, %fd300, %fd27, %p124;
$L__BB7_24:
	add.s32 	%r380, %r380, 1024;
	setp.lt.s32 	%p125, %r380, %r37;
	@%p125 bra 	$L__BB7_12;
$L__BB7_25:
	setp.lt.s32 	%p126, %r37, 256;
	@%p126 bra 	$L__BB7_70;
	// begin inline asm
	mov.u32 %r271, %laneid;
	// end inline asm
	mov.b64 	%rd307, %fd301;
	mov.b64 	{%r273, %r278}, %rd307;
	mov.b32 	%r289, 1;
	mov.b32 	%r290, 31;
	mov.b32 	%r291, -1;
	// begin inline asm
	shfl.sync.down.b32 %r272, %r273, %r289, %r290, %r291;
	// end inline asm
	// begin inline asm
	shfl.sync.down.b32 %r277, %r278, %r289, %r290, %r291;
	// end inline asm
	mov.b64 	%rd308, {%r272, %r277};
	mov.b64 	%fd33, %rd308;
	mov.b64 	{%r283, %r288}, %rd337;
	// begin inline asm
	shfl.sync.down.b32 %r282, %r283, %r289, %r290, %r291;
	// end inline asm
	// begin inline asm
	shfl.sync.down.b32 %r287, %r288, %r289, %r290, %r291;
	// end inline asm
	mov.b64 	%rd27, {%r282, %r287};
	setp.gt.s32 	%p178, %r271, 30;
	mov.u64 	%rd339, %rd337;
	mov.f64 	%fd303, %fd301;
	@%p178 bra 	$L__BB7_30;
	abs.f64 	%fd34, %fd301;
	abs.f64 	%fd35, %fd33;
	setp.lt.f64 	%p179, %fd34, %fd35;
	mov.u64 	%rd339, %rd27;
	mov.f64 	%fd303, %fd33;
	@%p179 bra 	$L__BB7_30;
	setp.lt.f64 	%p180, %fd35, %fd34;
	mov.u64 	%rd339, %rd337;
	mov.f64 	%fd303, %fd301;
	@%p180 bra 	$L__BB7_30;
	setp.lt.s64 	%p181, %rd337, %rd27;
	min.s64 	%rd339, %rd337, %rd27;
	selp.f64 	%fd303, %fd301, %fd33, %p181;
$L__BB7_30:
	mov.b64 	%rd309, %fd303;
	mov.b64 	{%r293, %r298}, %rd309;
	mov.b32 	%r309, 2;
	mov.b32 	%r310, 31;
	mov.b32 	%r311, -1;
	// begin inline asm
	shfl.sync.down.b32 %r292, %r293, %r309, %r310, %r311;
	// end inline asm
	// begin inline asm
	shfl.sync.down.b32 %r297, %r298, %r309, %r310, %r311;
	// end inline asm
	mov.b64 	%rd310, {%r292, %r297};
	mov.b64 	%fd38, %rd310;
	mov.b64 	{%r303, %r308}, %rd339;
	// begin inline asm
	shfl.sync.down.b32 %r302, %r303, %r309, %r310, %r311;
	// end inline asm
	// begin inline asm
	shfl.sync.down.b32 %r307, %r308, %r309, %r310, %r311;
	// end inline asm
	mov.b64 	%rd30, {%r302, %r307};
	setp.gt.s32 	%p182, %r271, 29;
	mov.u64 	%rd340, %rd339;
	mov.f64 	%fd304, %fd303;
	@%p182 bra 	$L__BB7_34;
	abs.f64 	%fd39, %fd303;
	abs.f64 	%fd40, %fd38;
	setp.lt.f64 	%p183, %fd39, %fd40;
	mov.u64 	%rd340, %rd30;
	mov.f64 	%fd304, %fd38;
	@%p183 bra 	$L__BB7_34;
	setp.lt.f64 	%p184, %fd40, %fd39;
	mov.u64 	%rd340, %rd339;
	mov.f64 	%fd304, %fd303;
	@%p184 bra 	$L__BB7_34;
	setp.lt.s64 	%p185, %rd339, %rd30;
	min.s64 	%rd340, %rd339, %rd30;
	selp.f64 	%fd304, %fd303, %fd38, %p185;
$L__BB7_34:
	mov.b64 	%rd311, %fd304;
	mov.b64 	{%r313, %r318}, %rd311;
	mov.b32 	%r329, 4;
	mov.b32 	%r330, 31;
	mov.b32 	%r331, -1;
	// begin inline asm
	shfl.sync.down.b32 %r312, %r313, %r329, %r330, %r331;
	// end inline asm
	// begin inline asm
	shfl.sync.down.b32 %r317, %r318, %r329, %r330, %r331;
	// end inline asm
	mov.b64 	%rd312, {%r312, %r317};
	mov.b64 	%fd43, %rd312;
	mov.b64 	{%r323, %r328}, %rd340;
	// begin inline asm
	shfl.sync.down.b32 %r322, %r323, %r329, %r330, %r331;
	// end inline asm
	// begin inline asm
	shfl.sync.down.b32 %r327, %r328, %r329, %r330, %r331;
	// end inline asm
	mov.b64 	%rd33, {%r322, %r327};
	setp.gt.s32 	%p186, %r271, 27;
	mov.u64 	%rd341, %rd340;
	mov.f64 	%fd305, %fd304;
	@%p186 bra 	$L__BB7_38;
	abs.f64 	%fd44, %fd304;
	abs.f64 	%fd45, %fd43;
	setp.lt.f64 	%p187, %fd44, %fd45;
	mov.u64 	%rd341, %rd33;
	mov.f64 	%fd305, %fd43;
	@%p187 bra 	$L__BB7_38;
	setp.lt.f64 	%p188, %fd45, %fd44;
	mov.u64 	%rd341, %rd340;
	mov.f64 	%fd305, %fd304;
	@%p188 bra 	$L__BB7_38;
	setp.lt.s64 	%p189, %rd340, %rd33;
	min.s64 	%rd341, %rd340, %rd33;
	selp.f64 	%fd305, %fd304, %fd43, %p189;
$L__BB7_38:
	mov.b64 	%rd313, %fd305;
	mov.b64 	{%r333, %r338}, %rd313;
	mov.b32 	%r349, 8;
	mov.b32 	%r350, 31;
	mov.b32 	%r351, -1;
	// begin inline asm
	shfl.sync.down.b32 %r332, %r333, %r349, %r350, %r351;
	// end inline asm
	// begin inline asm
	shfl.sync.down.b32 %r337, %r338, %r349, %r350, %r351;
	// end inline asm
	mov.b64 	%rd314, {%r332, %r337};
	mov.b64 	%fd48, %rd314;
	mov.b64 	{%r343, %r348}, %rd341;
	// begin inline asm
	shfl.sync.down.b32 %r342, %r343, %r349, %r350, %r351;
	// end inline asm
	// begin inline asm
	shfl.sync.down.b32 %r347, %r348, %r349, %r350, %r351;
	// end inline asm
	mov.b64 	%rd36, {%r342, %r347};
	setp.gt.s32 	%p190, %r271, 23;
	mov.u64 	%rd342, %rd341;
	mov.f64 	%fd306, %fd305;
	@%p190 bra 	$L__BB7_42;
	abs.f64 	%fd49, %fd305;
	abs.f64 	%fd50, %fd48;
	setp.lt.f64 	%p191, %fd49, %fd50;
	mov.u64 	%rd342, %rd36;
	mov.f64 	%fd306, %fd48;
	@%p191 bra 	$L__BB7_42;
	setp.lt.f64 	%p192, %fd50, %fd49;
	mov.u64 	%rd342, %rd341;
	mov.f64 	%fd306, %fd305;
	@%p192 bra 	$L__BB7_42;
	setp.lt.s64 	%p193, %rd341, %rd36;
	min.s64 	%rd342, %rd341, %rd36;
	selp.f64 	%fd306, %fd305, %fd48, %p193;
$L__BB7_42:
	mov.b64 	%rd315, %fd306;
	mov.b64 	{%r353, %r358}, %rd315;
	mov.b32 	%r369, 16;
	mov.b32 	%r370, 31;
	mov.b32 	%r371, -1;
	// begin inline asm
	shfl.sync.down.b32 %r352, %r353, %r369, %r370, %r371;
	// end inline asm
	// begin inline asm
	shfl.sync.down.b32 %r357, %r358, %r369, %r370, %r371;
	// end inline asm
	mov.b64 	%rd316, {%r352, %r357};
	mov.b64 	%fd53, %rd316;
	mov.b64 	{%r363, %r368}, %rd342;
	// begin inline asm
	shfl.sync.down.b32 %r362, %r363, %r369, %r370, %r371;
	// end inline asm
	// begin inline asm
	shfl.sync.down.b32 %r367, %r368, %r369, %r370, %r371;
	// end inline asm
	mov.b64 	%rd39, {%r362, %r367};
	setp.gt.s32 	%p194, %r271, 15;
	mov.u64 	%rd394, %rd342;
	mov.f64 	%fd357, %fd306;
	@%p194 bra 	$L__BB7_46;
	abs.f64 	%fd54, %fd306;
	abs.f64 	%fd55, %fd53;
	setp.lt.f64 	%p195, %fd54, %fd55;
	mov.u64 	%rd394, %rd39;
	mov.f64 	%fd357, %fd53;
	@%p195 bra 	$L__BB7_46;
	setp.lt.f64 	%p196, %fd55, %fd54;
	mov.u64 	%rd394, %rd342;
	mov.f64 	%fd357, %fd306;
	@%p196 bra 	$L__BB7_46;
	setp.lt.s64 	%p197, %rd342, %rd39;
	min.s64 	%rd394, %rd342, %rd39;
	selp.f64 	%fd357, %fd306, %fd53, %p197;
$L__BB7_46:
	setp.ne.s32 	%p198, %r271, 0;
	@%p198 bra 	$L__BB7_48;
	shr.u32 	%r372, %r1, 1;
	and.b32  	%r373, %r372, 496;
	mov.u32 	%r374, _ZN6thrust24THRUST_300001_SM_1000_NS8cuda_cub4core6detail5shmemE;
	add.s32 	%r375, %r374, %r373;
	st.shared.f64 	[%r375+8], %fd357;
	st.shared.u64 	[%r375+16], %rd394;
$L__BB7_48:
	bar.sync 	0;
	setp.ne.s32 	%p199, %r1, 0;
	@%p199 bra 	$L__BB7_209;
	ld.shared.f64 	%fd58, [_ZN6thrust24THRUST_300001_SM_1000_NS8cuda_cub4core6detail5shmemE+24];
	ld.shared.u64 	%rd42, [_ZN6thrust24THRUST_300001_SM_1000_NS8cuda_cub4core6detail5shmemE+32];
	abs.f64 	%fd59, %fd357;
	abs.f64 	%fd60, %fd58;
	setp.lt.f64 	%p200, %fd59, %fd60;
	mov.u64 	%rd344, %rd42;
	mov.f64 	%fd308, %fd58;
	@%p200 bra 	$L__BB7_52;
	setp.lt.f64 	%p201, %fd60, %fd59;
	mov.u64 	%rd344, %rd394;
	mov.f64 	%fd308, %fd357;
	@%p201 bra 	$L__BB7_52;
	setp.lt.s64 	%p202, %rd394, %rd42;
	min.s64 	%rd344, %rd394, %rd42;
	selp.f64 	%fd308, %fd357, %fd58, %p202;
$L__BB7_52:
	ld.shared.f64 	%fd63, [_ZN6thrust24THRUST_300001_SM_1000_NS8cuda_cub4core6detail5shmemE+40];
	ld.shared.u64 	%rd45, [_ZN6thrust24THRUST_300001_SM_1000_NS8cuda_cub4core6detail5shmemE+48];
	abs.f64 	%fd64, %fd308;
	abs.f64 	%fd65, %fd63;
	setp.lt.f64 	%p203, %fd64, %fd65;
	mov.u64 	%rd345, %rd45;
	mov.f64 	%fd309, %fd63;
	@%p203 bra 	$L__BB7_55;
	setp.lt.f64 	%p204, %fd65, %fd64;
	mov.u64 	%rd345, %rd344;
	mov.f64 	%fd309, %fd308;
	@%p204 bra 	$L__BB7_55;
	setp.lt.s64 	%p205, %rd344, %rd45;
	min.s64 	%rd345, %rd344, %rd45;
	selp.f64 	%fd309, %fd308, %fd63, %p205;
$L__BB7_55:
	ld.shared.f64 	%fd68, [_ZN6thrust24THRUST_300001_SM_1000_NS8cuda_cub4core6detail5shmemE+56];
	ld.shared.u64 	%rd48, [_ZN6thrust24THRUST_300001_SM_1000_NS8cuda_cub4core6detail5shmemE+64];
	abs.f64 	%fd69, %fd309;
	abs.f64 	%fd70, %fd68;
	setp.lt.f64 	%p206, %fd69, %fd70;
	mov.u64 	%rd346, %rd48;
	mov.f64 	%fd310, %fd68;
	@%p206 bra 	$L__BB7_58;
	setp.lt.f64 	%p207, %fd70, %fd69;
	mov.u64 	%rd346, %rd345;
	mov.f64 	%fd310, %fd309;
	@%p207 bra 	$L__BB7_58;
	setp.lt.s64 	%p208, %rd345, %rd48;
	min.s64 	%rd346, %rd345, %rd48;
	selp.f64 	%fd310, %fd309, %fd68, %p208;
$L__BB7_58:
	ld.shared.f64 	%fd73, [_ZN6thrust24THRUST_300001_SM_1000_NS8cuda_cub4core6detail5shmemE+72];
	ld.shared.u64 	%rd51, [_ZN6thrust24THRUST_300001_SM_1000_NS8cuda_cub4core6detail5shmemE+80];
	abs.f64 	%fd74, %fd310;
	abs.f64 	%fd75, %fd73;
	setp.lt.f64 	%p209, %fd74, %fd75;
	mov.u64 	%rd347, %rd51;
	mov.f64 	%fd311, %fd73;
	@%p209 bra 	$L__BB7_61;
	setp.lt.f64 	%p210, %fd75, %fd74;
	mov.u64 	%rd347, %rd346;
	mov.f64 	%fd311, %fd310;
	@%p210 bra 	$L__BB7_61;
	setp.lt.s64 	%p211, %rd346, %rd51;
	min.s64 	%rd347, %rd346, %rd51;
	selp.f64 	%fd311, %fd310, %fd73, %p211;
$L__BB7_61:
	ld.shared.f64 	%fd78, [_ZN6thrust24THRUST_300001_SM_1000_NS8cuda_cub4core6detail5shmemE+88];
	ld.shared.u64 	%rd54, [_ZN6thrust24THRUST_300001_SM_1000_NS8cuda_cub4core6detail5shmemE+96];
	abs.f64 	%fd79, %fd311;
	abs.f64 	%fd80, %fd78;
	setp.lt.f64 	%p212, %fd79, %fd80;
	mov.u64 	%rd348, %rd54;
	mov.f64 	%fd312, %fd78;
	@%p212 bra 	$L__BB7_64;
	setp.lt.f64 	%p213, %fd80, %fd79;
	mov.u64 	%rd348, %rd347;
	mov.f64 	%fd312, %fd311;
	@%p213 bra 	$L__BB7_64;
	setp.lt.s64 	%p214, %rd347, %rd54;
	min.s64 	%rd348, %rd347, %rd54;
	selp.f64 	%fd312, %fd311, %fd78, %p214;
$L__BB7_64:
	ld.shared.f64 	%fd83, [_ZN6thrust24THRUST_300001_SM_1000_NS8cuda_cub4core6detail5shmemE+104];
	ld.shared.u64 	%rd57, [_ZN6thrust24THRUST_300001_SM_1000_NS8cuda_cub4core6detail5shmemE+112];
	abs.f64 	%fd84, %fd312;
	abs.f64 	%fd85, %fd83;
	setp.lt.f64 	%p215, %fd84, %fd85;
	mov.u64 	%rd349, %rd57;
	mov.f64 	%fd313, %fd83;
	@%p215 bra 	$L__BB7_67;
	setp.lt.f64 	%p216, %fd85, %fd84;
	mov.u64 	%rd349, %rd348;
	mov.f64 	%fd313, %fd312;
	@%p216 bra 	$L__BB7_67;
	setp.lt.s64 	%p217, %rd348, %rd57;
	min.s64 	%rd349, %rd348, %rd57;
	selp.f64 	%fd313, %fd312, %fd83, %p217;
$L__BB7_67:
	ld.shared.f64 	%fd88, [_ZN6thrust24THRUST_300001_SM_1000_NS8cuda_cub4core6detail5shmemE+120];
	ld.shared.u64 	%rd60, [_ZN6thrust24THRUST_300001_SM_1000_NS8cuda_cub4core6detail5shmemE+128];
	abs.f64 	%fd89, %fd313;
	abs.f64 	%fd90, %fd88;
	setp.lt.f64 	%p218, %fd89, %fd90;
	mov.u64 	%rd394, %rd60;
	mov.f64 	%fd357, %fd88;
	@%p218 bra 	$L__BB7_209;
	setp.lt.f64 	%p219, %fd90, %fd89;
	mov.u64 	%rd394, %rd349;
	mov.f64 	%fd357, %fd313;
	@%p219 bra 	$L__BB7_209;
	setp.lt.s64 	%p220, %rd349, %rd60;
	min.s64 	%rd394, %rd349, %rd60;
	selp.f64 	%fd357, %fd313, %fd88, %p220;
	bra.uni 	$L__BB7_209;
$L__BB7_70:
	// begin inline asm
	mov.u32 %r158, %laneid;
	// end inline asm
	and.b32  	%r179, %r1, 992;
	add.s32 	%r180, %r179, 32;
	setp.gt.s32 	%p127, %r180, %r37;
	not.b32 	%r181, %r179;
	add.s32 	%r182, %r37, %r181;
	selp.b32 	%r177, %r182, 31, %p127;
	mov.b64 	%rd297, %fd301;
	mov.b64 	{%r160, %r165}, %rd297;
	mov.b32 	%r176, 1;
	mov.b32 	%r178, -1;
	// begin inline asm
	shfl.sync.down.b32 %r159, %r160, %r176, %r177, %r178;
	// end inline asm
	// begin inline asm
	shfl.sync.down.b32 %r164, %r165, %r176, %r177, %r178;
	// end inline asm
	mov.b64 	%rd298, {%r159, %r164};
	mov.b64 	%fd92, %rd298;
	mov.b64 	{%r170, %r175}, %rd337;
	// begin inline asm
	shfl.sync.down.b32 %r169, %r170, %r176, %r177, %r178;
	// end inline asm
	// begin inline asm
	shfl.sync.down.b32 %r174, %r175, %r176, %r177, %r178;
	// end inline asm
	mov.b64 	%rd62, {%r169, %r174};
	setp.ge.s32 	%p128, %r158, %r177;
	mov.u64 	%rd350, %rd337;
	mov.f64 	%fd314, %fd301;
	@%p128 bra 	$L__BB7_74;
	abs.f64 	%fd93, %fd301;
	abs.f64 	%fd94, %fd92;
	setp.lt.f64 	%p129, %fd93, %fd94;
	mov.u64 	%rd350, %rd62;
	mov.f64 	%fd314, %fd92;
	@%p129 bra 	$L__BB7_74;
	setp.lt.f64 	%p130, %fd94, %fd93;
	mov.u64 	%rd350, %rd337;
	mov.f64 	%fd314, %fd301;
	@%p130 bra 	$L__BB7_74;
	setp.lt.s64 	%p131, %rd337, %rd62;
	min.s64 	%rd350, %rd337, %rd62;
	selp.f64 	%fd314, %fd301, %fd92, %p131;
$L__BB7_74:
	mov.b64 	%rd299, %fd314;
	mov.b64 	{%r184, %r189}, %rd299;
	mov.b32 	%r200, 2;
	mov.b32 	%r202, -1;
	// begin inline asm
	shfl.sync.down.b32 %r183, %r184, %r200, %r177, %r202;
	// end inline asm
	// begin inline asm
	shfl.sync.down.b32 %r188, %r189, %r200, %r177, %r202;
	// end inline asm
	mov.b64 	%rd300, {%r183, %r188};
	mov.b64 	%fd97, %rd300;
	mov.b64 	{%r194, %r199}, %rd350;
	// begin inline asm
	shfl.sync.down.b32 %r193, %r194, %r200, %r177, %r202;
	// end inline asm
	// begin inline asm
	shfl.sync.down.b32 %r198, %r199, %r200, %r177, %r202;
	// end inline asm
	mov.b64 	%rd65, {%r193, %r198};
	add.s32 	%r203, %r158, 2;
	setp.gt.s32 	%p132, %r203, %r177;
	mov.u64 	%rd351, %rd350;
	mov.f64 	%fd315, %fd314;
	@%p132 bra 	$L__BB7_78;
	abs.f64 	%fd98, %fd314;
	abs.f64 	%fd99, %fd97;
	setp.lt.f64 	%p133, %fd98, %fd99;
	mov.u64 	%rd351, %rd65;
	mov.f64 	%fd315, %fd97;
	@%p133 bra 	$L__BB7_78;
	setp.lt.f64 	%p134, %fd99, %fd98;
	mov.u64 	%rd351, %rd350;
	mov.f64 	%fd315, %fd314;
	@%p134 bra 	$L__BB7_78;
	setp.lt.s64 	%p135, %rd350, %rd65;
	min.s64 	%rd351, %rd350, %rd65;
	selp.f64 	%fd315, %fd314, %fd97, %p135;
$L__BB7_78:
	mov.b64 	%rd301, %fd315;
	mov.b64 	{%r205, %r210}, %rd301;
	mov.b32 	%r221, 4;
	mov.b32 	%r223, -1;
	// begin inline asm
	shfl.sync.down.b32 %r204, %r205, %r221, %r177, %r223;
	// end inline asm
	// begin inline asm
	shfl.sync.down.b32 %r209, %r210, %r221, %r177, %r223;
	// end inline asm
	mov.b64 	%rd302, {%r204, %r209};
	mov.b64 	%fd102, %rd302;
	mov.b64 	{%r215, %r220}, %rd351;
	// begin inline asm
	shfl.sync.down.b32 %r214, %r215, %r221, %r177, %r223;
	// end inline asm
	// begin inline asm
	shfl.sync.down.b32 %r219, %r220, %r221, %r177, %r223;
	// end inline asm
	mov.b64 	%rd68, {%r214, %r219};
	add.s32 	%r224, %r158, 4;
	setp.gt.s32 	%p136, %r224, %r177;
	mov.u64 	%rd352, %rd351;
	mov.f64 	%fd316, %fd315;
	@%p136 bra 	$L__BB7_82;
	abs.f64 	%fd103, %fd315;
	abs.f64 	%fd104, %fd102;
	setp.lt.f64 	%p137, %fd103, %fd104;
	mov.u64 	%rd352, %rd68;
	mov.f64 	%fd316, %fd102;
	@%p137 bra 	$L__BB7_82;
	setp.lt.f64 	%p138, %fd104, %fd103;
	mov.u64 	%rd352, %rd351;
	mov.f64 	%fd316, %fd315;
	@%p138 bra 	$L__BB7_82;
	setp.lt.s64 	%p139, %rd351, %rd68;
	min.s64 	%rd352, %rd351, %rd68;
	selp.f64 	%fd316, %fd315, %fd102, %p139;
$L__BB7_82:
	mov.b64 	%rd303, %fd316;
	mov.b64 	{%r226, %r231}, %rd303;
	mov.b32 	%r242, 8;
	mov.b32 	%r244, -1;
	// begin inline asm
	shfl.sync.down.b32 %r225, %r226, %r242, %r177, %r244;
	// end inline asm
	// begin inline asm
	shfl.sync.down.b32 %r230, %r231, %r242, %r177, %r244;
	// end inline asm
	mov.b64 	%rd304, {%r225, %r230};
	mov.b64 	%fd107, %rd304;
	mov.b64 	{%r236, %r241}, %rd352;
	// begin inline asm
	shfl.sync.down.b32 %r235, %r236, %r242, %r177, %r244;
	// end inline asm
	// begin inline asm
	shfl.sync.down.b32 %r240, %r241, %r242, %r177, %r244;
	// end inline asm
	mov.b64 	%rd71, {%r235, %r240};
	add.s32 	%r245, %r158, 8;
	setp.gt.s32 	%p140, %r245, %r177;
	mov.u64 	%rd353, %rd352;
	mov.f64 	%fd317, %fd316;
	@%p140 bra 	$L__BB7_86;
	abs.f64 	%fd108, %fd316;
	abs.f64 	%fd109, %fd107;
	setp.lt.f64 	%p141, %fd108, %fd109;
	mov.u64 	%rd353, %rd71;
	mov.f64 	%fd317, %fd107;
	@%p141 bra 	$L__BB7_86;
	setp.lt.f64 	%p142, %fd109, %fd108;
	mov.u64 	%rd353, %rd352;
	mov.f64 	%fd317, %fd316;
	@%p142 bra 	$L__BB7_86;
	setp.lt.s64 	%p143, %rd352, %rd71;
	min.s64 	%rd353, %rd352, %rd71;
	selp.f64 	%fd317, %fd316, %fd107, %p143;
$L__BB7_86:
	mov.b64 	%rd305, %fd317;
	mov.b64 	{%r247, %r252}, %rd305;
	mov.b32 	%r263, 16;
	mov.b32 	%r265, -1;
	// begin inline asm
	shfl.sync.down.b32 %r246, %r247, %r263, %r177, %r265;
	// end inline asm
	// begin inline asm
	shfl.sync.down.b32 %r251, %r252, %r263, %r177, %r265;
	// end inline asm
	mov.b64 	%rd306, {%r246, %r251};
	mov.b64 	%fd112, %rd306;
	mov.b64 	{%r257, %r262}, %rd353;
	// begin inline asm
	shfl.sync.down.b32 %r256, %r257, %r263, %r177, %r265;
	// end inline asm
	// begin inline asm
	shfl.sync.down.b32 %r261, %r262, %r263, %r177, %r265;
	// end inline asm
	mov.b64 	%rd74, {%r256, %r261};
	add.s32 	%r266, %r158, 16;
	setp.gt.s32 	%p144, %r266, %r177;
	mov.u64 	%rd394, %rd353;
	mov.f64 	%fd357, %fd317;
	@%p144 bra 	$L__BB7_90;
	abs.f64 	%fd113, %fd317;
	abs.f64 	%fd114, %fd112;
	setp.lt.f64 	%p145, %fd113, %fd114;
	mov.u64 	%rd394, %rd74;
	mov.f64 	%fd357, %fd112;
	@%p145 bra 	$L__BB7_90;
	setp.lt.f64 	%p146, %fd114, %fd113;
	mov.u64 	%rd394, %rd353;
	mov.f64 	%fd357, %fd317;
	@%p146 bra 	$L__BB7_90;
	setp.lt.s64 	%p147, %rd353, %rd74;
	min.s64 	%rd394, %rd353, %rd74;
	selp.f64 	%fd357, %fd317, %fd112, %p147;
$L__BB7_90:
	setp.ne.s32 	%p148, %r158, 0;
	@%p148 bra 	$L__BB7_92;
	shr.u32 	%r267, %r1, 1;
	and.b32  	%r268, %r267, 496;
	mov.u32 	%r269, _ZN6thrust24THRUST_300001_SM_1000_NS8cuda_cub4core6detail5shmemE;
	add.s32 	%r270, %r269, %r268;
	st.shared.f64 	[%r270+8], %fd357;
	st.shared.u64 	[%r270+16], %rd394;
$L__BB7_92:
	bar.sync 	0;
	setp.ne.s32 	%p149, %r1, 0;
	@%p149 bra 	$L__BB7_209;
	setp.lt.s32 	%p150, %r37, 33;
	mov.f64 	%fd319, %fd357;
	mov.u64 	%rd355, %rd394;
	@%p150 bra 	$L__BB7_97;
	ld.shared.f64 	%fd117, [_ZN6thrust24THRUST_300001_SM_1000_NS8cuda_cub4core6detail5shmemE+24];
	ld.shared.u64 	%rd77, [_ZN6thrust24THRUST_300001_SM_1000_NS8cuda_cub4core6detail5shmemE+32];
	abs.f64 	%fd118, %fd357;
	abs.f64 	%fd119, %fd117;
	setp.lt.f64 	%p151, %fd118, %fd119;
	mov.f64 	%fd319, %fd117;
	mov.u64 	%rd355, %rd77;
	@%p151 bra 	$L__BB7_97;
	setp.lt.f64 	%p152, %fd119, %fd118;
	mov.f64 	%fd319, %fd357;
	mov.u64 	%rd355, %rd394;
	@%p152 bra 	$L__BB7_97;
	setp.lt.s64 	%p153, %rd394, %rd77;
	min.s64 	%rd355, %rd394, %rd77;
	selp.f64 	%fd319, %fd357, %fd117, %p153;
$L__BB7_97:
	setp.lt.s32 	%p154, %r37, 65;
	mov.f64 	%fd320, %fd319;
	mov.u64 	%rd356, %rd355;
	@%p154 bra 	$L__BB7_101;
	ld.shared.f64 	%fd122, [_ZN6thrust24THRUST_300001_SM_1000_NS8cuda_cub4core6detail5shmemE+40];
	ld.shared.u64 	%rd80, [_ZN6thrust24THRUST_300001_SM_1000_NS8cuda_cub4core6detail5shmemE+48];
	abs.f64 	%fd123, %fd319;
	abs.f64 	%fd124, %fd122;
	setp.lt.f64 	%p155, %fd123, %fd124;
	mov.f64 	%fd320, %fd122;
	mov.u64 	%rd356, %rd80;
	@%p155 bra 	$L__BB7_101;
	setp.lt.f64 	%p156, %fd124, %fd123;
	mov.f64 	%fd320, %fd319;
	mov.u64 	%rd356, %rd355;
	@%p156 bra 	$L__BB7_101;
	setp.lt.s64 	%p157, %rd355, %rd80;
	min.s64 	%rd356, %rd355, %rd80;
	selp.f64 	%fd320, %fd319, %fd122, %p157;
$L__BB7_101:
	setp.lt.s32 	%p158, %r37, 97;
	mov.f64 	%fd321, %fd320;
	mov.u64 	%rd357, %rd356;
	@%p158 bra 	$L__BB7_105;
	ld.shared.f64 	%fd127, [_ZN6thrust24THRUST_300001_SM_1000_NS8cuda_cub4core6detail5shmemE+56];
	ld.shared.u64 	%rd83, [_ZN6thrust24THRUST_300001_SM_1000_NS8cuda_cub4core6detail5shmemE+64];
	abs.f64 	%fd128, %fd320;
	abs.f64 	%fd129, %fd127;
	setp.lt.f64 	%p159, %fd128, %fd129;
	mov.f64 	%fd321, %fd127;
	mov.u64 	%rd357, %rd83;
	@%p159 bra 	$L__BB7_105;
	setp.lt.f64 	%p160, %fd129, %fd128;
	mov.f64 	%fd321, %fd320;
	mov.u64 	%rd357, %rd356;
	@%p160 bra 	$L__BB7_105;
	setp.lt.s64 	%p161, %rd356, %rd83;
	min.s64 	%rd357, %rd356, %rd83;
	selp.f64 	%fd321, %fd320, %fd127, %p161;
$L__BB7_105:
	setp.lt.s32 	%p162, %r37, 129;
	mov.f64 	%fd322, %fd321;
	mov.u64 	%rd358, %rd357;
	@%p162 bra 	$L__BB7_109;
	ld.shared.f64 	%fd132, [_ZN6thrust24THRUST_300001_SM_1000_NS8cuda_cub4core6detail5shmemE+72];
	ld.shared.u64 	%rd86, [_ZN6thrust24THRUST_300001_SM_1000_NS8cuda_cub4core6detail5shmemE+80];
	abs.f64 	%fd133, %fd321;
	abs.f64 	%fd134, %fd132;
	setp.lt.f64 	%p163, %fd133, %fd134;
	mov.f64 	%fd322, %fd132;
	mov.u64 	%rd358, %rd86;
	@%p163 bra 	$L__BB7_109;
	setp.lt.f64 	%p164, %fd134, %fd133;
	mov.f64 	%fd322, %fd321;
	mov.u64 	%rd358, %rd357;
	@%p164 bra 	$L__BB7_109;
	setp.lt.s64 	%p165, %rd357, %rd86;
	min.s64 	%rd358, %rd357, %rd86;
	selp.f64 	%fd322, %fd321, %fd132, %p165;
$L__BB7_109:
	setp.lt.s32 	%p166, %r37, 161;
	mov.f64 	%fd323, %fd322;
	mov.u64 	%rd359, %rd358;
	@%p166 bra 	$L__BB7_113;
	ld.shared.f64 	%fd137, [_ZN6thrust24THRUST_300001_SM_1000_NS8cuda_cub4core6detail5shmemE+88];
	ld.shared.u64 	%rd89, [_ZN6thrust24THRUST_300001_SM_1000_NS8cuda_cub4core6detail5shmemE+96];
	abs.f64 	%fd138, %fd322;
	abs.f64 	%fd139, %fd137;
	setp.lt.f64 	%p167, %fd138, %fd139;
	mov.f64 	%fd323, %fd137;
	mov.u64 	%rd359, %rd89;
	@%p167 bra 	$L__BB7_113;
	setp.lt.f64 	%p168, %fd139, %fd138;
	mov.f64 	%fd323, %fd322;
	mov.u64 	%rd359, %rd358;
	@%p168 bra 	$L__BB7_113;
	setp.lt.s64 	%p169, %rd358, %rd89;
	min.s64 	%rd359, %rd358, %rd89;
	selp.f64 	%fd323, %fd322, %fd137, %p169;
$L__BB7_113:
	setp.lt.s32 	%p170, %r37, 193;
	mov.f64 	%fd324, %fd323;
	mov.u64 	%rd360, %rd359;
	@%p170 bra 	$L__BB7_117;
	ld.shared.f64 	%fd142, [_ZN6thrust24THRUST_300001_SM_1000_NS8cuda_cub4core6detail5shmemE+104];
	ld.shared.u64 	%rd92, [_ZN6thrust24THRUST_300001_SM_1000_NS8cuda_cub4core6detail5shmemE+112];
	abs.f64 	%fd143, %fd323;
	abs.f64 	%fd144, %fd142;
	setp.lt.f64 	%p171, %fd143, %fd144;
	mov.f64 	%fd324, %fd142;
	mov.u64 	%rd360, %rd92;
	@%p171 bra 	$L__BB7_117;
	setp.lt.f64 	%p172, %fd144, %fd143;
	mov.f64 	%fd324, %fd323;
	mov.u64 	%rd360, %rd359;
	@%p172 bra 	$L__BB7_117;
	setp.lt.s64 	%p173, %rd359, %rd92;
	min.s64 	%rd360, %rd359, %rd92;
	selp.f64 	%fd324, %fd323, %fd142, %p173;
$L__BB7_117:
	setp.lt.s32 	%p174, %r37, 225;
	mov.u64 	%rd394, %rd360;
	mov.f64 	%fd357, %fd324;
	@%p174 bra 	$L__BB7_209;
	ld.shared.f64 	%fd147, [_ZN6thrust24THRUST_300001_SM_1000_NS8cuda_cub4core6detail5shmemE+120];
	ld.shared.u64 	%rd95, [_ZN6thrust24THRUST_300001_SM_1000_NS8cuda_cub4core6detail5shmemE+128];
	abs.f64 	%fd148, %fd324;
	abs.f64 	%fd149, %fd147;
	setp.lt.f64 	%p175, %fd148, %fd149;
	mov.u64 	%rd394, %rd95;
	mov.f64 	%fd357, %fd147;
	@%p175 bra 	$L__BB7_209;
	setp.lt.f64 	%p176, %fd149, %fd148;
	mov.u64 	%rd394, %rd360;
	mov.f64 	%fd357, %fd324;
	@%p176 bra 	$L__BB7_209;
	setp.lt.s64 	%p177, %rd360, %rd95;
	min.s64 	%rd394, %rd360, %rd95;
	selp.f64 	%fd357, %fd324, %fd147, %p177;
	bra.uni 	$L__BB7_209;
$L__BB7_121:
	ld.param.u64 	%rd318, [_ZN6thrust24THRUST_300001_SM_1000_NS8cuda_cub4core6detail13_kernel_agentINS1_8__reduce11ReduceAgentIPN4cuda3std3__45tupleIJdlEEESC_SB_iNS1_9__extrema9arg_max_fIdl7compareEEEEJSC_SC_iSG_EEEvDpT0__param_0];
	mov.u32 	%r16, %tid.x;
	mul.wide.u32 	%rd208, %r16, 16;
	add.s64 	%rd189, %rd318, %rd208;
	// begin inline asm
	ld.global.nc.u64 %rd188, [%rd189];
	// end inline asm
	add.s64 	%rd191, %rd189, 8;
	// begin inline asm
	ld.global.nc.u64 %rd190, [%rd191];
	// end inline asm
	mov.b64 	%fd151, %rd188;
	add.s64 	%rd193, %rd189, 4096;
	// begin inline asm
	ld.global.nc.u64 %rd192, [%rd193];
	// end inline asm
	add.s64 	%rd195, %rd189, 4104;
	// begin inline asm
	ld.global.nc.u64 %rd361, [%rd195];
	// end inline asm
	mov.b64 	%fd325, %rd192;
	add.s64 	%rd197, %rd189, 8192;
	// begin inline asm
	ld.global.nc.u64 %rd196, [%rd197];
	// end inline asm
	add.s64 	%rd199, %rd189, 8200;
	// begin inline asm
	ld.global.nc.u64 %rd362, [%rd199];
	// end inline asm
	mov.b64 	%fd326, %rd196;
	add.s64 	%rd201, %rd189, 12288;
	// begin inline asm
	ld.global.nc.u64 %rd200, [%rd201];
	// end inline asm
	add.s64 	%rd203, %rd189, 12296;
	// begin inline asm
	ld.global.nc.u64 %rd363, [%rd203];
	// end inline asm
	mov.b64 	%fd327, %rd200;
	add.s64 	%rd205, %rd189, 16384;
	// begin inline asm
	ld.global.nc.u64 %rd204, [%rd205];
	// end inline asm
	add.s64 	%rd207, %rd189, 16392;
	// begin inline asm
	ld.global.nc.u64 %rd381, [%rd207];
	// end inline asm
	mov.b64 	%fd344, %rd204;
	abs.f64 	%fd156, %fd151;
	abs.f64 	%fd157, %fd325;
	setp.lt.f64 	%p3, %fd156, %fd157;
	@%p3 bra 	$L__BB7_123;
	setp.lt.f64 	%p4, %fd157, %fd156;
	setp.lt.s64 	%p5, %rd190, %rd361;
	or.pred  	%p6, %p4, %p5;
	selp.b64 	%rd361, %rd190, %rd361, %p6;
	selp.f64 	%fd325, %fd151, %fd325, %p6;
$L__BB7_123:
	abs.f64 	%fd160, %fd325;
	abs.f64 	%fd161, %fd326;
	setp.lt.f64 	%p7, %fd160, %fd161;
	@%p7 bra 	$L__BB7_125;
	setp.lt.f64 	%p8, %fd161, %fd160;
	setp.lt.s64 	%p9, %rd361, %rd362;
	or.pred  	%p10, %p8, %p9;
	selp.b64 	%rd362, %rd361, %rd362, %p10;
	selp.f64 	%fd326, %fd325, %fd326, %p10;
$L__BB7_125:
	abs.f64 	%fd164, %fd326;
	abs.f64 	%fd165, %fd327;
	setp.lt.f64 	%p11, %fd164, %fd165;
	@%p11 bra 	$L__BB7_127;
	setp.lt.f64 	%p12, %fd165, %fd164;
	setp.lt.s64 	%p13, %rd362, %rd363;
	or.pred  	%p14, %p12, %p13;
	selp.b64 	%rd363, %rd362, %rd363, %p14;
	selp.f64 	%fd327, %fd326, %fd327, %p14;
$L__BB7_127:
	abs.f64 	%fd168, %fd327;
	abs.f64 	%fd169, %fd344;
	setp.lt.f64 	%p15, %fd168, %fd169;
	@%p15 bra 	$L__BB7_129;
	setp.lt.f64 	%p16, %fd169, %fd168;
	setp.lt.s64 	%p17, %rd363, %rd381;
	or.pred  	%p18, %p16, %p17;
	selp.b64 	%rd381, %rd363, %rd381, %p18;
	selp.f64 	%fd344, %fd327, %fd344, %p18;
$L__BB7_129:
	setp.lt.u32 	%p19, %r37, 2560;
	mov.b32 	%r383, 1280;
	@%p19 bra 	$L__BB7_142;
	mov.b32 	%r382, 1280;
	mov.f64 	%fd329, %fd344;
	mov.u64 	%rd365, %rd381;
$L__BB7_131:
	ld.param.u64 	%rd319, [_ZN6thrust24THRUST_300001_SM_1000_NS8cuda_cub4core6detail13_kernel_agentINS1_8__reduce11ReduceAgentIPN4cuda3std3__45tupleIJdlEEESC_SB_iNS1_9__extrema9arg_max_fIdl7compareEEEEJSC_SC_iSG_EEEvDpT0__param_0];
	add.s32 	%r40, %r382, %r16;
	mul.wide.u32 	%rd229, %r40, 16;
	add.s64 	%rd210, %rd319, %rd229;
	// begin inline asm
	ld.global.nc.u64 %rd209, [%rd210];
	// end inline asm
	add.s64 	%rd212, %rd210, 8;
	// begin inline asm
	ld.global.nc.u64 %rd366, [%rd212];
	// end inline asm
	mov.b64 	%fd330, %rd209;
	add.s64 	%rd214, %rd210, 4096;
	// begin inline asm
	ld.global.nc.u64 %rd213, [%rd214];
	// end inline asm
	add.s64 	%rd216, %rd210, 4104;
	// begin inline asm
	ld.global.nc.u64 %rd367, [%rd216];
	// end inline asm
	mov.b64 	%fd331, %rd213;
	add.s64 	%rd218, %rd210, 8192;
	// begin inline asm
	ld.global.nc.u64 %rd217, [%rd218];
	// end inline asm
	add.s64 	%rd220, %rd210, 8200;
	// begin inline asm
	ld.global.nc.u64 %rd368, [%rd220];
	// end inline asm
	mov.b64 	%fd332, %rd217;
	add.s64 	%rd222, %rd210, 12288;
	// begin inline asm
	ld.global.nc.u64 %rd221, [%rd222];
	// end inline asm
	add.s64 	%rd224, %rd210, 12296;
	// begin inline asm
	ld.global.nc.u64 %rd369, [%rd224];
	// end inline asm
	mov.b64 	%fd333, %rd221;
	add.s64 	%rd226, %rd210, 16384;
	// begin inline asm
	ld.global.nc.u64 %rd225, [%rd226];
	// end inline asm
	add.s64 	%rd228, %rd210, 16392;
	// begin inline asm
	ld.global.nc.u64 %rd381, [%rd228];
	// end inline asm
	mov.b64 	%fd344, %rd225;
	abs.f64 	%fd178, %fd329;
	abs.f64 	%fd179, %fd330;
	setp.lt.f64 	%p20, %fd178, %fd179;
	@%p20 bra 	$L__BB7_133;
	setp.lt.f64 	%p21, %fd179, %fd178;
	setp.lt.s64 	%p22, %rd365, %rd366;
	or.pred  	%p23, %p21, %p22;
	selp.b64 	%rd366, %rd365, %rd366, %p23;
	selp.f64 	%fd330, %fd329, %fd330, %p23;
$L__BB7_133:
	abs.f64 	%fd182, %fd330;
	abs.f64 	%fd183, %fd331;
	setp.lt.f64 	%p24, %fd182, %fd183;
	@%p24 bra 	$L__BB7_135;
	setp.lt.f64 	%p25, %fd183, %fd182;
	setp.lt.s64 	%p26, %rd366, %rd367;
	or.pred  	%p27, %p25, %p26;
	selp.b64 	%rd367, %rd366, %rd367, %p27;
	selp.f64 	%fd331, %fd330, %fd331, %p27;
$L__BB7_135:
	abs.f64 	%fd186, %fd331;
	abs.f64 	%fd187, %fd332;
	setp.lt.f64 	%p28, %fd186, %fd187;
	@%p28 bra 	$L__BB7_137;
	setp.lt.f64 	%p29, %fd187, %fd186;
	setp.lt.s64 	%p30, %rd367, %rd368;
	or.pred  	%p31, %p29, %p30;
	selp.b64 	%rd368, %rd367, %rd368, %p31;
	selp.f64 	%fd332, %fd331, %fd332, %p31;
$L__BB7_137:
	abs.f64 	%fd190, %fd332;
	abs.f64 	%fd191, %fd333;
	setp.lt.f64 	%p32, %fd190, %fd191;
	@%p32 bra 	$L__BB7_139;
	setp.lt.f64 	%p33, %fd191, %fd190;
	setp.lt.s64 	%p34, %rd368, %rd369;
	or.pred  	%p35, %p33, %p34;
	selp.b64 	%rd369, %rd368, %rd369, %p35;
	selp.f64 	%fd333, %fd332, %fd333, %p35;
$L__BB7_139:
	abs.f64 	%fd194, %fd333;
	abs.f64 	%fd195, %fd344;
	setp.lt.f64 	%p36, %fd194, %fd195;
	@%p36 bra 	$L__BB7_141;
	setp.lt.f64 	%p37, %fd195, %fd194;
	setp.lt.s64 	%p38, %rd369, %rd381;
	or.pred  	%p39, %p37, %p38;
	selp.b64 	%rd381, %rd369, %rd381, %p39;
	selp.f64 	%fd344, %fd333, %fd344, %p39;
$L__BB7_141:
	add.s32 	%r383, %r382, 1280;
	add.s32 	%r41, %r382, 2560;
	setp.le.s32 	%p40, %r41, %r37;
	mov.u32 	%r382, %r383;
	mov.f64 	%fd329, %fd344;
	mov.u64 	%rd365, %rd381;
	@%p40 bra 	$L__BB7_131;
$L__BB7_142:
	setp.le.s32 	%p41, %r37, %r383;
	@%p41 bra 	$L__BB7_165;
	sub.s32 	%r20, %r37, %r383;
	setp.ge.s32 	%p42, %r16, %r20;
	@%p42 bra 	$L__BB7_165;
	not.b32 	%r42, %r16;
	add.s32 	%r43, %r37, %r42;
	sub.s32 	%r21, %r43, %r383;
	and.b32  	%r44, %r21, 768;
	setp.eq.s32 	%p43, %r44, 768;
	mov.u32 	%r387, %r16;
	@%p43 bra 	$L__BB7_150;
	add.s32 	%r385, %r16, %r383;
	shr.u32 	%r45, %r21, 8;
	add.s32 	%r46, %r45, 1;
	and.b32  	%r47, %r46, 3;
	neg.s32 	%r384, %r47;
	mov.u32 	%r387, %r16;
$L__BB7_146:
	.pragma "nounroll";
	mov.u64 	%rd127, %rd381;
	mov.f64 	%fd199, %fd344;
	ld.param.u64 	%rd320, [_ZN6thrust24THRUST_300001_SM_1000_NS8cuda_cub4core6detail13_kernel_agentINS1_8__reduce11ReduceAgentIPN4cuda3std3__45tupleIJdlEEESC_SB_iNS1_9__extrema9arg_max_fIdl7compareEEEEJSC_SC_iSG_EEEvDpT0__param_0];
	mul.wide.u32 	%rd235, %r385, 16;
	add.s64 	%rd232, %rd320, %rd235;
	// begin inline asm
	ld.global.nc.u64 %rd231, [%rd232];
	// end inline asm
	add.s64 	%rd234, %rd232, 8;
	// begin inline asm
	ld.global.nc.u64 %rd233, [%rd234];
	// end inline asm
	mov.b64 	%fd200, %rd231;
	abs.f64 	%fd201, %fd199;
	abs.f64 	%fd202, %fd200;
	setp.lt.f64 	%p44, %fd201, %fd202;
	mov.f64 	%fd344, %fd200;
	mov.u64 	%rd381, %rd233;
	@%p44 bra 	$L__BB7_149;
	setp.lt.f64 	%p45, %fd202, %fd201;
	mov.f64 	%fd344, %fd199;
	mov.u64 	%rd381, %rd127;
	@%p45 bra 	$L__BB7_149;
	setp.lt.s64 	%p46, %rd127, %rd233;
	selp.f64 	%fd344, %fd199, %fd200, %p46;
	min.s64 	%rd381, %rd127, %rd233;
$L__BB7_149:
	add.s32 	%r387, %r387, 256;
	add.s32 	%r385, %r385, 256;
	add.s32 	%r384, %r384, 1;
	setp.ne.s32 	%p47, %r384, 0;
	@%p47 bra 	$L__BB7_146;
$L__BB7_150:
	setp.lt.u32 	%p48, %r21, 768;
	@%p48 bra 	$L__BB7_165;
	ld.param.u64 	%rd321, [_ZN6thrust24THRUST_300001_SM_1000_NS8cuda_cub4core6detail13_kernel_agentINS1_8__reduce11ReduceAgentIPN4cuda3std3__45tupleIJdlEEESC_SB_iNS1_9__extrema9arg_max_fIdl7compareEEEEJSC_SC_iSG_EEEvDpT0__param_0];
	cvt.u64.u32 	%rd236, %r387;
	cvt.u64.u32 	%rd237, %r383;
	add.s64 	%rd238, %rd236, %rd237;
	shl.b64 	%rd239, %rd238, 4;
	add.s64 	%rd240, %rd239, %rd321;
	add.s64 	%rd376, %rd240, 12296;
	add.s32 	%r388, %r387, %r383;
$L__BB7_152:
	ld.param.u64 	%rd322, [_ZN6thrust24THRUST_300001_SM_1000_NS8cuda_cub4core6detail13_kernel_agentINS1_8__reduce11ReduceAgentIPN4cuda3std3__45tupleIJdlEEESC_SB_iNS1_9__extrema9arg_max_fIdl7compareEEEEJSC_SC_iSG_EEEvDpT0__param_0];
	mul.wide.u32 	%rd245, %r388, 16;
	add.s64 	%rd242, %rd322, %rd245;
	// begin inline asm
	ld.global.nc.u64 %rd241, [%rd242];
	// end inline asm
	add.s64 	%rd244, %rd242, 8;
	// begin inline asm
	ld.global.nc.u64 %rd243, [%rd244];
	// end inline asm
	mov.b64 	%fd208, %rd241;
	abs.f64 	%fd209, %fd344;
	abs.f64 	%fd210, %fd208;
	setp.lt.f64 	%p49, %fd209, %fd210;
	mov.f64 	%fd341, %fd208;
	mov.u64 	%rd378, %rd243;
	@%p49 bra 	$L__BB7_155;
	setp.lt.f64 	%p50, %fd210, %fd209;
	mov.f64 	%fd341, %fd344;
	mov.u64 	%rd378, %rd381;
	@%p50 bra 	$L__BB7_155;
	setp.lt.s64 	%p51, %rd381, %rd243;
	selp.f64 	%fd341, %fd344, %fd208, %p51;
	min.s64 	%rd378, %rd381, %rd243;
$L__BB7_155:
	add.s64 	%rd247, %rd376, -8200;
	// begin inline asm
	ld.global.nc.u64 %rd246, [%rd247];
	// end inline asm
	add.s64 	%rd249, %rd376, -8192;
	// begin inline asm
	ld.global.nc.u64 %rd248, [%rd249];
	// end inline asm
	mov.b64 	%fd213, %rd246;
	abs.f64 	%fd214, %fd341;
	abs.f64 	%fd215, %fd213;
	setp.lt.f64 	%p52, %fd214, %fd215;
	mov.f64 	%fd342, %fd213;
	mov.u64 	%rd379, %rd248;
	@%p52 bra 	$L__BB7_158;
	setp.lt.f64 	%p53, %fd215, %fd214;
	mov.f64 	%fd342, %fd341;
	mov.u64 	%rd379, %rd378;
	@%p53 bra 	$L__BB7_158;
	setp.lt.s64 	%p54, %rd378, %rd248;
	selp.f64 	%fd342, %fd341, %fd213, %p54;
	min.s64 	%rd379, %rd378, %rd248;
$L__BB7_158:
	add.s64 	%rd251, %rd376, -4104;
	// begin inline asm
	ld.global.nc.u64 %rd250, [%rd251];
	// end inline asm
	add.s64 	%rd253, %rd376, -4096;
	// begin inline asm
	ld.global.nc.u64 %rd252, [%rd253];
	// end inline asm
	mov.b64 	%fd218, %rd250;
	abs.f64 	%fd219, %fd342;
	abs.f64 	%fd220, %fd218;
	setp.lt.f64 	%p55, %fd219, %fd220;
	mov.f64 	%fd343, %fd218;
	mov.u64 	%rd380, %rd252;
	@%p55 bra 	$L__BB7_161;
	setp.lt.f64 	%p56, %fd220, %fd219;
	mov.f64 	%fd343, %fd342;
	mov.u64 	%rd380, %rd379;
	@%p56 bra 	$L__BB7_161;
	setp.lt.s64 	%p57, %rd379, %rd252;
	selp.f64 	%fd343, %fd342, %fd218, %p57;
	min.s64 	%rd380, %rd379, %rd252;
$L__BB7_161:
	add.s64 	%rd255, %rd376, -8;
	// begin inline asm
	ld.global.nc.u64 %rd254, [%rd255];
	// end inline asm
	// begin inline asm
	ld.global.nc.u64 %rd256, [%rd376];
	// end inline asm
	mov.b64 	%fd223, %rd254;
	abs.f64 	%fd224, %fd343;
	abs.f64 	%fd225, %fd223;
	setp.lt.f64 	%p58, %fd224, %fd225;
	mov.f64 	%fd344, %fd223;
	mov.u64 	%rd381, %rd256;
	@%p58 bra 	$L__BB7_164;
	setp.lt.f64 	%p59, %fd225, %fd224;
	mov.f64 	%fd344, %fd343;
	mov.u64 	%rd381, %rd380;
	@%p59 bra 	$L__BB7_164;
	setp.lt.s64 	%p60, %rd380, %rd256;
	selp.f64 	%fd344, %fd343, %fd223, %p60;
	min.s64 	%rd381, %rd380, %rd256;
$L__BB7_164:
	add.s32 	%r387, %r387, 1024;
	add.s64 	%rd376, %rd376, 16384;
	add.s32 	%r388, %r388, 1024;
	setp.lt.s32 	%p61, %r387, %r20;
	@%p61 bra 	$L__BB7_152;
$L__BB7_165:
	// begin inline asm
	mov.u32 %r48, %laneid;
	// end inline asm
	mov.b64 	%rd258, %fd344;
	mov.b64 	{%r50, %r55}, %rd258;
	mov.b32 	%r66, 1;
	mov.b32 	%r67, 31;
	mov.b32 	%r68, -1;
	// begin inline asm
	shfl.sync.down.b32 %r49, %r50, %r66, %r67, %r68;
	// end inline asm
	// begin inline asm
	shfl.sync.down.b32 %r54, %r55, %r66, %r67, %r68;
	// end inline asm
	mov.b64 	%rd259, {%r49, %r54};
	mov.b64 	%fd229, %rd259;
	mov.b64 	{%r60, %r65}, %rd381;
	// begin inline asm
	shfl.sync.down.b32 %r59, %r60, %r66, %r67, %r68;
	// end inline asm
	// begin inline asm
	shfl.sync.down.b32 %r64, %r65, %r66, %r67, %r68;
	// end inline asm
	mov.b64 	%rd150, {%r59, %r64};
	setp.gt.s32 	%p62, %r48, 30;
	mov.f64 	%fd346, %fd344;
	mov.u64 	%rd383, %rd381;
	@%p62 bra 	$L__BB7_169;
	abs.f64 	%fd230, %fd344;
	abs.f64 	%fd231, %fd229;
	setp.lt.f64 	%p63, %fd230, %fd231;
	mov.f64 	%fd346, %fd229;
	mov.u64 	%rd383, %rd150;
	@%p63 bra 	$L__BB7_169;
	setp.lt.f64 	%p64, %fd231, %fd230;
	mov.f64 	%fd346, %fd344;
	mov.u64 	%rd383, %rd381;
	@%p64 bra 	$L__BB7_169;
	setp.lt.s64 	%p65, %rd381, %rd150;
	selp.f64 	%fd346, %fd344, %fd229, %p65;
	min.s64 	%rd383, %rd381, %rd150;
$L__BB7_169:
	mov.b64 	%rd260, %fd346;
	mov.b64 	{%r70, %r75}, %rd260;
	mov.b32 	%r86, 2;
	mov.b32 	%r87, 31;
	mov.b32 	%r88, -1;
	// begin inline asm
	shfl.sync.down.b32 %r69, %r70, %r86, %r87, %r88;
	// end inline asm
	// begin inline asm
	shfl.sync.down.b32 %r74, %r75, %r86, %r87, %r88;
	// end inline asm
	mov.b64 	%rd261, {%r69, %r74};
	mov.b64 	%fd234, %rd261;
	mov.b64 	{%r80, %r85}, %rd383;
	// begin inline asm
	shfl.sync.down.b32 %r79, %r80, %r86, %r87, %r88;
	// end inline asm
	// begin inline asm
	shfl.sync.down.b32 %r84, %r85, %r86, %r87, %r88;
	// end inline asm
	mov.b64 	%rd153, {%r79, %r84};
	setp.gt.s32 	%p66, %r48, 29;
	mov.f64 	%fd347, %fd346;
	mov.u64 	%rd384, %rd383;
	@%p66 bra 	$L__BB7_173;
	abs.f64 	%fd235, %fd346;
	abs.f64 	%fd236, %fd234;
	setp.lt.f64 	%p67, %fd235, %fd236;
	mov.f64 	%fd347, %fd234;
	mov.u64 	%rd384, %rd153;
	@%p67 bra 	$L__BB7_173;
	setp.lt.f64 	%p68, %fd236, %fd235;
	mov.f64 	%fd347, %fd346;
	mov.u64 	%rd384, %rd383;
	@%p68 bra 	$L__BB7_173;
	setp.lt.s64 	%p69, %rd383, %rd153;
	selp.f64 	%fd347, %fd346, %fd234, %p69;
	min.s64 	%rd384, %rd383, %rd153;
$L__BB7_173:
	mov.b64 	%rd262, %fd347;
	mov.b64 	{%r90, %r95}, %rd262;
	mov.b32 	%r106, 4;
	mov.b32 	%r107, 31;
	mov.b32 	%r108, -1;
	// begin inline asm
	shfl.sync.down.b32 %r89, %r90, %r106, %r107, %r108;
	// end inline asm
	// begin inline asm
	shfl.sync.down.b32 %r94, %r95, %r106, %r107, %r108;
	// end inline asm
	mov.b64 	%rd263, {%r89, %r94};
	mov.b64 	%fd239, %rd263;
	mov.b64 	{%r100, %r105}, %rd384;
	// begin inline asm
	shfl.sync.down.b32 %r99, %r100, %r106, %r107, %r108;
	// end inline asm
	// begin inline asm
	shfl.sync.down.b32 %r104, %r105, %r106, %r107, %r108;
	// end inline asm
	mov.b64 	%rd156, {%r99, %r104};
	setp.gt.s32 	%p70, %r48, 27;
	mov.f64 	%fd348, %fd347;
	mov.u64 	%rd385, %rd384;
	@%p70 bra 	$L__BB7_177;
	abs.f64 	%fd240, %fd347;
	abs.f64 	%fd241, %fd239;
	setp.lt.f64 	%p71, %fd240, %fd241;
	mov.f64 	%fd348, %fd239;
	mov.u64 	%rd385, %rd156;
	@%p71 bra 	$L__BB7_177;
	setp.lt.f64 	%p72, %fd241, %fd240;
	mov.f64 	%fd348, %fd347;
	mov.u64 	%rd385, %rd384;
	@%p72 bra 	$L__BB7_177;
	setp.lt.s64 	%p73, %rd384, %rd156;
	selp.f64 	%fd348, %fd347, %fd239, %p73;
	min.s64 	%rd385, %rd384, %rd156;
$L__BB7_177:
	mov.b64 	%rd264, %fd348;
	mov.b64 	{%r110, %r115}, %rd264;
	mov.b32 	%r126, 8;
	mov.b32 	%r127, 31;
	mov.b32 	%r128, -1;
	// begin inline asm
	shfl.sync.down.b32 %r109, %r110, %r126, %r127, %r128;
	// end inline asm
	// begin inline asm
	shfl.sync.down.b32 %r114, %r115, %r126, %r127, %r128;
	// end inline asm
	mov.b64 	%rd265, {%r109, %r114};
	mov.b64 	%fd244, %rd265;
	mov.b64 	{%r120, %r125}, %rd385;
	// begin inline asm
	shfl.sync.down.b32 %r119, %r120, %r126, %r127, %r128;
	// end inline asm
	// begin inline asm
	shfl.sync.down.b32 %r124, %r125, %r126, %r127, %r128;
	// end inline asm
	mov.b64 	%rd159, {%r119, %r124};
	setp.gt.s32 	%p74, %r48, 23;
	mov.f64 	%fd349, %fd348;
	mov.u64 	%rd386, %rd385;
	@%p74 bra 	$L__BB7_181;
	abs.f64 	%fd245, %fd348;
	abs.f64 	%fd246, %fd244;
	setp.lt.f64 	%p75, %fd245, %fd246;
	mov.f64 	%fd349, %fd244;
	mov.u64 	%rd386, %rd159;
	@%p75 bra 	$L__BB7_181;
	setp.lt.f64 	%p76, %fd246, %fd245;
	mov.f64 	%fd349, %fd348;
	mov.u64 	%rd386, %rd385;
	@%p76 bra 	$L__BB7_181;
	setp.lt.s64 	%p77, %rd385, %rd159;
	selp.f64 	%fd349, %fd348, %fd244, %p77;
	min.s64 	%rd386, %rd385, %rd159;
$L__BB7_181:
	mov.b64 	%rd266, %fd349;
	mov.b64 	{%r130, %r135}, %rd266;
	mov.b32 	%r146, 16;
	mov.b32 	%r147, 31;
	mov.b32 	%r148, -1;
	// begin inline asm
	shfl.sync.down.b32 %r129, %r130, %r146, %r147, %r148;
	// end inline asm
	// begin inline asm
	shfl.sync.down.b32 %r134, %r135, %r146, %r147, %r148;
	// end inline asm
	mov.b64 	%rd267, {%r129, %r134};
	mov.b64 	%fd249, %rd267;
	mov.b64 	{%r140, %r145}, %rd386;
	// begin inline asm
	shfl.sync.down.b32 %r139, %r140, %r146, %r147, %r148;
	// end inline asm
	// begin inline asm
	shfl.sync.down.b32 %r144, %r145, %r146, %r147, %r148;
	// end inline asm
	mov.b64 	%rd162, {%r139, %r144};
	setp.gt.s32 	%p78, %r48, 15;
	mov.f64 	%fd357, %fd349;
	mov.u64 	%rd394, %rd386;
	@%p78 bra 	$L__BB7_185;
	abs.f64 	%fd250, %fd349;
	abs.f64 	%fd251, %fd249;
	setp.lt.f64 	%p79, %fd250, %fd251;
	mov.f64 	%fd357, %fd249;
	mov.u64 	%rd394, %rd162;
	@%p79 bra 	$L__BB7_185;
	setp.lt.f64 	%p80, %fd251, %fd250;
	mov.f64 	%fd357, %fd349;
	mov.u64 	%rd394, %rd386;
	@%p80 bra 	$L__BB7_185;
	setp.lt.s64 	%p81, %rd386, %rd162;
	selp.f64 	%fd357, %fd349, %fd249, %p81;
	min.s64 	%rd394, %rd386, %rd162;
$L__BB7_185:
	setp.ne.s32 	%p82, %r48, 0;
	@%p82 bra 	$L__BB7_187;
	shr.u32 	%r149, %r16, 1;
	and.b32  	%r150, %r149, 496;
	mov.u32 	%r151, _ZN6thrust24THRUST_300001_SM_1000_NS8cuda_cub4core6detail5shmemE;
	add.s32 	%r152, %r151, %r150;
	st.shared.f64 	[%r152+8], %fd357;
	st.shared.u64 	[%r152+16], %rd394;
$L__BB7_187:
	bar.sync 	0;
	setp.ne.s32 	%p83, %r16, 0;
	@%p83 bra 	$L__BB7_209;
	ld.shared.f64 	%fd254, [_ZN6thrust24THRUST_300001_SM_1000_NS8cuda_cub4core6detail5shmemE+24];
	ld.shared.u64 	%rd165, [_ZN6thrust24THRUST_300001_SM_1000_NS8cuda_cub4core6detail5shmemE+32];
	abs.f64 	%fd255, %fd357;
	abs.f64 	%fd256, %fd254;
	setp.lt.f64 	%p84, %fd255, %fd256;
	mov.f64 	%fd351, %fd254;
	mov.u64 	%rd388, %rd165;
	@%p84 bra 	$L__BB7_191;
	setp.lt.f64 	%p85, %fd256, %fd255;
	mov.f64 	%fd351, %fd357;
	mov.u64 	%rd388, %rd394;
	@%p85 bra 	$L__BB7_191;
	setp.lt.s64 	%p86, %rd394, %rd165;
	selp.f64 	%fd351, %fd357, %fd254, %p86;
	min.s64 	%rd388, %rd394, %rd165;
$L__BB7_191:
	ld.shared.f64 	%fd259, [_ZN6thrust24THRUST_300001_SM_1000_NS8cuda_cub4core6detail5shmemE+40];
	ld.shared.u64 	%rd168, [_ZN6thrust24THRUST_300001_SM_1000_NS8cuda_cub4core6detail5shmemE+48];
	abs.f64 	%fd260, %fd351;
	abs.f64 	%fd261, %fd259;
	setp.lt.f64 	%p87, %fd260, %fd261;
	mov.f64 	%fd352, %fd259;
	mov.u64 	%rd389, %rd168;
	@%p87 bra 	$L__BB7_194;
	setp.lt.f64 	%p88, %fd261, %fd260;
	mov.f64 	%fd352, %fd351;
	mov.u64 	%rd389, %rd388;
	@%p88 bra 	$L__BB7_194;
	setp.lt.s64 	%p89, %rd388, %rd168;
	selp.f64 	%fd352, %fd351, %fd259, %p89;
	min.s64 	%rd389, %rd388, %rd168;
$L__BB7_194:
	ld.shared.f64 	%fd264, [_ZN6thrust24THRUST_300001_SM_1000_NS8cuda_cub4core6detail5shmemE+56];
	ld.shared.u64 	%rd171, [_ZN6thrust24THRUST_300001_SM_1000_NS8cuda_cub4core6detail5shmemE+64];
	abs.f64 	%fd265, %fd352;
	abs.f64 	%fd266, %fd264;
	setp.lt.f64 	%p90, %fd265, %fd266;
	mov.f64 	%fd353, %fd264;
	mov.u64 	%rd390, %rd171;
	@%p90 bra 	$L__BB7_197;
	setp.lt.f64 	%p91, %fd266, %fd265;
	mov.f64 	%fd353, %fd352;
	mov.u64 	%rd390, %rd389;
	@%p91 bra 	$L__BB7_197;
	setp.lt.s64 	%p92, %rd389, %rd171;
	selp.f64 	%fd353, %fd352, %fd264, %p92;
	min.s64 	%rd390, %rd389, %rd171;
$L__BB7_197:
	ld.shared.f64 	%fd269, [_ZN6thrust24THRUST_300001_SM_1000_NS8cuda_cub4core6detail5shmemE+72];
	ld.shared.u64 	%rd174, [_ZN6thrust24THRUST_300001_SM_1000_NS8cuda_cub4core6detail5shmemE+80];
	abs.f64 	%fd270, %fd353;
	abs.f64 	%fd271, %fd269;
	setp.lt.f64 	%p93, %fd270, %fd271;
	mov.f64 	%fd354, %fd269;
	mov.u64 	%rd391, %rd174;
	@%p93 bra 	$L__BB7_200;
	setp.lt.f64 	%p94, %fd271, %fd270;
	mov.f64 	%fd354, %fd353;
	mov.u64 	%rd391, %rd390;
	@%p94 bra 	$L__BB7_200;
	setp.lt.s64 	%p95, %rd390, %rd174;
	selp.f64 	%fd354, %fd353, %fd269, %p95;
	min.s64 	%rd391, %rd390, %rd174;
$L__BB7_200:
	ld.shared.f64 	%fd274, [_ZN6thrust24THRUST_300001_SM_1000_NS8cuda_cub4core6detail5shmemE+88];
	ld.shared.u64 	%rd177, [_ZN6thrust24THRUST_300001_SM_1000_NS8cuda_cub4core6detail5shmemE+96];
	abs.f64 	%fd275, %fd354;
	abs.f64 	%fd276, %fd274;
	setp.lt.f64 	%p96, %fd275, %fd276;
	mov.f64 	%fd355, %fd274;
	mov.u64 	%rd392, %rd177;
	@%p96 bra 	$L__BB7_203;
	setp.lt.f64 	%p97, %fd276, %fd275;
	mov.f64 	%fd355, %fd354;
	mov.u64 	%rd392, %rd391;
	@%p97 bra 	$L__BB7_203;
	setp.lt.s64 	%p98, %rd391, %rd177;
	selp.f64 	%fd355, %fd354, %fd274, %p98;
	min.s64 	%rd392, %rd391, %rd177;
$L__BB7_203:
	ld.shared.f64 	%fd279, [_ZN6thrust24THRUST_300001_SM_1000_NS8cuda_cub4core6detail5shmemE+104];
	ld.shared.u64 	%rd180, [_ZN6thrust24THRUST_300001_SM_1000_NS8cuda_cub4core6detail5shmemE+112];
	abs.f64 	%fd280, %fd355;
	abs.f64 	%fd281, %fd279;
	setp.lt.f64 	%p99, %fd280, %fd281;
	mov.f64 	%fd356, %fd279;
	mov.u64 	%rd393, %rd180;
	@%p99 bra 	$L__BB7_206;
	setp.lt.f64 	%p100, %fd281, %fd280;
	mov.f64 	%fd356, %fd355;
	mov.u64 	%rd393, %rd392;
	@%p100 bra 	$L__BB7_206;
	setp.lt.s64 	%p101, %rd392, %rd180;
	selp.f64 	%fd356, %fd355, %fd279, %p101;
	min.s64 	%rd393, %rd392, %rd180;
$L__BB7_206:
	ld.shared.f64 	%fd284, [_ZN6thrust24THRUST_300001_SM_1000_NS8cuda_cub4core6detail5shmemE+120];
	ld.shared.u64 	%rd183, [_ZN6thrust24THRUST_300001_SM_1000_NS8cuda_cub4core6detail5shmemE+128];
	abs.f64 	%fd285, %fd356;
	abs.f64 	%fd286, %fd284;
	setp.lt.f64 	%p102, %fd285, %fd286;
	mov.u64 	%rd394, %rd183;
	mov.f64 	%fd357, %fd284;
	@%p102 bra 	$L__BB7_209;
	setp.lt.f64 	%p103, %fd286, %fd285;
	mov.u64 	%rd394, %rd393;
	mov.f64 	%fd357, %fd356;
	@%p103 bra 	$L__BB7_209;
	setp.lt.s64 	%p104, %rd393, %rd183;
	selp.f64 	%fd357, %fd356, %fd284, %p104;
	min.s64 	%rd394, %rd393, %rd183;
$L__BB7_209:
	mov.u32 	%r376, %tid.x;
	setp.ne.s32 	%p221, %r376, 0;
	@%p221 bra 	$L__BB7_211;
	ld.param.u64 	%rd326, [_ZN6thrust24THRUST_300001_SM_1000_NS8cuda_cub4core6detail13_kernel_agentINS1_8__reduce11ReduceAgentIPN4cuda3std3__45tupleIJdlEEESC_SB_iNS1_9__extrema9arg_max_fIdl7compareEEEEJSC_SC_iSG_EEEvDpT0__param_1];
	cvta.to.global.u64 	%rd317, %rd326;
	st.global.f64 	[%rd317], %fd357;
	st.global.u64 	[%rd317+8], %rd394;
$L__BB7_211:
	ret;

}
	// .globl	_ZN6thrust24THRUST_300001_SM_1000_NS8cuda_cub4core6detail13_kernel_agentINS1_8__reduce11ReduceAgentINS0_12zip_iteratorIN4cuda3std3__45tupleIJNS0_10device_ptrIdEENS0_17counting_iteratorIlNS0_11use_defaultESF_SF_EEEEEEEPNSB_IJdlEEESJ_lNS1_9__extrema9arg_max_fIdl7compareEEEEJSI_SK_lSO_EEEvDpT0_
.visible .entry _ZN6thrust24THRUST_300001_SM_1000_NS8cuda_cub4core6detail13_kernel_agentINS1_8__reduce11ReduceAgentINS0_12zip_iteratorIN4cuda3std3__45tupleIJNS0_10device_ptrIdEENS0_17counting_iteratorIlNS0_11use_defaultESF_SF_EEEEEEEPNSB_IJdlEEESJ_lNS1_9__extrema9arg_max_fIdl7compareEEEEJSI_SK_lSO_EEEvDpT0_(
	.param .align 8 .b8 _ZN6thrust24THRUST_300001_SM_1000_NS8cuda_cub4core6detail13_kernel_agentINS1_8__reduce11ReduceAgentINS0_12zip_iteratorIN4cuda3std3__45tupleIJNS0_10device_ptrIdEENS0_17counting_iteratorIlNS0_11use_defaultESF_SF_EEEEEEEPNSB_IJdlEEESJ_lNS1_9__extrema9arg_max_fIdl7compareEEEEJSI_SK_lSO_EEEvDpT0__param_0[16],
	.param .u64 .ptr .align 1 _ZN6thrust24THRUST_300001_SM_1000_NS8cuda_cub4core6detail13_kernel_agentINS1_8__reduce11ReduceAgentINS0_12zip_iteratorIN4cuda3std3__45tupleIJNS0_10device_ptrIdEENS0_17counting_iteratorIlNS0_11use_defaultESF_SF_EEEEEEEPNSB_IJdlEEESJ_lNS1_9__extrema9arg_max_fIdl7compareEEEEJSI_SK_lSO_EEEvDpT0__param_1,
	.param .u64 _ZN6thrust24THRUST_300001_SM_1000_NS8cuda_cub4core6detail13_kernel_agentINS1_8__reduce11ReduceAgentINS0_12zip_iteratorIN4cuda3std3__45tupleIJNS0_10device_ptrIdEENS0_17counting_iteratorIlNS0_11use_defaultESF_SF_EEEEEEEPNSB_IJdlEEESJ_lNS1_9__extrema9arg_max_fIdl7compareEEEEJSI_SK_lSO_EEEvDpT0__param_2,
	.param .align 1 .b8 _ZN6thrust24THRUST_300001_SM_1000_NS8cuda_cub4core6detail13_kernel_agentINS1_8__reduce11ReduceAgentINS0_12zip_iteratorIN4cuda3std3__45tupleIJNS0_10device_ptrIdEENS0_17counting_iteratorIlNS0_11use_defaultESF_SF_EEEEEEEPNSB_IJdlEEESJ_lNS1_9__extrema9arg_max_fIdl7compareEEEEJSI_SK_lSO_EEEvDpT0__param_3[1]
)
.maxntid 256
{
	.reg .pred 	%p<213>;
	.reg .b32 	%r<391>;
	.reg .b64 	%rd<341>;
	.reg .b64 	%fd<352>;

	ld.param.u64 	%rd192, [_ZN6thrust24THRUST_300001_SM_1000_NS8cuda_cub4core6detail13_kernel_agentINS1_8__reduce11ReduceAgentINS0_12zip_iteratorIN4cuda3std3__45tupleIJNS0_10device_ptrIdEENS0_17counting_iteratorIlNS0_11use_defaultESF_SF_EEEEEEEPNSB_IJdlEEESJ_lNS1_9__extrema9arg_max_fIdl7compareEEEEJSI_SK_lSO_EEEvDpT0__param_0+8];
	ld.param.u64 	%rd191, [_ZN6thrust24THRUST_300001_SM_1000_NS8cuda_cub4core6detail13_kernel_agentINS1_8__reduce11ReduceAgentINS0_12zip_iteratorIN4cuda3std3__45tupleIJNS0_10device_ptrIdEENS0_17counting_iteratorIlNS0_11use_defaultESF_SF_EEEEEEEPNSB_IJdlEEESJ_lNS1_9__extrema9arg_max_fIdl7compareEEEEJSI_SK_lSO_EEEvDpT0__param_0];
	ld.param.u64 	%rd194, [_ZN6thrust24THRUST_300001_SM_1000_NS8cuda_cub4core6detail13_kernel_agentINS1_8__reduce11ReduceAgentINS0_12zip_iteratorIN4cuda3std3__45tupleIJNS0_10device_ptrIdEENS0_17counting_iteratorIlNS0_11use_defaultESF_SF_EEEEEEEPNSB_IJdlEEESJ_lNS1_9__extrema9arg_max_fIdl7compareEEEEJSI_SK_lSO_EEEvDpT0__param_2];
	setp.eq.s64 	%p1, %rd194, 0;
	@%p1 bra 	$L__BB8_206;
	cvta.to.global.u64 	%rd1, %rd191;
	setp.gt.s64 	%p2, %rd194, 1279;
	@%p2 bra 	$L__BB8_122;
	cvt.u32.u64 	%r1, %rd194;
	mov.u32 	%r2, %tid.x;
	setp.ge.s32 	%p96, %r2, %r1;
	mov.f64 	%fd298, 0d0000000000000000;
	mov.b64 	%rd283, 0;
	mov.u32 	%r385, %r2;
	@%p96 bra 	$L__BB8_4;
	cvt.u64.u32 	%rd239, %r2;
	mul.wide.u32 	%rd240, %r2, 8;
	add.s64 	%rd241, %rd1, %rd240;
	add.s64 	%rd283, %rd192, %rd239;
	ld.global.f64 	%fd298, [%rd241];
	add.s32 	%r385, %r2, 256;
$L__BB8_4:
	setp.ge.s32 	%p97, %r385, %r1;
	@%p97 bra 	$L__BB8_26;
	not.b32 	%r154, %r385;
	add.s32 	%r5, %r154, %r1;
	and.b32  	%r155, %r5, 768;
	setp.eq.s32 	%p98, %r155, 768;
	@%p98 bra 	$L__BB8_11;
	cvt.u64.u32 	%rd243, %r385;
	add.s64 	%rd274, %rd192, %rd243;
	mul.wide.u32 	%rd244, %r385, 8;
	add.s64 	%rd273, %rd1, %rd244;
	shr.u32 	%r156, %r5, 8;
	add.s32 	%r157, %r156, 1;
	and.b32  	%r158, %r157, 3;
	neg.s32 	%r383, %r158;
$L__BB8_7:
	.pragma "nounroll";
	mov.u64 	%rd9, %rd283;
	mov.f64 	%fd3, %fd298;
	ld.global.f64 	%fd4, [%rd273];
	abs.f64 	%fd5, %fd3;
	abs.f64 	%fd6, %fd4;
	setp.lt.f64 	%p99, %fd5, %fd6;
	mov.u64 	%rd283, %rd274;
	mov.f64 	%fd298, %fd4;
	@%p99 bra 	$L__BB8_10;
	setp.lt.f64 	%p100, %fd6, %fd5;
	mov.u64 	%rd283, %rd9;
	mov.f64 	%fd298, %fd3;
	@%p100 bra 	$L__BB8_10;
	setp.lt.s64 	%p101, %rd9, %rd274;
	min.s64 	%rd283, %rd9, %rd274;
	selp.f64 	%fd298, %fd3, %fd4, %p101;
$L__BB8_10:
	add.s32 	%r385, %r385, 256;
	add.s64 	%rd274, %rd274, 256;
	add.s64 	%rd273, %rd273, 2048;
	add.s32 	%r383, %r383, 1;
	setp.ne.s32 	%p102, %r383, 0;
	@%p102 bra 	$L__BB8_7;
$L__BB8_11:
	setp.lt.u32 	%p103, %r5, 768;
	@%p103 bra 	$L__BB8_26;
	add.s32 	%r386, %r385, 512;
$L__BB8_13:
	mov.u32 	%r13, %r386;
	add.s32 	%r159, %r13, -512;
	cvt.s64.s32 	%rd245, %r159;
	mul.wide.s32 	%rd246, %r159, 8;
	add.s64 	%rd17, %rd1, %rd246;
	add.s64 	%rd18, %rd192, %rd245;
	ld.global.f64 	%fd12, [%rd17];
	abs.f64 	%fd13, %fd298;
	abs.f64 	%fd14, %fd12;
	setp.lt.f64 	%p104, %fd13, %fd14;
	mov.u64 	%rd280, %rd18;
	mov.f64 	%fd295, %fd12;
	@%p104 bra 	$L__BB8_16;
	setp.lt.f64 	%p105, %fd14, %fd13;
	mov.u64 	%rd280, %rd283;
	mov.f64 	%fd295, %fd298;
	@%p105 bra 	$L__BB8_16;
	setp.lt.s64 	%p106, %rd283, %rd18;
	min.s64 	%rd280, %rd283, %rd18;
	selp.f64 	%fd295, %fd298, %fd12, %p106;
$L__BB8_16:
	add.s32 	%r160, %r13, -256;
	cvt.s64.s32 	%rd247, %r160;
	add.s64 	%rd21, %rd192, %rd247;
	ld.global.f64 	%fd17, [%rd17+2048];
	abs.f64 	%fd18, %fd295;
	abs.f64 	%fd19, %fd17;
	setp.lt.f64 	%p107, %fd18, %fd19;
	mov.u64 	%rd281, %rd21;
	mov.f64 	%fd296, %fd17;
	@%p107 bra 	$L__BB8_19;
	setp.lt.f64 	%p108, %fd19, %fd18;
	mov.u64 	%rd281, %rd280;
	mov.f64 	%fd296, %fd295;
	@%p108 bra 	$L__BB8_19;
	setp.lt.s64 	%p109, %rd280, %rd21;
	min.s64 	%rd281, %rd280, %rd21;
	selp.f64 	%fd296, %fd295, %fd17, %p109;
$L__BB8_19:
	cvt.s64.s32 	%rd248, %r13;
	add.s64 	%rd24, %rd192, %rd248;
	ld.global.f64 	%fd22, [%rd17+4096];
	abs.f64 	%fd23, %fd296;
	abs.f64 	%fd24, %fd22;
	setp.lt.f64 	%p110, %fd23, %fd24;
	mov.u64 	%rd282, %rd24;
	mov.f64 	%fd297, %fd22;
	@%p110 bra 	$L__BB8_22;
	setp.lt.f64 	%p111, %fd24, %fd23;
	mov.u64 	%rd282, %rd281;
	mov.f64 	%fd297, %fd296;
	@%p111 bra 	$L__BB8_22;
	setp.lt.s64 	%p112, %rd281, %rd24;
	min.s64 	%rd282, %rd281, %rd24;
	selp.f64 	%fd297, %fd296, %fd22, %p112;
$L__BB8_22:
	add.s32 	%r161, %r13, 256;
	cvt.s64.s32 	%rd249, %r161;
	add.s64 	%rd27, %rd192, %rd249;
	ld.global.f64 	%fd27, [%rd17+6144];
	abs.f64 	%fd28, %fd297;
	abs.f64 	%fd29, %fd27;
	setp.lt.f64 	%p113, %fd28, %fd29;
	mov.u64 	%rd283, %rd27;
	mov.f64 	%fd298, %fd27;
	@%p113 bra 	$L__BB8_25;
	setp.lt.f64 	%p114, %fd29, %fd28;
	mov.u64 	%rd283, %rd282;
	mov.f64 	%fd298, %fd297;
	@%p114 bra 	$L__BB8_25;
	setp.lt.s64 	%p115, %rd282, %rd27;
	min.s64 	%rd283, %rd282, %rd27;
	selp.f64 	%fd298, %fd297, %fd27, %p115;
$L__BB8_25:
	add.s32 	%r386, %r13, 1024;
	add.s32 	%r162, %r13, 512;
	setp.lt.s32 	%p116, %r162, %r1;
	@%p116 bra 	$L__BB8_13;
$L__BB8_26:
	setp.lt.s32 	%p117, %r1, 256;
	@%p117 bra 	$L__BB8_71;
	// begin inline asm
	mov.u32 %r276, %laneid;
	// end inline asm
	mov.b64 	%rd260, %fd298;
	mov.b64 	{%r278, %r283}, %rd260;
	mov.b32 	%r294, 1;
	mov.b32 	%r295, 31;
	mov.b32 	%r296, -1;
	// begin inline asm
	shfl.sync.down.b32 %r277, %r278, %r294, %r295, %r296;
	// end inline asm
	// begin inline asm
	shfl.sync.down.b32 %r282, %r283, %r294, %r295, %r296;
	// end inline asm
	mov.b64 	%rd261, {%r277, %r282};
	mov.b64 	%fd33, %rd261;
	mov.b64 	{%r288, %r293}, %rd283;
	// begin inline asm
	shfl.sync.down.b32 %r287, %r288, %r294, %r295, %r296;
	// end inline asm
	// begin inline asm
	shfl.sync.down.b32 %r292, %r293, %r294, %r295, %r296;
	// end inline asm
	mov.b64 	%rd31, {%r287, %r292};
	setp.gt.s32 	%p169, %r276, 30;
	mov.u64 	%rd285, %rd283;
	mov.f64 	%fd300, %fd298;
	@%p169 bra 	$L__BB8_31;
	abs.f64 	%fd34, %fd298;
	abs.f64 	%fd35, %fd33;
	setp.lt.f64 	%p170, %fd34, %fd35;
	mov.u64 	%rd285, %rd31;
	mov.f64 	%fd300, %fd33;
	@%p170 bra 	$L__BB8_31;
	setp.lt.f64 	%p171, %fd35, %fd34;
	mov.u64 	%rd285, %rd283;
	mov.f64 	%fd300, %fd298;
	@%p171 bra 	$L__BB8_31;
	setp.lt.s64 	%p172, %rd283, %rd31;
	min.s64 	%rd285, %rd283, %rd31;
	selp.f64 	%fd300, %fd298, %fd33, %p172;
$L__BB8_31:
	mov.b64 	%rd262, %fd300;
	mov.b64 	{%r298, %r303}, %rd262;
	mov.b32 	%r314, 2;
	mov.b32 	%r315, 31;
	mov.b32 	%r316, -1;
	// begin inline asm
	shfl.sync.down.b32 %r297, %r298, %r314, %r315, %r316;
	// end inline asm
	// begin inline asm
	shfl.sync.down.b32 %r302, %r303, %r314, %r315, %r316;
	// end inline asm
	mov.b64 	%rd263, {%r297, %r302};
	mov.b64 	%fd38, %rd263;
	mov.b64 	{%r308, %r313}, %rd285;
	// begin inline asm
	shfl.sync.down.b32 %r307, %r308, %r314, %r315, %r316;
	// end inline asm
	// begin inline asm
	shfl.sync.down.b32 %r312, %r313, %r314, %r315, %r316;
	// end inline asm
	mov.b64 	%rd34, {%r307, %r312};
	setp.gt.s32 	%p173, %r276, 29;
	mov.u64 	%rd286, %rd285;
	mov.f64 	%fd301, %fd300;
	@%p173 bra 	$L__BB8_35;
	abs.f64 	%fd39, %fd300;
	abs.f64 	%fd40, %fd38;
	setp.lt.f64 	%p174, %fd39, %fd40;
	mov.u64 	%rd286, %rd34;
	mov.f64 	%fd301, %fd38;
	@%p174 bra 	$L__BB8_35;
	setp.lt.f64 	%p175, %fd40, %fd39;
	mov.u64 	%rd286, %rd285;
	mov.f64 	%fd301, %fd300;
	@%p175 bra 	$L__BB8_35;
	setp.lt.s64 	%p176, %rd285, %rd34;
	min.s64 	%rd286, %rd285, %rd34;
	selp.f64 	%fd301, %fd300, %fd38, %p176;
$L__BB8_35:
	mov.b64 	%rd264, %fd301;
	mov.b64 	{%r318, %r323}, %rd264;
	mov.b32 	%r334, 4;
	mov.b32 	%r335, 31;
	mov.b32 	%r336, -1;
	// begin inline asm
	shfl.sync.down.b32 %r317, %r318, %r334, %r335, %r336;
	// end inline asm
	// begin inline asm
	shfl.sync.down.b32 %r322, %r323, %r334, %r335, %r336;
	// end inline asm
	mov.b64 	%rd265, {%r317, %r322};
	mov.b64 	%fd43, %rd265;
	mov.b64 	{%r328, %r333}, %rd286;
	// begin inline asm
	shfl.sync.down.b32 %r327, %r328, %r334, %r335, %r336;
	// end inline asm
	// begin inline asm
	shfl.sync.down.b32 %r332, %r333, %r334, %r335, %r336;
	// end inline asm
	mov.b64 	%rd37, {%r327, %r332};
	setp.gt.s32 	%p177, %r276, 27;
	mov.u64 	%rd287, %rd286;
	mov.f64 	%fd302, %fd301;
	@%p177 bra 	$L__BB8_39;
	abs.f64 	%fd44, %fd301;
	abs.f64 	%fd45, %fd43;
	setp.lt.f64 	%p178, %fd44, %fd45;
	mov.u64 	%rd287, %rd37;
	mov.f64 	%fd302, %fd43;
	@%p178 bra 	$L__BB8_39;
	setp.lt.f64 	%p179, %fd45, %fd44;
	mov.u64 	%rd287, %rd286;
	mov.f64 	%fd302, %fd301;
	@%p179 bra 	$L__BB8_39;
	setp.lt.s64 	%p180, %rd286, %rd37;
	min.s64 	%rd287, %rd286, %rd37;
	selp.f64 	%fd302, %fd301, %fd43, %p180;
$L__BB8_39:
	mov.b64 	%rd266, %fd302;
	mov.b64 	{%r338, %r343}, %rd266;
	mov.b32 	%r354, 8;
	mov.b32 	%r355, 31;
	mov.b32 	%r356, -1;
	// begin inline asm
	shfl.sync.down.b32 %r337, %r338, %r354, %r355, %r356;
	// end inline asm
	// begin inline asm
	shfl.sync.down.b32 %r342, %r343, %r354, %r355, %r356;
	// end inline asm
	mov.b64 	%rd267, {%r337, %r342};
	mov.b64 	%fd48, %rd267;
	mov.b64 	{%r348, %r353}, %rd287;
	// begin inline asm
	shfl.sync.down.b32 %r347, %r348, %r354, %r355, %r356;
	// end inline asm
	// begin inline asm
	shfl.sync.down.b32 %r352, %r353, %r354, %r355, %r356;
	// end inline asm
	mov.b64 	%rd40, {%r347, %r352};
	setp.gt.s32 	%p181, %r276, 23;
	mov.u64 	%rd288, %rd287;
	mov.f64 	%fd303, %fd302;
	@%p181 bra 	$L__BB8_43;
	abs.f64 	%fd49, %fd302;
	abs.f64 	%fd50, %fd48;
	setp.lt.f64 	%p182, %fd49, %fd50;
	mov.u64 	%rd288, %rd40;
	mov.f64 	%fd303, %fd48;
	@%p182 bra 	$L__BB8_43;
	setp.lt.f64 	%p183, %fd50, %fd49;
	mov.u64 	%rd288, %rd287;
	mov.f64 	%fd303, %fd302;
	@%p183 bra 	$L__BB8_43;
	setp.lt.s64 	%p184, %rd287, %rd40;
	min.s64 	%rd288, %rd287, %rd40;
	selp.f64 	%fd303, %fd302, %fd48, %p184;
$L__BB8_43:
	mov.b64 	%rd268, %fd303;
	mov.b64 	{%r358, %r363}, %rd268;
	mov.b32 	%r374, 16;
	mov.b32 	%r375, 31;
	mov.b32 	%r376, -1;
	// begin inline asm
	shfl.sync.down.b32 %r357, %r358, %r374, %r375, %r376;
	// end inline asm
	// begin inline asm
	shfl.sync.down.b32 %r362, %r363, %r374, %r375, %r376;
	// end inline asm
	mov.b64 	%rd269, {%r357, %r362};
	mov.b64 	%fd53, %rd269;
	mov.b64 	{%r368, %r373}, %rd288;
	// begin inline asm
	shfl.sync.down.b32 %r367, %r368, %r374, %r375, %r376;
	// end inline asm
	// begin inline asm
	shfl.sync.down.b32 %r372, %r373, %r374, %r375, %r376;
	// end inline asm
	mov.b64 	%rd43, {%r367, %r372};
	setp.gt.s32 	%p185, %r276, 15;
	mov.u64 	%rd340, %rd288;
	mov.f64 	%fd351, %fd303;
	@%p185 bra 	$L__BB8_47;
	abs.f64 	%fd54, %fd303;
	abs.f64 	%fd55, %fd53;
	setp.lt.f64 	%p186, %fd54, %fd55;
	mov.u64 	%rd340, %rd43;
	mov.f64 	%fd351, %fd53;
	@%p186 bra 	$L__BB8_47;
	setp.lt.f64 	%p187, %fd55, %fd54;
	mov.u64 	%rd340, %rd288;
	mov.f64 	%fd351, %fd303;
	@%p187 bra 	$L__BB8_47;
	setp.lt.s64 	%p188, %rd288, %rd43;
	min.s64 	%rd340, %rd288, %rd43;
	selp.f64 	%fd351, %fd303, %fd53, %p188;
$L__BB8_47:
	setp.ne.s32 	%p189, %r276, 0;
	@%p189 bra 	$L__BB8_49;
	shr.u32 	%r377, %r2, 1;
	and.b32  	%r378, %r377, 496;
	mov.u32 	%r379, _ZN6thrust24THRUST_300001_SM_1000_NS8cuda_cub4core6detail5shmemE;
	add.s32 	%r380, %r379, %r378;
	st.shared.f64 	[%r380+8], %fd351;
	st.shared.u64 	[%r380+16], %rd340;
$L__BB8_49:
	bar.sync 	0;
	setp.ne.s32 	%p190, %r2, 0;
	@%p190 bra 	$L__BB8_204;
	ld.shared.f64 	%fd58, [_ZN6thrust24THRUST_300001_SM_1000_NS8cuda_cub4core6detail5shmemE+24];
	ld.shared.u64 	%rd46, [_ZN6thrust24THRUST_300001_SM_1000_NS8cuda_cub4core6detail5shmemE+32];
	abs.f64 	%fd59, %fd351;
	abs.f64 	%fd60, %fd58;
	setp.lt.f64 	%p191, %fd59, %fd60;
	mov.u64 	%rd290, %rd46;
	mov.f64 	%fd305, %fd58;
	@%p191 bra 	$L__BB8_53;
	setp.lt.f64 	%p192, %fd60, %fd59;
	mov.u64 	%rd290, %rd340;
	mov.f64 	%fd305, %fd351;
	@%p192 bra 	$L__BB8_53;
	setp.lt.s64 	%p193, %rd340, %rd46;
	min.s64 	%rd290, %rd340, %rd46;
	selp.f64 	%fd305, %fd351, %fd58, %p193;
$L__BB8_53:
	ld.shared.f64 	%fd63, [_ZN6thrust24THRUST_300001_SM_1000_NS8cuda_cub4core6detail5shmemE+40];
	ld.shared.u64 	%rd49, [_ZN6thrust24THRUST_300001_SM_1000_NS8cuda_cub4core6detail5shmemE+48];
	abs.f64 	%fd64, %fd305;
	abs.f64 	%fd65, %fd63;
	setp.lt.f64 	%p194, %fd64, %fd65;
	mov.u64 	%rd291, %rd49;
	mov.f64 	%fd306, %fd63;
	@%p194 bra 	$L__BB8_56;
	setp.lt.f64 	%p195, %fd65, %fd64;
	mov.u64 	%rd291, %rd290;
	mov.f64 	%fd306, %fd305;
	@%p195 bra 	$L__BB8_56;
	setp.lt.s64 	%p196, %rd290, %rd49;
	min.s64 	%rd291, %rd290, %rd49;
	selp.f64 	%fd306, %fd305, %fd63, %p196;
$L__BB8_56:
	ld.shared.f64 	%fd68, [_ZN6thrust24THRUST_300001_SM_1000_NS8cuda_cub4core6detail5shmemE+56];
	ld.shared.u64 	%rd52, [_ZN6thrust24THRUST_300001_SM_1000_NS8cuda_cub4core6detail5shmemE+64];
	abs.f64 	%fd69, %fd306;
	abs.f64 	%fd70, %fd68;
	setp.lt.f64 	%p197, %fd69, %fd70;
	mov.u64 	%rd292, %rd52;
	mov.f64 	%fd307, %fd68;
	@%p197 bra 	$L__BB8_59;
	setp.lt.f64 	%p198, %fd70, %fd69;
	mov.u64 	%rd292, %rd291;
	mov.f64 	%fd307, %fd306;
	@%p198 bra 	$L__BB8_59;
	setp.lt.s64 	%p199, %rd291, %rd52;
	min.s64 	%rd292, %rd291, %rd52;
	selp.f64 	%fd307, %fd306, %fd68, %p199;
$L__BB8_59:
	ld.shared.f64 	%fd73, [_ZN6thrust24THRUST_300001_SM_1000_NS8cuda_cub4core6detail5shmemE+72];
	ld.shared.u64 	%rd55, [_ZN6thrust24THRUST_300001_SM_1000_NS8cuda_cub4core6detail5shmemE+80];
	abs.f64 	%fd74, %fd307;
	abs.f64 	%fd75, %fd73;
	setp.lt.f64 	%p200, %fd74, %fd75;
	mov.u64 	%rd293, %rd55;
	mov.f64 	%fd308, %fd73;
	@%p200 bra 	$L__BB8_62;
	setp.lt.f64 	%p201, %fd75, %fd74;
	mov.u64 	%rd293, %rd292;
	mov.f64 	%fd308, %fd307;
	@%p201 bra 	$L__BB8_62;
	setp.lt.s64 	%p202, %rd292, %rd55;
	min.s64 	%rd293, %rd292, %rd55;
	selp.f64 	%fd308, %fd307, %fd73, %p202;
$L__BB8_62:
	ld.shared.f64 	%fd78, [_ZN6thrust24THRUST_300001_SM_1000_NS8cuda_cub4core6detail5shmemE+88];
	ld.shared.u64 	%rd58, [_ZN6thrust24THRUST_300001_SM_1000_NS8cuda_cub4core6detail5shmemE+96];
	abs.f64 	%fd79, %fd308;
	abs.f64 	%fd80, %fd78;
	setp.lt.f64 	%p203, %fd79, %fd80;
	mov.u64 	%rd294, %rd58;
	mov.f64 	%fd309, %fd78;
	@%p203 bra 	$L__BB8_65;
	setp.lt.f64 	%p204, %fd80, %fd79;
	mov.u64 	%rd294, %rd293;
	mov.f64 	%fd309, %fd308;
	@%p204 bra 	$L__BB8_65;
	setp.lt.s64 	%p205, %rd293, %rd58;
	min.s64 	%rd294, %rd293, %rd58;
	selp.f64 	%fd309, %fd308, %fd78, %p205;
$L__BB8_65:
	ld.shared.f64 	%fd83, [_ZN6thrust24THRUST_300001_SM_1000_NS8cuda_cub4core6detail5shmemE+104];
	ld.shared.u64 	%rd61, [_ZN6thrust24THRUST_300001_SM_1000_NS8cuda_cub4core6detail5shmemE+112];
	abs.f64 	%fd84, %fd309;
	abs.f64 	%fd85, %fd83;
	setp.lt.f64 	%p206, %fd84, %fd85;
	mov.u64 	%rd295, %rd61;
	mov.f64 	%fd310, %fd83;
	@%p206 bra 	$L__BB8_68;
	setp.lt.f64 	%p207, %fd85, %fd84;
	mov.u64 	%rd295, %rd294;
	mov.f64 	%fd310, %fd309;
	@%p207 bra 	$L__BB8_68;
	setp.lt.s64 	%p208, %rd294, %rd61;
	min.s64 	%rd295, %rd294, %rd61;
	selp.f64 	%fd310, %fd309, %fd83, %p208;
$L__BB8_68:
	ld.shared.f64 	%fd88, [_ZN6thrust24THRUST_300001_SM_1000_NS8cuda_cub4core6detail5shmemE+120];
	ld.shared.u64 	%rd64, [_ZN6thrust24THRUST_300001_SM_1000_NS8cuda_cub4core6detail5shmemE+128];
	abs.f64 	%fd89, %fd310;
	abs.f64 	%fd90, %fd88;
	setp.lt.f64 	%p209, %fd89, %fd90;
	mov.u64 	%rd340, %rd64;
	mov.f64 	%fd351, %fd88;
	@%p209 bra 	$L__BB8_204;
	setp.lt.f64 	%p210, %fd90, %fd89;
	mov.u64 	%rd340, %rd295;
	mov.f64 	%fd351, %fd310;
	@%p210 bra 	$L__BB8_204;
	setp.lt.s64 	%p211, %rd295, %rd64;
	min.s64 	%rd340, %rd295, %rd64;
	selp.f64 	%fd351, %fd310, %fd88, %p211;
	bra.uni 	$L__BB8_204;
$L__BB8_71:
	// begin inline asm
	mov.u32 %r163, %laneid;
	// end inline asm
	and.b32  	%r184, %r2, 992;
	add.s32 	%r185, %r184, 32;
	setp.gt.s32 	%p118, %r185, %r1;
	not.b32 	%r186, %r184;
	add.s32 	%r187, %r1, %r186;
	selp.b32 	%r182, %r187, 31, %p118;
	mov.b64 	%rd250, %fd298;
	mov.b64 	{%r165, %r170}, %rd250;
	mov.b32 	%r181, 1;
	mov.b32 	%r183, -1;
	// begin inline asm
	shfl.sync.down.b32 %r164, %r165, %r181, %r182, %r183;
	// end inline asm
	// begin inline asm
	shfl.sync.down.b32 %r169, %r170, %r181, %r182, %r183;
	// end inline asm
	mov.b64 	%rd251, {%r164, %r169};
	mov.b64 	%fd92, %rd251;
	mov.b64 	{%r175, %r180}, %rd283;
	// begin inline asm
	shfl.sync.down.b32 %r174, %r175, %r181, %r182, %r183;
	// end inline asm
	// begin inline asm
	shfl.sync.down.b32 %r179, %r180, %r181, %r182, %r183;
	// end inline asm
	mov.b64 	%rd66, {%r174, %r179};
	setp.ge.s32 	%p119, %r163, %r182;
	mov.u64 	%rd296, %rd283;
	mov.f64 	%fd311, %fd298;
	@%p119 bra 	$L__BB8_75;
	abs.f64 	%fd93, %fd298;
	abs.f64 	%fd94, %fd92;
	setp.lt.f64 	%p120, %fd93, %fd94;
	mov.u64 	%rd296, %rd66;
	mov.f64 	%fd311, %fd92;
	@%p120 bra 	$L__BB8_75;
	setp.lt.f64 	%p121, %fd94, %fd93;
	mov.u64 	%rd296, %rd283;
	mov.f64 	%fd311, %fd298;
	@%p121 bra 	$L__BB8_75;
	setp.lt.s64 	%p122, %rd283, %rd66;
	min.s64 	%rd296, %rd283, %rd66;
	selp.f64 	%fd311, %fd298, %fd92, %p122;
$L__BB8_75:
	mov.b64 	%rd252, %fd311;
	mov.b64 	{%r189, %r194}, %rd252;
	mov.b32 	%r205, 2;
	mov.b32 	%r207, -1;
	// begin inline asm
	shfl.sync.down.b32 %r188, %r189, %r205, %r182, %r207;
	// end inline asm
	// begin inline asm
	shfl.sync.down.b32 %r193, %r194, %r205, %r182, %r207;
	// end inline asm
	mov.b64 	%rd253, {%r188, %r193};
	mov.b64 	%fd97, %rd253;
	mov.b64 	{%r199, %r204}, %rd296;
	// begin inline asm
	shfl.sync.down.b32 %r198, %r199, %r205, %r182, %r207;
	// end inline asm
	// begin inline asm
	shfl.sync.down.b32 %r203, %r204, %r205, %r182, %r207;
	// end inline asm
	mov.b64 	%rd69, {%r198, %r203};
	add.s32 	%r208, %r163, 2;
	setp.gt.s32 	%p123, %r208, %r182;
	mov.u64 	%rd297, %rd296;
	mov.f64 	%fd312, %fd311;
	@%p123 bra 	$L__BB8_79;
	abs.f64 	%fd98, %fd311;
	abs.f64 	%fd99, %fd97;
	setp.lt.f64 	%p124, %fd98, %fd99;
	mov.u64 	%rd297, %rd69;
	mov.f64 	%fd312, %fd97;
	@%p124 bra 	$L__BB8_79;
	setp.lt.f64 	%p125, %fd99, %fd98;
	mov.u64 	%rd297, %rd296;
	mov.f64 	%fd312, %fd311;
	@%p125 bra 	$L__BB8_79;
	setp.lt.s64 	%p126, %rd296, %rd69;
	min.s64 	%rd297, %rd296, %rd69;
	selp.f64 	%fd312, %fd311, %fd97, %p126;
$L__BB8_79:
	mov.b64 	%rd254, %fd312;
	mov.b64 	{%r210, %r215}, %rd254;
	mov.b32 	%r226, 4;
	mov.b32 	%r228, -1;
	// begin inline asm
	shfl.sync.down.b32 %r209, %r210, %r226, %r182, %r228;
	// end inline asm
	// begin inline asm
	shfl.sync.down.b32 %r214, %r215, %r226, %r182, %r228;
	// end inline asm
	mov.b64 	%rd255, {%r209, %r214};
	mov.b64 	%fd102, %rd255;
	mov.b64 	{%r220, %r225}, %rd297;
	// begin inline asm
	shfl.sync.down.b32 %r219, %r220, %r226, %r182, %r228;
	// end inline asm
	// begin inline asm
	shfl.sync.down.b32 %r224, %r225, %r226, %r182, %r228;
	// end inline asm
	mov.b64 	%rd72, {%r219, %r224};
	add.s32 	%r229, %r163, 4;
	setp.gt.s32 	%p127, %r229, %r182;
	mov.u64 	%rd298, %rd297;
	mov.f64 	%fd313, %fd312;
	@%p127 bra 	$L__BB8_83;
	abs.f64 	%fd103, %fd312;
	abs.f64 	%fd104, %fd102;
	setp.lt.f64 	%p128, %fd103, %fd104;
	mov.u64 	%rd298, %rd72;
	mov.f64 	%fd313, %fd102;
	@%p128 bra 	$L__BB8_83;
	setp.lt.f64 	%p129, %fd104, %fd103;
	mov.u64 	%rd298, %rd297;
	mov.f64 	%fd313, %fd312;
	@%p129 bra 	$L__BB8_83;
	setp.lt.s64 	%p130, %rd297, %rd72;
	min.s64 	%rd298, %rd297, %rd72;
	selp.f64 	%fd313, %fd312, %fd102, %p130;
$L__BB8_83:
	mov.b64 	%rd256, %fd313;
	mov.b64 	{%r231, %r236}, %rd256;
	mov.b32 	%r247, 8;
	mov.b32 	%r249, -1;
	// begin inline asm
	shfl.sync.down.b32 %r230, %r231, %r247, %r182, %r249;
	// end inline asm
	// begin inline asm
	shfl.sync.down.b32 %r235, %r236, %r247, %r182, %r249;
	// end inline asm
	mov.b64 	%rd257, {%r230, %r235};
	mov.b64 	%fd107, %rd257;
	mov.b64 	{%r241, %r246}, %rd298;
	// begin inline asm
	shfl.sync.down.b32 %r240, %r241, %r247, %r182, %r249;
	// end inline asm
	// begin inline asm
	shfl.sync.down.b32 %r245, %r246, %r247, %r182, %r249;
	// end inline asm
	mov.b64 	%rd75, {%r240, %r245};
	add.s32 	%r250, %r163, 8;
	setp.gt.s32 	%p131, %r250, %r182;
	mov.u64 	%rd299, %rd298;
	mov.f64 	%fd314, %fd313;
	@%p131 bra 	$L__BB8_87;
	abs.f64 	%fd108, %fd313;
	abs.f64 	%fd109, %fd107;
	setp.lt.f64 	%p132, %fd108, %fd109;
	mov.u64 	%rd299, %rd75;
	mov.f64 	%fd314, %fd107;
	@%p132 bra 	$L__BB8_87;
	setp.lt.f64 	%p133, %fd109, %fd108;
	mov.u64 	%rd299, %rd298;
	mov.f64 	%fd314, %fd313;
	@%p133 bra 	$L__BB8_87;
	setp.lt.s64 	%p134, %rd298, %rd75;
	min.s64 	%rd299, %rd298, %rd75;
	selp.f64 	%fd314, %fd313, %fd107, %p134;
$L__BB8_87:
	mov.b64 	%rd258, %fd314;
	mov.b64 	{%r252, %r257}, %rd258;
	mov.b32 	%r268, 16;
	mov.b32 	%r270, -1;
	// begin inline asm
	shfl.sync.down.b32 %r251, %r252, %r268, %r182, %r270;
	// end inline asm
	// begin inline asm
	shfl.sync.down.b32 %r256, %r257, %r268, %r182, %r270;
	// end inline asm
	mov.b64 	%rd259, {%r251, %r256};
	mov.b64 	%fd112, %rd259;
	mov.b64 	{%r262, %r267}, %rd299;
	// begin inline asm
	shfl.sync.down.b32 %r261, %r262, %r268, %r182, %r270;
	// end inline asm
	// begin inline asm
	shfl.sync.down.b32 %r266, %r267, %r268, %r182, %r270;
	// end inline asm
	mov.b64 	%rd78, {%r261, %r266};
	add.s32 	%r271, %r163, 16;
	setp.gt.s32 	%p135, %r271, %r182;
	mov.u64 	%rd340, %rd299;
	mov.f64 	%fd351, %fd314;
	@%p135 bra 	$L__BB8_91;
	abs.f64 	%fd113, %fd314;
	abs.f64 	%fd114, %fd112;
	setp.lt.f64 	%p136, %fd113, %fd114;
	mov.u64 	%rd340, %rd78;
	mov.f64 	%fd351, %fd112;
	@%p136 bra 	$L__BB8_91;
	setp.lt.f64 	%p137, %fd114, %fd113;
	mov.u64 	%rd340, %rd299;
	mov.f64 	%fd351, %fd314;
	@%p137 bra 	$L__BB8_91;
	setp.lt.s64 	%p138, %rd299, %rd78;
	min.s64 	%rd340, %rd299, %rd78;
	selp.f64 	%fd351, %fd314, %fd112, %p138;
$L__BB8_91:
	setp.ne.s32 	%p139, %r163, 0;
	@%p139 bra 	$L__BB8_93;
	shr.u32 	%r272, %r2, 1;
	and.b32  	%r273, %r272, 496;
	mov.u32 	%r274, _ZN6thrust24THRUST_300001_SM_1000_NS8cuda_cub4core6detail5shmemE;
	add.s32 	%r275, %r274, %r273;
	st.shared.f64 	[%r275+8], %fd351;
	st.shared.u64 	[%r275+16], %rd340;
$L__BB8_93:
	bar.sync 	0;
	setp.ne.s32 	%p140, %r2, 0;
	@%p140 bra 	$L__BB8_204;
	setp.lt.s32 	%p141, %r1, 33;
	mov.f64 	%fd316, %fd351;
	mov.u64 	%rd301, %rd340;
	@%p141 bra 	$L__BB8_98;
	ld.shared.f64 	%fd117, [_ZN6thrust24THRUST_300001_SM_1000_NS8cuda_cub4core6detail5shmemE+24];
	ld.shared.u64 	%rd81, [_ZN6thrust24THRUST_300001_SM_1000_NS8cuda_cub4core6detail5shmemE+32];
	abs.f64 	%fd118, %fd351;
	abs.f64 	%fd119, %fd117;
	setp.lt.f64 	%p142, %fd118, %fd119;
	mov.f64 	%fd316, %fd117;
	mov.u64 	%rd301, %rd81;
	@%p142 bra 	$L__BB8_98;
	setp.lt.f64 	%p143, %fd119, %fd118;
	mov.f64 	%fd316, %fd351;
	mov.u64 	%rd301, %rd340;
	@%p143 bra 	$L__BB8_98;
	setp.lt.s64 	%p144, %rd340, %rd81;
	min.s64 	%rd301, %rd340, %rd81;
	selp.f64 	%fd316, %fd351, %fd117, %p144;
$L__BB8_98:
	setp.lt.s32 	%p145, %r1, 65;
	mov.f64 	%fd317, %fd316;
	mov.u64 	%rd302, %rd301;
	@%p145 bra 	$L__BB8_102;
	ld.shared.f64 	%fd122, [_ZN6thrust24THRUST_300001_SM_1000_NS8cuda_cub4core6detail5shmemE+40];
	ld.shared.u64 	%rd84, [_ZN6thrust24THRUST_300001_SM_1000_NS8cuda_cub4core6detail5shmemE+48];
	abs.f64 	%fd123, %fd316;
	abs.f64 	%fd124, %fd122;
	setp.lt.f64 	%p146, %fd123, %fd124;
	mov.f64 	%fd317, %fd122;
	mov.u64 	%rd302, %rd84;
	@%p146 bra 	$L__BB8_102;
	setp.lt.f64 	%p147, %fd124, %fd123;
	mov.f64 	%fd317, %fd316;
	mov.u64 	%rd302, %rd301;
	@%p147 bra 	$L__BB8_102;
	setp.lt.s64 	%p148, %rd301, %rd84;
	min.s64 	%rd302, %rd301, %rd84;
	selp.f64 	%fd317, %fd316, %fd122, %p148;
$L__BB8_102:
	setp.lt.s32 	%p149, %r1, 97;
	mov.f64 	%fd318, %fd317;
	mov.u64 	%rd303, %rd302;
	@%p149 bra 	$L__BB8_106;
	ld.shared.f64 	%fd127, [_ZN6thrust24THRUST_300001_SM_1000_NS8cuda_cub4core6detail5shmemE+56];
	ld.shared.u64 	%rd87, [_ZN6thrust24THRUST_300001_SM_1000_NS8cuda_cub4core6detail5shmemE+64];
	abs.f64 	%fd128, %fd317;
	abs.f64 	%fd129, %fd127;
	setp.lt.f64 	%p150, %fd128, %fd129;
	mov.f64 	%fd318, %fd127;
	mov.u64 	%rd303, %rd87;
	@%p150 bra 	$L__BB8_106;
	setp.lt.f64 	%p151, %fd129, %fd128;
	mov.f64 	%fd318, %fd317;
	mov.u64 	%rd303, %rd302;
	@%p151 bra 	$L__BB8_106;
	setp.lt.s64 	%p152, %rd302, %rd87;
	min.s64 	%rd303, %rd302, %rd87;
	selp.f64 	%fd318, %fd317, %fd127, %p152;
$L__BB8_106:
	setp.lt.s32 	%p153, %r1, 129;
	mov.f64 	%fd319, %fd318;
	mov.u64 	%rd304, %rd303;
	@%p153 bra 	$L__BB8_110;
	ld.shared.f64 	%fd132, [_ZN6thrust24THRUST_300001_SM_1000_NS8cuda_cub4core6detail5shmemE+72];
	ld.shared.u64 	%rd90, [_ZN6thrust24THRUST_300001_SM_1000_NS8cuda_cub4core6detail5shmemE+80];
	abs.f64 	%fd133, %fd318;
	abs.f64 	%fd134, %fd132;
	setp.lt.f64 	%p154, %fd133, %fd134;
	mov.f64 	%fd319, %fd132;
	mov.u64 	%rd304, %rd90;
	@%p154 bra 	$L__BB8_110;
	setp.lt.f64 	%p155, %fd134, %fd133;
	mov.f64 	%fd319, %fd318;
	mov.u64 	%rd304, %rd303;
	@%p155 bra 	$L__BB8_110;
	setp.lt.s64 	%p156, %rd303, %rd90;
	min.s64 	%rd304, %rd303, %rd90;
	selp.f64 	%fd319, %fd318, %fd132, %p156;
$L__BB8_110:
	setp.lt.s32 	%p157, %r1, 161;
	mov.f64 	%fd320, %fd319;
	mov.u64 	%rd305, %rd304;
	@%p157 bra 	$L__BB8_114;
	ld.shared.f64 	%fd137, [_ZN6thrust24THRUST_300001_SM_1000_NS8cuda_cub4core6detail5shmemE+88];
	ld.shared.u64 	%rd93, [_ZN6thrust24THRUST_300001_SM_1000_NS8cuda_cub4core6detail5shmemE+96];
	abs.f64 	%fd138, %fd319;
	abs.f64 	%fd139, %fd137;
	setp.lt.f64 	%p158, %fd138, %fd139;
	mov.f64 	%fd320, %fd137;
	mov.u64 	%rd305, %rd93;
	@%p158 bra 	$L__BB8_114;
	setp.lt.f64 	%p159, %fd139, %fd138;
	mov.f64 	%fd320, %fd319;
	mov.u64 	%rd305, %rd304;
	@%p159 bra 	$L__BB8_114;
	setp.lt.s64 	%p160, %rd304, %rd93;
	min.s64 	%rd305, %rd304, %rd93;
	selp.f64 	%fd320, %fd319, %fd137, %p160;
$L__BB8_114:
	setp.lt.s32 	%p161, %r1, 193;
	mov.f64 	%fd321, %fd320;
	mov.u64 	%rd306, %rd305;
	@%p161 bra 	$L__BB8_118;
	ld.shared.f64 	%fd142, [_ZN6thrust24THRUST_300001_SM_1000_NS8cuda_cub4core6detail5shmemE+104];
	ld.shared.u64 	%rd96, [_ZN6thrust24THRUST_300001_SM_1000_NS8cuda_cub4core6detail5shmemE+112];
	abs.f64 	%fd143, %fd320;
	abs.f64 	%fd144, %fd142;
	setp.lt.f64 	%p162, %fd143, %fd144;
	mov.f64 	%fd321, %fd142;
	mov.u64 	%rd306, %rd96;
	@%p162 bra 	$L__BB8_118;
	setp.lt.f64 	%p163, %fd144, %fd143;
	mov.f64 	%fd321, %fd320;
	mov.u64 	%rd306, %rd305;
	@%p163 bra 	$L__BB8_118;
	setp.lt.s64 	%p164, %rd305, %rd96;
	min.s64 	%rd306, %rd305, %rd96;
	selp.f64 	%fd321, %fd320, %fd142, %p164;
$L__BB8_118:
	setp.lt.s32 	%p165, %r1, 225;
	mov.u64 	%rd340, %rd306;
	mov.f64 	%fd351, %fd321;
	@%p165 bra 	$L__BB8_204;
	ld.shared.f64 	%fd147, [_ZN6thrust24THRUST_300001_SM_1000_NS8cuda_cub4core6detail5shmemE+120];
	ld.shared.u64 	%rd99, [_ZN6thrust24THRUST_300001_SM_1000_NS8cuda_cub4core6detail5shmemE+128];
	abs.f64 	%fd148, %fd321;
	abs.f64 	%fd149, %fd147;
	setp.lt.f64 	%p166, %fd148, %fd149;
	mov.u64 	%rd340, %rd99;
	mov.f64 	%fd351, %fd147;
	@%p166 bra 	$L__BB8_204;
	setp.lt.f64 	%p167, %fd149, %fd148;
	mov.u64 	%rd340, %rd306;
	mov.f64 	%fd351, %fd321;
	@%p167 bra 	$L__BB8_204;
	setp.lt.s64 	%p168, %rd306, %rd99;
	min.s64 	%rd340, %rd306, %rd99;
	selp.f64 	%fd351, %fd321, %fd147, %p168;
	bra.uni 	$L__BB8_204;
$L__BB8_122:
	mov.u32 	%r18, %tid.x;
	cvt.u64.u32 	%rd101, %r18;
	mul.wide.u32 	%rd195, %r18, 8;
	add.s64 	%rd102, %rd1, %rd195;
	ld.global.f64 	%fd274, [%rd102];
	add.s32 	%r31, %r18, 256;
	cvt.u64.u32 	%rd196, %r31;
	ld.global.f64 	%fd275, [%rd102+2048];
	add.s32 	%r32, %r18, 512;
	cvt.u64.u32 	%rd197, %r32;
	ld.global.f64 	%fd276, [%rd102+4096];
	add.s32 	%r33, %r18, 768;
	cvt.u64.u32 	%rd198, %r33;
	ld.global.f64 	%fd277, [%rd102+6144];
	or.b32  	%r34, %r18, 1024;
	cvt.u64.u32 	%rd103, %r34;
	add.s64 	%rd327, %rd192, %rd103;
	ld.global.f64 	%fd338, [%rd102+8192];
	abs.f64 	%fd278, %fd274;
	abs.f64 	%fd279, %fd275;
	setp.geu.f64 	%p3, %fd278, %fd279;
	selp.f64 	%fd280, %fd274, %fd275, %p3;
	selp.b64 	%rd199, %rd101, %rd196, %p3;
	abs.f64 	%fd281, %fd280;
	abs.f64 	%fd282, %fd276;
	setp.geu.f64 	%p4, %fd281, %fd282;
	selp.f64 	%fd283, %fd280, %fd276, %p4;
	selp.b64 	%rd200, %rd199, %rd197, %p4;
	abs.f64 	%fd284, %fd283;
	abs.f64 	%fd285, %fd277;
	setp.geu.f64 	%p5, %fd284, %fd285;
	selp.f64 	%fd152, %fd283, %fd277, %p5;
	selp.b64 	%rd105, %rd200, %rd198, %p5;
	abs.f64 	%fd153, %fd152;
	abs.f64 	%fd154, %fd338;
	setp.lt.f64 	%p6, %fd153, %fd154;
	@%p6 bra 	$L__BB8_124;
	setp.lt.f64 	%p7, %fd154, %fd153;
	setp.lt.u64 	%p8, %rd105, %rd103;
	or.pred  	%p9, %p7, %p8;
	selp.f64 	%fd338, %fd152, %fd338, %p9;
	add.s64 	%rd203, %rd192, %rd105;
	selp.b64 	%rd327, %rd203, %rd327, %p9;
$L__BB8_124:
	setp.lt.u64 	%p10, %rd194, 2560;
	mov.b64 	%rd316, 1280;
	@%p10 bra 	$L__BB8_137;
	mov.b64 	%rd308, 1280;
	mov.f64 	%fd323, %fd338;
$L__BB8_126:
	add.s64 	%rd206, %rd308, %rd101;
	shl.b64 	%rd207, %rd308, 3;
	add.s64 	%rd208, %rd102, %rd207;
	add.s64 	%rd310, %rd206, %rd192;
	ld.global.f64 	%fd324, [%rd208];
	ld.global.f64 	%fd325, [%rd208+2048];
	ld.global.f64 	%fd326, [%rd208+4096];
	add.s64 	%rd313, %rd310, 768;
	ld.global.f64 	%fd327, [%rd208+6144];
	ld.global.f64 	%fd338, [%rd208+8192];
	abs.f64 	%fd163, %fd323;
	abs.f64 	%fd164, %fd324;
	setp.lt.f64 	%p11, %fd163, %fd164;
	@%p11 bra 	$L__BB8_128;
	setp.lt.f64 	%p12, %fd164, %fd163;
	setp.lt.s64 	%p13, %rd327, %rd310;
	or.pred  	%p14, %p12, %p13;
	selp.f64 	%fd324, %fd323, %fd324, %p14;
	selp.b64 	%rd310, %rd327, %rd310, %p14;
$L__BB8_128:
	add.s64 	%rd209, %rd308, %rd101;
	add.s64 	%rd210, %rd209, %rd192;
	add.s64 	%rd311, %rd210, 256;
	abs.f64 	%fd167, %fd324;
	abs.f64 	%fd168, %fd325;
	setp.lt.f64 	%p15, %fd167, %fd168;
	@%p15 bra 	$L__BB8_130;
	setp.lt.f64 	%p16, %fd168, %fd167;
	setp.lt.s64 	%p17, %rd310, %rd311;
	or.pred  	%p18, %p16, %p17;
	selp.f64 	%fd325, %fd324, %fd325, %p18;
	selp.b64 	%rd311, %rd310, %rd311, %p18;
$L__BB8_130:
	add.s64 	%rd211, %rd308, %rd101;
	add.s64 	%rd212, %rd211, %rd192;
	add.s64 	%rd312, %rd212, 512;
	abs.f64 	%fd171, %fd325;
	abs.f64 	%fd172, %fd326;
	setp.lt.f64 	%p19, %fd171, %fd172;
	@%p19 bra 	$L__BB8_132;
	setp.lt.f64 	%p20, %fd172, %fd171;
	setp.lt.s64 	%p21, %rd311, %rd312;
	or.pred  	%p22, %p20, %p21;
	selp.f64 	%fd326, %fd325, %fd326, %p22;
	selp.b64 	%rd312, %rd311, %rd312, %p22;
$L__BB8_132:
	abs.f64 	%fd175, %fd326;
	abs.f64 	%fd176, %fd327;
	setp.lt.f64 	%p23, %fd175, %fd176;
	@%p23 bra 	$L__BB8_134;
	setp.lt.f64 	%p24, %fd176, %fd175;
	setp.lt.s64 	%p25, %rd312, %rd313;
	or.pred  	%p26, %p24, %p25;
	selp.f64 	%fd327, %fd326, %fd327, %p26;
	selp.b64 	%rd313, %rd312, %rd313, %p26;
$L__BB8_134:
	add.s64 	%rd213, %rd308, %rd101;
	add.s64 	%rd214, %rd213, %rd192;
	add.s64 	%rd327, %rd214, 1024;
	abs.f64 	%fd179, %fd327;
	abs.f64 	%fd180, %fd338;
	setp.lt.f64 	%p27, %fd179, %fd180;
	@%p27 bra 	$L__BB8_136;
	setp.lt.f64 	%p28, %fd180, %fd179;
	setp.lt.s64 	%p29, %rd313, %rd327;
	or.pred  	%p30, %p28, %p29;
	selp.f64 	%fd338, %fd327, %fd338, %p30;
	selp.b64 	%rd327, %rd313, %rd327, %p30;
$L__BB8_136:
	add.s64 	%rd316, %rd308, 1280;
	add.s64 	%rd215, %rd308, 2560;
	setp.le.s64 	%p31, %rd215, %rd194;
	mov.u64 	%rd308, %rd316;
	mov.f64 	%fd323, %fd338;
	@%p31 bra 	$L__BB8_126;
$L__BB8_137:
	setp.le.s64 	%p32, %rd194, %rd316;
	@%p32 bra 	$L__BB8_160;
	cvt.u32.u64 	%r35, %rd316;
	cvt.u32.u64 	%r36, %rd194;
	sub.s32 	%r19, %r36, %r35;
	setp.ge.s32 	%p33, %r18, %r19;
	@%p33 bra 	$L__BB8_160;
	cvta.to.global.u64 	%rd128, %rd191;
	not.b32 	%r38, %r18;
	add.s32 	%r39, %r38, %r36;
	sub.s32 	%r20, %r39, %r35;
	and.b32  	%r41, %r20, 768;
	setp.eq.s32 	%p34, %r41, 768;
	mov.u32 	%r389, %r18;
	@%p34 bra 	$L__BB8_145;
	add.s64 	%rd217, %rd316, %rd101;
	add.s64 	%rd318, %rd217, %rd192;
	shl.b64 	%rd218, %rd217, 3;
	add.s64 	%rd317, %rd128, %rd218;
	shr.u32 	%r42, %r20, 8;
	add.s32 	%r43, %r42, 1;
	and.b32  	%r44, %r43, 3;
	neg.s32 	%r387, %r44;
	mov.u32 	%r389, %r18;
$L__BB8_141:
	.pragma "nounroll";
	mov.u64 	%rd133, %rd327;
	mov.f64 	%fd184, %fd338;
	ld.global.f64 	%fd185, [%rd317];
	abs.f64 	%fd186, %fd184;
	abs.f64 	%fd187, %fd185;
	setp.lt.f64 	%p35, %fd186, %fd187;
	mov.f64 	%fd338, %fd185;
	mov.u64 	%rd327, %rd318;
	@%p35 bra 	$L__BB8_144;
	setp.lt.f64 	%p36, %fd187, %fd186;
	mov.f64 	%fd338, %fd184;
	mov.u64 	%rd327, %rd133;
	@%p36 bra 	$L__BB8_144;
	setp.lt.s64 	%p37, %rd133, %rd318;
	selp.f64 	%fd338, %fd184, %fd185, %p37;
	min.s64 	%rd327, %rd133, %rd318;
$L__BB8_144:
	add.s32 	%r389, %r389, 256;
	add.s64 	%rd318, %rd318, 256;
	add.s64 	%rd317, %rd317, 2048;
	add.s32 	%r387, %r387, 1;
	setp.ne.s32 	%p38, %r387, 0;
	@%p38 bra 	$L__BB8_141;
$L__BB8_145:
	setp.lt.u32 	%p39, %r20, 768;
	@%p39 bra 	$L__BB8_160;
	add.s32 	%r390, %r389, 512;
$L__BB8_147:
	mov.u32 	%r28, %r390;
	add.s32 	%r45, %r28, -512;
	cvt.u64.u32 	%rd219, %r45;
	add.s64 	%rd220, %rd316, %rd219;
	shl.b64 	%rd221, %rd220, 3;
	add.s64 	%rd141, %rd128, %rd221;
	add.s64 	%rd142, %rd220, %rd192;
	ld.global.f64 	%fd193, [%rd141];
	abs.f64 	%fd194, %fd338;
	abs.f64 	%fd195, %fd193;
	setp.lt.f64 	%p40, %fd194, %fd195;
	mov.f64 	%fd335, %fd193;
	mov.u64 	%rd324, %rd142;
	@%p40 bra 	$L__BB8_150;
	setp.lt.f64 	%p41, %fd195, %fd194;
	mov.f64 	%fd335, %fd338;
	mov.u64 	%rd324, %rd327;
	@%p41 bra 	$L__BB8_150;
	setp.lt.s64 	%p42, %rd327, %rd142;
	selp.f64 	%fd335, %fd338, %fd193, %p42;
	min.s64 	%rd324, %rd327, %rd142;
$L__BB8_150:
	add.s32 	%r46, %r28, -256;
	cvt.u64.u32 	%rd222, %r46;
	add.s64 	%rd223, %rd316, %rd222;
	add.s64 	%rd145, %rd223, %rd192;
	ld.global.f64 	%fd198, [%rd141+2048];
	abs.f64 	%fd199, %fd335;
	abs.f64 	%fd200, %fd198;
	setp.lt.f64 	%p43, %fd199, %fd200;
	mov.f64 	%fd336, %fd198;
	mov.u64 	%rd325, %rd145;
	@%p43 bra 	$L__BB8_153;
	setp.lt.f64 	%p44, %fd200, %fd199;
	mov.f64 	%fd336, %fd335;
	mov.u64 	%rd325, %rd324;
	@%p44 bra 	$L__BB8_153;
	setp.lt.s64 	%p45, %rd324, %rd145;
	selp.f64 	%fd336, %fd335, %fd198, %p45;
	min.s64 	%rd325, %rd324, %rd145;
$L__BB8_153:
	cvt.u64.u32 	%rd224, %r28;
	add.s64 	%rd225, %rd316, %rd224;
	add.s64 	%rd148, %rd225, %rd192;
	ld.global.f64 	%fd203, [%rd141+4096];
	abs.f64 	%fd204, %fd336;
	abs.f64 	%fd205, %fd203;
	setp.lt.f64 	%p46, %fd204, %fd205;
	mov.f64 	%fd337, %fd203;
	mov.u64 	%rd326, %rd148;
	@%p46 bra 	$L__BB8_156;
	setp.lt.f64 	%p47, %fd205, %fd204;
	mov.f64 	%fd337, %fd336;
	mov.u64 	%rd326, %rd325;
	@%p47 bra 	$L__BB8_156;
	setp.lt.s64 	%p48, %rd325, %rd148;
	selp.f64 	%fd337, %fd336, %fd203, %p48;
	min.s64 	%rd326, %rd325, %rd148;
$L__BB8_156:
	add.s32 	%r47, %r28, 256;
	cvt.u64.u32 	%rd226, %r47;
	add.s64 	%rd227, %rd316, %rd226;
	add.s64 	%rd151, %rd227, %rd192;
	ld.global.f64 	%fd208, [%rd141+6144];
	abs.f64 	%fd209, %fd337;
	abs.f64 	%fd210, %fd208;
	setp.lt.f64 	%p49, %fd209, %fd210;
	mov.f64 	%fd338, %fd208;
	mov.u64 	%rd327, %rd151;
	@%p49 bra 	$L__BB8_159;
	setp.lt.f64 	%p50, %fd210, %fd209;
	mov.f64 	%fd338, %fd337;
	mov.u64 	%rd327, %rd326;
	@%p50 bra 	$L__BB8_159;
	setp.lt.s64 	%p51, %rd326, %rd151;
	selp.f64 	%fd338, %fd337, %fd208, %p51;
	min.s64 	%rd327, %rd326, %rd151;
$L__BB8_159:
	add.s32 	%r390, %r28, 1024;
	add.s32 	%r48, %r28, 512;
	setp.lt.s32 	%p52, %r48, %r19;
	@%p52 bra 	$L__BB8_147;
$L__BB8_160:
	// begin inline asm
	mov.u32 %r49, %laneid;
	// end inline asm
	mov.b64 	%rd228, %fd338;
	mov.b64 	{%r51, %r56}, %rd228;
	mov.b32 	%r67, 1;
	mov.b32 	%r68, 31;
	mov.b32 	%r69, -1;
	// begin inline asm
	shfl.sync.down.b32 %r50, %r51, %r67, %r68, %r69;
	// end inline asm
	// begin inline asm
	shfl.sync.down.b32 %r55, %r56, %r67, %r68, %r69;
	// end inline asm
	mov.b64 	%rd229, {%r50, %r55};
	mov.b64 	%fd214, %rd229;
	mov.b64 	{%r61, %r66}, %rd327;
	// begin inline asm
	shfl.sync.down.b32 %r60, %r61, %r67, %r68, %r69;
	// end inline asm
	// begin inline asm
	shfl.sync.down.b32 %r65, %r66, %r67, %r68, %r69;
	// end inline asm
	mov.b64 	%rd155, {%r60, %r65};
	setp.gt.s32 	%p53, %r49, 30;
	mov.f64 	%fd340, %fd338;
	mov.u64 	%rd329, %rd327;
	@%p53 bra 	$L__BB8_164;
	abs.f64 	%fd215, %fd338;
	abs.f64 	%fd216, %fd214;
	setp.lt.f64 	%p54, %fd215, %fd216;
	mov.f64 	%fd340, %fd214;
	mov.u64 	%rd329, %rd155;
	@%p54 bra 	$L__BB8_164;
	setp.lt.f64 	%p55, %fd216, %fd215;
	mov.f64 	%fd340, %fd338;
	mov.u64 	%rd329, %rd327;
	@%p55 bra 	$L__BB8_164;
	setp.lt.s64 	%p56, %rd327, %rd155;
	selp.f64 	%fd340, %fd338, %fd214, %p56;
	min.s64 	%rd329, %rd327, %rd155;
$L__BB8_164:
	mov.b64 	%rd230, %fd340;
	mov.b64 	{%r71, %r76}, %rd230;
	mov.b32 	%r87, 2;
	mov.b32 	%r88, 31;
	mov.b32 	%r89, -1;
	// begin inline asm
	shfl.sync.down.b32 %r70, %r71, %r87, %r88, %r89;
	// end inline asm
	// begin inline asm
	shfl.sync.down.b32 %r75, %r76, %r87, %r88, %r89;
	// end inline asm
	mov.b64 	%rd231, {%r70, %r75};
	mov.b64 	%fd219, %rd231;
	mov.b64 	{%r81, %r86}, %rd329;
	// begin inline asm
	shfl.sync.down.b32 %r80, %r81, %r87, %r88, %r89;
	// end inline asm
	// begin inline asm
	shfl.sync.down.b32 %r85, %r86, %r87, %r88, %r89;
	// end inline asm
	mov.b64 	%rd158, {%r80, %r85};
	setp.gt.s32 	%p57, %r49, 29;
	mov.f64 	%fd341, %fd340;
	mov.u64 	%rd330, %rd329;
	@%p57 bra 	$L__BB8_168;
	abs.f64 	%fd220, %fd340;
	abs.f64 	%fd221, %fd219;
	setp.lt.f64 	%p58, %fd220, %fd221;
	mov.f64 	%fd341, %fd219;
	mov.u64 	%rd330, %rd158;
	@%p58 bra 	$L__BB8_168;
	setp.lt.f64 	%p59, %fd221, %fd220;
	mov.f64 	%fd341, %fd340;
	mov.u64 	%rd330, %rd329;
	@%p59 bra 	$L__BB8_168;
	setp.lt.s64 	%p60, %rd329, %rd158;
	selp.f64 	%fd341, %fd340, %fd219, %p60;
	min.s64 	%rd330, %rd329, %rd158;
$L__BB8_168:
	mov.b64 	%rd232, %fd341;
	mov.b64 	{%r91, %r96}, %rd232;
	mov.b32 	%r107, 4;
	mov.b32 	%r108, 31;
	mov.b32 	%r109, -1;
	// begin inline asm
	shfl.sync.down.b32 %r90, %r91, %r107, %r108, %r109;
	// end inline asm
	// begin inline asm
	shfl.sync.down.b32 %r95, %r96, %r107, %r108, %r109;
	// end inline asm
	mov.b64 	%rd233, {%r90, %r95};
	mov.b64 	%fd224, %rd233;
	mov.b64 	{%r101, %r106}, %rd330;
	// begin inline asm
	shfl.sync.down.b32 %r100, %r101, %r107, %r108, %r109;
	// end inline asm
	// begin inline asm
	shfl.sync.down.b32 %r105, %r106, %r107, %r108, %r109;
	// end inline asm
	mov.b64 	%rd161, {%r100, %r105};
	setp.gt.s32 	%p61, %r49, 27;
	mov.f64 	%fd342, %fd341;
	mov.u64 	%rd331, %rd330;
	@%p61 bra 	$L__BB8_172;
	abs.f64 	%fd225, %fd341;
	abs.f64 	%fd226, %fd224;
	setp.lt.f64 	%p62, %fd225, %fd226;
	mov.f64 	%fd342, %fd224;
	mov.u64 	%rd331, %rd161;
	@%p62 bra 	$L__BB8_172;
	setp.lt.f64 	%p63, %fd226, %fd225;
	mov.f64 	%fd342, %fd341;
	mov.u64 	%rd331, %rd330;
	@%p63 bra 	$L__BB8_172;
	setp.lt.s64 	%p64, %rd330, %rd161;
	selp.f64 	%fd342, %fd341, %fd224, %p64;
	min.s64 	%rd331, %rd330, %rd161;
$L__BB8_172:
	mov.b64 	%rd234, %fd342;
	mov.b64 	{%r111, %r116}, %rd234;
	mov.b32 	%r127, 8;
	mov.b32 	%r128, 31;
	mov.b32 	%r129, -1;
	// begin inline asm
	shfl.sync.down.b32 %r110, %r111, %r127, %r128, %r129;
	// end inline asm
	// begin inline asm
	shfl.sync.down.b32 %r115, %r116, %r127, %r128, %r129;
	// end inline asm
	mov.b64 	%rd235, {%r110, %r115};
	mov.b64 	%fd229, %rd235;
	mov.b64 	{%r121, %r126}, %rd331;
	// begin inline asm
	shfl.sync.down.b32 %r120, %r121, %r127, %r128, %r129;
	// end inline asm
	// begin inline asm
	shfl.sync.down.b32 %r125, %r126, %r127, %r128, %r129;
	// end inline asm
	mov.b64 	%rd164, {%r120, %r125};
	setp.gt.s32 	%p65, %r49, 23;
	mov.f64 	%fd343, %fd342;
	mov.u64 	%rd332, %rd331;
	@%p65 bra 	$L__BB8_176;
	abs.f64 	%fd230, %fd342;
	abs.f64 	%fd231, %fd229;
	setp.lt.f64 	%p66, %fd230, %fd231;
	mov.f64 	%fd343, %fd229;
	mov.u64 	%rd332, %rd164;
	@%p66 bra 	$L__BB8_176;
	setp.lt.f64 	%p67, %fd231, %fd230;
	mov.f64 	%fd343, %fd342;
	mov.u64 	%rd332, %rd331;
	@%p67 bra 	$L__BB8_176;
	setp.lt.s64 	%p68, %rd331, %rd164;
	selp.f64 	%fd343, %fd342, %fd229, %p68;
	min.s64 	%rd332, %rd331, %rd164;
$L__BB8_176:
	mov.b64 	%rd236, %fd343;
	mov.b64 	{%r131, %r136}, %rd236;
	mov.b32 	%r147, 16;
	mov.b32 	%r148, 31;
	mov.b32 	%r149, -1;
	// begin inline asm
	shfl.sync.down.b32 %r130, %r131, %r147, %r148, %r149;
	// end inline asm
	// begin inline asm
	shfl.sync.down.b32 %r135, %r136, %r147, %r148, %r149;
	// end inline asm
	mov.b64 	%rd237, {%r130, %r135};
	mov.b64 	%fd234, %rd237;
	mov.b64 	{%r141, %r146}, %rd332;
	// begin inline asm
	shfl.sync.down.b32 %r140, %r141, %r147, %r148, %r149;
	// end inline asm
	// begin inline asm
	shfl.sync.down.b32 %r145, %r146, %r147, %r148, %r149;
	// end inline asm
	mov.b64 	%rd167, {%r140, %r145};
	setp.gt.s32 	%p69, %r49, 15;
	mov.f64 	%fd351, %fd343;
	mov.u64 	%rd340, %rd332;
	@%p69 bra 	$L__BB8_180;
	abs.f64 	%fd235, %fd343;
	abs.f64 	%fd236, %fd234;
	setp.lt.f64 	%p70, %fd235, %fd236;
	mov.f64 	%fd351, %fd234;
	mov.u64 	%rd340, %rd167;
	@%p70 bra 	$L__BB8_180;
	setp.lt.f64 	%p71, %fd236, %fd235;
	mov.f64 	%fd351, %fd343;
	mov.u64 	%rd340, %rd332;
	@%p71 bra 	$L__BB8_180;
	setp.lt.s64 	%p72, %rd332, %rd167;
	selp.f64 	%fd351, %fd343, %fd234, %p72;
	min.s64 	%rd340, %rd332, %rd167;
$L__BB8_180:
	setp.ne.s32 	%p73, %r49, 0;
	@%p73 bra 	$L__BB8_182;
	shr.u32 	%r150, %r18, 1;
	and.b32  	%r151, %r150, 496;
	mov.u32 	%r152, _ZN6thrust24THRUST_300001_SM_1000_NS8cuda_cub4core6detail5shmemE;
	add.s32 	%r153, %r152, %r151;
	st.shared.f64 	[%r153+8], %fd351;
	st.shared.u64 	[%r153+16], %rd340;
$L__BB8_182:
	bar.sync 	0;
	setp.ne.s32 	%p74, %r18, 0;
	@%p74 bra 	$L__BB8_204;
	ld.shared.f64 	%fd239, [_ZN6thrust24THRUST_300001_SM_1000_NS8cuda_cub4core6detail5shmemE+24];
	ld.shared.u64 	%rd170, [_ZN6thrust24THRUST_300001_SM_1000_NS8cuda_cub4core6detail5shmemE+32];
	abs.f64 	%fd240, %fd351;
	abs.f64 	%fd241, %fd239;
	setp.lt.f64 	%p75, %fd240, %fd241;
	mov.f64 	%fd345, %fd239;
	mov.u64 	%rd334, %rd170;
	@%p75 bra 	$L__BB8_186;
	setp.lt.f64 	%p76, %fd241, %fd240;
	mov.f64 	%fd345, %fd351;
	mov.u64 	%rd334, %rd340;
	@%p76 bra 	$L__BB8_186;
	setp.lt.s64 	%p77, %rd340, %rd170;
	selp.f64 	%fd345, %fd351, %fd239, %p77;
	min.s64 	%rd334, %rd340, %rd170;
$L__BB8_186:
	ld.shared.f64 	%fd244, [_ZN6thrust24THRUST_300001_SM_1000_NS8cuda_cub4core6detail5shmemE+40];
	ld.shared.u64 	%rd173, [_ZN6thrust24THRUST_300001_SM_1000_NS8cuda_cub4core6detail5shmemE+48];
	abs.f64 	%fd245, %fd345;
	abs.f64 	%fd246, %fd244;
	setp.lt.f64 	%p78, %fd245, %fd246;
	mov.f64 	%fd346, %fd244;
	mov.u64 	%rd335, %rd173;
	@%p78 bra 	$L__BB8_189;
	setp.lt.f64 	%p79, %fd246, %fd245;
	mov.f64 	%fd346, %fd345;
	mov.u64 	%rd335, %rd334;
	@%p79 bra 	$L__BB8_189;
	setp.lt.s64 	%p80, %rd334, %rd173;
	selp.f64 	%fd346, %fd345, %fd244, %p80;
	min.s64 	%rd335, %rd334, %rd173;
$L__BB8_189:
	ld.shared.f64 	%fd249, [_ZN6thrust24THRUST_300001_SM_1000_NS8cuda_cub4core6detail5shmemE+56];
	ld.shared.u64 	%rd176, [_ZN6thrust24THRUST_300001_SM_1000_NS8cuda_cub4core6detail5shmemE+64];
	abs.f64 	%fd250, %fd346;
	abs.f64 	%fd251, %fd249;
	setp.lt.f64 	%p81, %fd250, %fd251;
	mov.f64 	%fd347, %fd249;
	mov.u64 	%rd336, %rd176;
	@%p81 bra 	$L__BB8_192;
	setp.lt.f64 	%p82, %fd251, %fd250;
	mov.f64 	%fd347, %fd346;
	mov.u64 	%rd336, %rd335;
	@%p82 bra 	$L__BB8_192;
	setp.lt.s64 	%p83, %rd335, %rd176;
	selp.f64 	%fd347, %fd346, %fd249, %p83;
	min.s64 	%rd336, %rd335, %rd176;
$L__BB8_192:
	ld.shared.f64 	%fd254, [_ZN6thrust24THRUST_300001_SM_1000_NS8cuda_cub4core6detail5shmemE+72];
	ld.shared.u64 	%rd179, [_ZN6thrust24THRUST_300001_SM_1000_NS8cuda_cub4core6detail5shmemE+80];
	abs.f64 	%fd255, %fd347;
	abs.f64 	%fd256, %fd254;
	setp.lt.f64 	%p84, %fd255, %fd256;
	mov.f64 	%fd348, %fd254;
	mov.u64 	%rd337, %rd179;
	@%p84 bra 	$L__BB8_195;
	setp.lt.f64 	%p85, %fd256, %fd255;
	mov.f64 	%fd348, %fd347;
	mov.u64 	%rd337, %rd336;
	@%p85 bra 	$L__BB8_195;
	setp.lt.s64 	%p86, %rd336, %rd179;
	selp.f64 	%fd348, %fd347, %fd254, %p86;
	min.s64 	%rd337, %rd336, %rd179;
$L__BB8_195:
	ld.shared.f64 	%fd259, [_ZN6thrust24THRUST_300001_SM_1000_NS8cuda_cub4core6detail5shmemE+88];
	ld.shared.u64 	%rd182, [_ZN6thrust24THRUST_300001_SM_1000_NS8cuda_cub4core6detail5shmemE+96];
	abs.f64 	%fd260, %fd348;
	abs.f64 	%fd261, %fd259;
	setp.lt.f64 	%p87, %fd260, %fd261;
	mov.f64 	%fd349, %fd259;
	mov.u64 	%rd338, %rd182;
	@%p87 bra 	$L__BB8_198;
	setp.lt.f64 	%p88, %fd261, %fd260;
	mov.f64 	%fd349, %fd348;
	mov.u64 	%rd338, %rd337;
	@%p88 bra 	$L__BB8_198;
	setp.lt.s64 	%p89, %rd337, %rd182;
	selp.f64 	%fd349, %fd348, %fd259, %p89;
	min.s64 	%rd338, %rd337, %rd182;
$L__BB8_198:
	ld.shared.f64 	%fd264, [_ZN6thrust24THRUST_300001_SM_1000_NS8cuda_cub4core6detail5shmemE+104];
	ld.shared.u64 	%rd185, [_ZN6thrust24THRUST_300001_SM_1000_NS8cuda_cub4core6detail5shmemE+112];
	abs.f64 	%fd265, %fd349;
	abs.f64 	%fd266, %fd264;
	setp.lt.f64 	%p90, %fd265, %fd266;
	mov.f64 	%fd350, %fd264;
	mov.u64 	%rd339, %rd185;
	@%p90 bra 	$L__BB8_201;
	setp.lt.f64 	%p91, %fd266, %fd265;
	mov.f64 	%fd350, %fd349;
	mov.u64 	%rd339, %rd338;
	@%p91 bra 	$L__BB8_201;
	setp.lt.s64 	%p92, %rd338, %rd185;
	selp.f64 	%fd350, %fd349, %fd264, %p92;
	min.s64 	%rd339, %rd338, %rd185;
$L__BB8_201:
	ld.shared.f64 	%fd269, [_ZN6thrust24THRUST_300001_SM_1000_NS8cuda_cub4core6detail5shmemE+120];
	ld.shared.u64 	%rd188, [_ZN6thrust24THRUST_300001_SM_1000_NS8cuda_cub4core6detail5shmemE+128];
	abs.f64 	%fd270, %fd350;
	abs.f64 	%fd271, %fd269;
	setp.lt.f64 	%p93, %fd270, %fd271;
	mov.u64 	%rd340, %rd188;
	mov.f64 	%fd351, %fd269;
	@%p93 bra 	$L__BB8_204;
	setp.lt.f64 	%p94, %fd271, %fd270;
	mov.u64 	%rd340, %rd339;
	mov.f64 	%fd351, %fd350;
	@%p94 bra 	$L__BB8_204;
	setp.lt.s64 	%p95, %rd339, %rd188;
	selp.f64 	%fd351, %fd350, %fd269, %p95;
	min.s64 	%rd340, %rd339, %rd188;
$L__BB8_204:
	mov.u32 	%r381, %tid.x;
	setp.ne.s32 	%p212, %r381, 0;
	@%p212 bra 	$L__BB8_206;
	ld.param.u64 	%rd271, [_ZN6thrust24THRUST_300001_SM_1000_NS8cuda_cub4core6detail13_kernel_agentINS1_8__reduce11ReduceAgentINS0_12zip_iteratorIN4cuda3std3__45tupleIJNS0_10device_ptrIdEENS0_17counting_iteratorIlNS0_11use_defaultESF_SF_EEEEEEEPNSB_IJdlEEESJ_lNS1_9__extrema9arg_max_fIdl7compareEEEEJSI_SK_lSO_EEEvDpT0__param_1];
	cvta.to.global.u64 	%rd270, %rd271;
	st.global.f64 	[%rd270], %fd351;
	st.global.u64 	[%rd270+8], %rd340;
$L__BB8_206:
	ret;

}
	// .globl	_ZN6thrust24THRUST_300001_SM_1000_NS8cuda_cub4core6detail13_kernel_agentINS1_8__reduce11ReduceAgentINS0_12zip_iteratorIN4cuda3std3__45tupleIJNS0_10device_ptrIdEENS0_17counting_iteratorIlNS0_11use_defaultESF_SF_EEEEEEEPNSB_IJdlEEESJ_lNS1_9__extrema9arg_max_fIdl7compareEEEEJSI_SK_lN3cub18CUB_300001_SM_100013GridEvenShareIlEENSR_9GridQueueIyEESO_EEEvDpT0_
.visible .entry _ZN6thrust24THRUST_300001_SM_1000_NS8cuda_cub4core6detail13_kernel_agentINS1_8__reduce11ReduceAgentINS0_12zip_iteratorIN4cuda3std3__45tupleIJNS0_10device_ptrIdEENS0_17counting_iteratorIlNS0_11use_defaultESF_SF_EEEEEEEPNSB_IJdlEEESJ_lNS1_9__extrema9arg_max_fIdl7compareEEEEJSI_SK_lN3cub18CUB_300001_SM_100013GridEvenShareIlEENSR_9GridQueueIyEESO_EEEvDpT0_(
	.param .align 8 .b8 _ZN6thrust24THRUST_300001_SM_1000_NS8cuda_cub4core6detail13_kernel_agentINS1_8__reduce11ReduceAgentINS0_12zip_iteratorIN4cuda3std3__45tupleIJNS0_10device_ptrIdEENS0_17counting_iteratorIlNS0_11use_defaultESF_SF_EEEEEEEPNSB_IJdlEEESJ_lNS1_9__extrema9arg_max_fIdl7compareEEEEJSI_SK_lN3cub18CUB_300001_SM_100013GridEvenShareIlEENSR_9GridQueueIyEESO_EEEvDpT0__param_0[16],
	.param .u64 .ptr .align 1 _ZN6thrust24THRUST_300001_SM_1000_NS8cuda_cub4core6detail13_kernel_agentINS1_8__reduce11ReduceAgentINS0_12zip_iteratorIN4cuda3std3__45tupleIJNS0_10device_ptrIdEENS0_17counting_iteratorIlNS0_11use_defaultESF_SF_EEEEEEEPNSB_IJdlEEESJ_lNS1_9__extrema9arg_max_fIdl7compareEEEEJSI_SK_lN3cub18CUB_300001_SM_100013GridEvenShareIlEENSR_9GridQueueIyEESO_EEEvDpT0__param_1,
	.param .u64 _ZN6thrust24THRUST_300001_SM_1000_NS8cuda_cub4core6detail13_kernel_agentINS1_8__reduce11ReduceAgentINS0_12zip_iteratorIN4cuda3std3__45tupleIJNS0_10device_ptrIdEENS0_17counting_iteratorIlNS0_11use_defaultESF_SF_EEEEEEEPNSB_IJdlEEESJ_lNS1_9__extrema9arg_max_fIdl7compareEEEEJSI_SK_lN3cub18CUB_300001_SM_100013GridEvenShareIlEENSR_9GridQueueIyEESO_EEEvDpT0__param_2,
	.param .align 8 .b8 _ZN6thrust24THRUST_300001_SM_1000_NS8cuda_cub4core6detail13_kernel_agentINS1_8__reduce11ReduceAgentINS0_12zip_iteratorIN4cuda3std3__45tupleIJNS0_10device_ptrIdEENS0_17counting_iteratorIlNS0_11use_defaultESF_SF_EEEEEEEPNSB_IJdlEEESJ_lNS1_9__extrema9arg_max_fIdl7compareEEEEJSI_SK_lN3cub18CUB_300001_SM_100013GridEvenShareIlEENSR_9GridQueueIyEESO_EEEvDpT0__param_3[72],
	.param .align 8 .b8 _ZN6thrust24THRUST_300001_SM_1000_NS8cuda_cub4core6detail13_kernel_agentINS1_8__reduce11ReduceAgentINS0_12zip_iteratorIN4cuda3std3__45tupleIJNS0_10device_ptrIdEENS0_17counting_iteratorIlNS0_11use_defaultESF_SF_EEEEEEEPNSB_IJdlEEESJ_lNS1_9__extrema9arg_max_fIdl7compareEEEEJSI_SK_lN3cub18CUB_300001_SM_100013GridEvenShareIlEENSR_9GridQueueIyEESO_EEEvDpT0__param_4[8],
	.param .align 1 .b8 _ZN6thrust24THRUST_300001_SM_1000_NS8cuda_cub4core6detail13_kernel_agentINS1_8__reduce11ReduceAgentINS0_12zip_iteratorIN4cuda3std3__45tupleIJNS0_10device_ptrIdEENS0_17counting_iteratorIlNS0_11use_defaultESF_SF_EEEEEEEPNSB_IJdlEEESJ_lNS1_9__extrema9arg_max_fIdl7compareEEEEJSI_SK_lN3cub18CUB_300001_SM_100013GridEvenShareIlEENSR_9GridQueueIyEESO_EEEvDpT0__param_5[1]
)
.maxntid 256
{
	.reg .pred 	%p<215>;
	.reg .b32 	%r<399>;
	.reg .b64 	%rd<356>;
	.reg .b64 	%fd<352>;

	ld.param.u64 	%rd196, [_ZN6thrust24THRUST_300001_SM_1000_NS8cuda_cub4core6detail13_kernel_agentINS1_8__reduce11ReduceAgentINS0_12zip_iteratorIN4cuda3std3__45tupleIJNS0_10device_ptrIdEENS0_17counting_iteratorIlNS0_11use_defaultESF_SF_EEEEEEEPNSB_IJdlEEESJ_lNS1_9__extrema9arg_max_fIdl7compareEEEEJSI_SK_lN3cub18CUB_300001_SM_100013GridEvenShareIlEENSR_9GridQueueIyEESO_EEEvDpT0__param_0+8];
	ld.param.u64 	%rd195, [_ZN6thrust24THRUST_300001_SM_1000_NS8cuda_cub4core6detail13_kernel_agentINS1_8__reduce11ReduceAgentINS0_12zip_iteratorIN4cuda3std3__45tupleIJNS0_10device_ptrIdEENS0_17counting_iteratorIlNS0_11use_defaultESF_SF_EEEEEEEPNSB_IJdlEEESJ_lNS1_9__extrema9arg_max_fIdl7compareEEEEJSI_SK_lN3cub18CUB_300001_SM_100013GridEvenShareIlEENSR_9GridQueueIyEESO_EEEvDpT0__param_0];
	ld.param.u64 	%rd199, [_ZN6thrust24THRUST_300001_SM_1000_NS8cuda_cub4core6detail13_kernel_agentINS1_8__reduce11ReduceAgentINS0_12zip_iteratorIN4cuda3std3__45tupleIJNS0_10device_ptrIdEENS0_17counting_iteratorIlNS0_11use_defaultESF_SF_EEEEEEEPNSB_IJdlEEESJ_lNS1_9__extrema9arg_max_fIdl7compareEEEEJSI_SK_lN3cub18CUB_300001_SM_100013GridEvenShareIlEENSR_9GridQueueIyEESO_EEEvDpT0__param_4];
	ld.param.u64 	%rd198, [_ZN6thrust24THRUST_300001_SM_1000_NS8cuda_cub4core6detail13_kernel_agentINS1_8__reduce11ReduceAgentINS0_12zip_iteratorIN4cuda3std3__45tupleIJNS0_10device_ptrIdEENS0_17counting_iteratorIlNS0_11use_defaultESF_SF_EEEEEEEPNSB_IJdlEEESJ_lNS1_9__extrema9arg_max_fIdl7compareEEEEJSI_SK_lN3cub18CUB_300001_SM_100013GridEvenShareIlEENSR_9GridQueueIyEESO_EEEvDpT0__param_2];
	cvta.to.global.u64 	%rd1, %rd199;
	cvta.to.global.u64 	%rd2, %rd195;
	mov.u32 	%r1, %ctaid.x;
	mul.lo.s32 	%r33, %r1, 1280;
	cvt.u64.u32 	%rd4, %r33;
	mov.u32 	%r34, %nctaid.x;
	mul.lo.s32 	%r35, %r34, 1280;
	cvt.u64.u32 	%rd5, %r35;
	add.s64 	%rd200, %rd4, 1280;
	setp.le.s64 	%p1, %rd200, %rd198;
	@%p1 bra 	$L__BB9_121;
	cvt.u32.u64 	%r159, %rd4;
	cvt.u32.u64 	%r2, %rd198;
	sub.s32 	%r3, %r2, %r159;
	mov.u32 	%r4, %tid.x;
	setp.ge.s32 	%p98, %r4, %r3;
	mov.f64 	%fd298, 0d0000000000000000;
	mov.b64 	%rd298, 0;
	mov.u32 	%r393, %r4;
	@%p98 bra 	$L__BB9_3;
	cvt.u64.u32 	%rd246, %r4;
	add.s64 	%rd247, %rd4, %rd246;
	shl.b64 	%rd248, %rd247, 3;
	add.s64 	%rd249, %rd2, %rd248;
	add.s64 	%rd298, %rd196, %rd247;
	ld.global.f64 	%fd298, [%rd249];
	add.s32 	%r393, %r4, 256;
$L__BB9_3:
	setp.ge.s32 	%p99, %r393, %r3;
	@%p99 bra 	$L__BB9_25;
	not.b32 	%r161, %r393;
	add.s32 	%r162, %r161, %r2;
	sub.s32 	%r7, %r162, %r159;
	and.b32  	%r163, %r7, 768;
	setp.eq.s32 	%p100, %r163, 768;
	@%p100 bra 	$L__BB9_10;
	cvt.u64.u32 	%rd251, %r393;
	add.s64 	%rd252, %rd251, %rd4;
	add.s64 	%rd289, %rd252, %rd196;
	shl.b64 	%rd253, %rd252, 3;
	add.s64 	%rd288, %rd2, %rd253;
	shr.u32 	%r164, %r7, 8;
	add.s32 	%r165, %r164, 1;
	and.b32  	%r166, %r165, 3;
	neg.s32 	%r391, %r166;
$L__BB9_6:
	.pragma "nounroll";
	mov.u64 	%rd12, %rd298;
	mov.f64 	%fd3, %fd298;
	ld.global.f64 	%fd4, [%rd288];
	abs.f64 	%fd5, %fd3;
	abs.f64 	%fd6, %fd4;
	setp.lt.f64 	%p101, %fd5, %fd6;
	mov.u64 	%rd298, %rd289;
	mov.f64 	%fd298, %fd4;
	@%p101 bra 	$L__BB9_9;
	setp.lt.f64 	%p102, %fd6, %fd5;
	mov.u64 	%rd298, %rd12;
	mov.f64 	%fd298, %fd3;
	@%p102 bra 	$L__BB9_9;
	setp.lt.s64 	%p103, %rd12, %rd289;
	min.s64 	%rd298, %rd12, %rd289;
	selp.f64 	%fd298, %fd3, %fd4, %p103;
$L__BB9_9:
	add.s32 	%r393, %r393, 256;
	add.s64 	%rd289, %rd289, 256;
	add.s64 	%rd288, %rd288, 2048;
	add.s32 	%r391, %r391, 1;
	setp.ne.s32 	%p104, %r391, 0;
	@%p104 bra 	$L__BB9_6;
$L__BB9_10:
	setp.lt.u32 	%p105, %r7, 768;
	@%p105 bra 	$L__BB9_25;
	add.s32 	%r394, %r393, 512;
$L__BB9_12:
	mov.u32 	%r15, %r394;
	add.s32 	%r167, %r15, -512;
	cvt.s64.s32 	%rd254, %r167;
	add.s64 	%rd255, %rd254, %rd4;
	shl.b64 	%rd256, %rd255, 3;
	add.s64 	%rd20, %rd2, %rd256;
	add.s64 	%rd21, %rd255, %rd196;
	ld.global.f64 	%fd12, [%rd20];
	abs.f64 	%fd13, %fd298;
	abs.f64 	%fd14, %fd12;
	setp.lt.f64 	%p106, %fd13, %fd14;
	mov.u64 	%rd295, %rd21;
	mov.f64 	%fd295, %fd12;
	@%p106 bra 	$L__BB9_15;
	setp.lt.f64 	%p107, %fd14, %fd13;
	mov.u64 	%rd295, %rd298;
	mov.f64 	%fd295, %fd298;
	@%p107 bra 	$L__BB9_15;
	setp.lt.s64 	%p108, %rd298, %rd21;
	min.s64 	%rd295, %rd298, %rd21;
	selp.f64 	%fd295, %fd298, %fd12, %p108;
$L__BB9_15:
	add.s32 	%r168, %r15, -256;
	cvt.s64.s32 	%rd257, %r168;
	add.s64 	%rd258, %rd257, %rd4;
	add.s64 	%rd24, %rd258, %rd196;
	ld.global.f64 	%fd17, [%rd20+2048];
	abs.f64 	%fd18, %fd295;
	abs.f64 	%fd19, %fd17;
	setp.lt.f64 	%p109, %fd18, %fd19;
	mov.u64 	%rd296, %rd24;
	mov.f64 	%fd296, %fd17;
	@%p109 bra 	$L__BB9_18;
	setp.lt.f64 	%p110, %fd19, %fd18;
	mov.u64 	%rd296, %rd295;
	mov.f64 	%fd296, %fd295;
	@%p110 bra 	$L__BB9_18;
	setp.lt.s64 	%p111, %rd295, %rd24;
	min.s64 	%rd296, %rd295, %rd24;
	selp.f64 	%fd296, %fd295, %fd17, %p111;
$L__BB9_18:
	cvt.s64.s32 	%rd259, %r15;
	add.s64 	%rd260, %rd259, %rd4;
	add.s64 	%rd27, %rd260, %rd196;
	ld.global.f64 	%fd22, [%rd20+4096];
	abs.f64 	%fd23, %fd296;
	abs.f64 	%fd24, %fd22;
	setp.lt.f64 	%p112, %fd23, %fd24;
	mov.u64 	%rd297, %rd27;
	mov.f64 	%fd297, %fd22;
	@%p112 bra 	$L__BB9_21;
	setp.lt.f64 	%p113, %fd24, %fd23;
	mov.u64 	%rd297, %rd296;
	mov.f64 	%fd297, %fd296;
	@%p113 bra 	$L__BB9_21;
	setp.lt.s64 	%p114, %rd296, %rd27;
	min.s64 	%rd297, %rd296, %rd27;
	selp.f64 	%fd297, %fd296, %fd22, %p114;
$L__BB9_21:
	add.s32 	%r169, %r15, 256;
	cvt.s64.s32 	%rd261, %r169;
	add.s64 	%rd262, %rd261, %rd4;
	add.s64 	%rd30, %rd262, %rd196;
	ld.global.f64 	%fd27, [%rd20+6144];
	abs.f64 	%fd28, %fd297;
	abs.f64 	%fd29, %fd27;
	setp.lt.f64 	%p115, %fd28, %fd29;
	mov.u64 	%rd298, %rd30;
	mov.f64 	%fd298, %fd27;
	@%p115 bra 	$L__BB9_24;
	setp.lt.f64 	%p116, %fd29, %fd28;
	mov.u64 	%rd298, %rd297;
	mov.f64 	%fd298, %fd297;
	@%p116 bra 	$L__BB9_24;
	setp.lt.s64 	%p117, %rd297, %rd30;
	min.s64 	%rd298, %rd297, %rd30;
	selp.f64 	%fd298, %fd297, %fd27, %p117;
$L__BB9_24:
	add.s32 	%r394, %r15, 1024;
	add.s32 	%r170, %r15, 512;
	setp.lt.s32 	%p118, %r170, %r3;
	@%p118 bra 	$L__BB9_12;
$L__BB9_25:
	setp.lt.s32 	%p119, %r3, 256;
	@%p119 bra 	$L__BB9_70;
	// begin inline asm
	mov.u32 %r284, %laneid;
	// end inline asm
	mov.b64 	%rd273, %fd298;
	mov.b64 	{%r286, %r291}, %rd273;
	mov.b32 	%r302, 1;
	mov.b32 	%r303, 31;
	mov.b32 	%r304, -1;
	// begin inline asm
	shfl.sync.down.b32 %r285, %r286, %r302, %r303, %r304;
	// end inline asm
	// begin inline asm
	shfl.sync.down.b32 %r290, %r291, %r302, %r303, %r304;
	// end inline asm
	mov.b64 	%rd274, {%r285, %r290};
	mov.b64 	%fd33, %rd274;
	mov.b64 	{%r296, %r301}, %rd298;
	// begin inline asm
	shfl.sync.down.b32 %r295, %r296, %r302, %r303, %r304;
	// end inline asm
	// begin inline asm
	shfl.sync.down.b32 %r300, %r301, %r302, %r303, %r304;
	// end inline asm
	mov.b64 	%rd34, {%r295, %r300};
	setp.gt.s32 	%p171, %r284, 30;
	mov.u64 	%rd300, %rd298;
	mov.f64 	%fd300, %fd298;
	@%p171 bra 	$L__BB9_30;
	abs.f64 	%fd34, %fd298;
	abs.f64 	%fd35, %fd33;
	setp.lt.f64 	%p172, %fd34, %fd35;
	mov.u64 	%rd300, %rd34;
	mov.f64 	%fd300, %fd33;
	@%p172 bra 	$L__BB9_30;
	setp.lt.f64 	%p173, %fd35, %fd34;
	mov.u64 	%rd300, %rd298;
	mov.f64 	%fd300, %fd298;
	@%p173 bra 	$L__BB9_30;
	setp.lt.s64 	%p174, %rd298, %rd34;
	min.s64 	%rd300, %rd298, %rd34;
	selp.f64 	%fd300, %fd298, %fd33, %p174;
$L__BB9_30:
	mov.b64 	%rd275, %fd300;
	mov.b64 	{%r306, %r311}, %rd275;
	mov.b32 	%r322, 2;
	mov.b32 	%r323, 31;
	mov.b32 	%r324, -1;
	// begin inline asm
	shfl.sync.down.b32 %r305, %r306, %r322, %r323, %r324;
	// end inline asm
	// begin inline asm
	shfl.sync.down.b32 %r310, %r311, %r322, %r323, %r324;
	// end inline asm
	mov.b64 	%rd276, {%r305, %r310};
	mov.b64 	%fd38, %rd276;
	mov.b64 	{%r316, %r321}, %rd300;
	// begin inline asm
	shfl.sync.down.b32 %r315, %r316, %r322, %r323, %r324;
	// end inline asm
	// begin inline asm
	shfl.sync.down.b32 %r320, %r321, %r322, %r323, %r324;
	// end inline asm
	mov.b64 	%rd37, {%r315, %r320};
	setp.gt.s32 	%p175, %r284, 29;
	mov.u64 	%rd301, %rd300;
	mov.f64 	%fd301, %fd300;
	@%p175 bra 	$L__BB9_34;
	abs.f64 	%fd39, %fd300;
	abs.f64 	%fd40, %fd38;
	setp.lt.f64 	%p176, %fd39, %fd40;
	mov.u64 	%rd301, %rd37;
	mov.f64 	%fd301, %fd38;
	@%p176 bra 	$L__BB9_34;
	setp.lt.f64 	%p177, %fd40, %fd39;
	mov.u64 	%rd301, %rd300;
	mov.f64 	%fd301, %fd300;
	@%p177 bra 	$L__BB9_34;
	setp.lt.s64 	%p178, %rd300, %rd37;
	min.s64 	%rd301, %rd300, %rd37;
	selp.f64 	%fd301, %fd300, %fd38, %p178;
$L__BB9_34:
	mov.b64 	%rd277, %fd301;
	mov.b64 	{%r326, %r331}, %rd277;
	mov.b32 	%r342, 4;
	mov.b32 	%r343, 31;
	mov.b32 	%r344, -1;
	// begin inline asm
	shfl.sync.down.b32 %r325, %r326, %r342, %r343, %r344;
	// end inline asm
	// begin inline asm
	shfl.sync.down.b32 %r330, %r331, %r342, %r343, %r344;
	// end inline asm
	mov.b64 	%rd278, {%r325, %r330};
	mov.b64 	%fd43, %rd278;
	mov.b64 	{%r336, %r341}, %rd301;
	// begin inline asm
	shfl.sync.down.b32 %r335, %r336, %r342, %r343, %r344;
	// end inline asm
	// begin inline asm
	shfl.sync.down.b32 %r340, %r341, %r342, %r343, %r344;
	// end inline asm
	mov.b64 	%rd40, {%r335, %r340};
	setp.gt.s32 	%p179, %r284, 27;
	mov.u64 	%rd302, %rd301;
	mov.f64 	%fd302, %fd301;
	@%p179 bra 	$L__BB9_38;
	abs.f64 	%fd44, %fd301;
	abs.f64 	%fd45, %fd43;
	setp.lt.f64 	%p180, %fd44, %fd45;
	mov.u64 	%rd302, %rd40;
	mov.f64 	%fd302, %fd43;
	@%p180 bra 	$L__BB9_38;
	setp.lt.f64 	%p181, %fd45, %fd44;
	mov.u64 	%rd302, %rd301;
	mov.f64 	%fd302, %fd301;
	@%p181 bra 	$L__BB9_38;
	setp.lt.s64 	%p182, %rd301, %rd40;
	min.s64 	%rd302, %rd301, %rd40;
	selp.f64 	%fd302, %fd301, %fd43, %p182;
$L__BB9_38:
	mov.b64 	%rd279, %fd302;
	mov.b64 	{%r346, %r351}, %rd279;
	mov.b32 	%r362, 8;
	mov.b32 	%r363, 31;
	mov.b32 	%r364, -1;
	// begin inline asm
	shfl.sync.down.b32 %r345, %r346, %r362, %r363, %r364;
	// end inline asm
	// begin inline asm
	shfl.sync.down.b32 %r350, %r351, %r362, %r363, %r364;
	// end inline asm
	mov.b64 	%rd280, {%r345, %r350};
	mov.b64 	%fd48, %rd280;
	mov.b64 	{%r356, %r361}, %rd302;
	// begin inline asm
	shfl.sync.down.b32 %r355, %r356, %r362, %r363, %r364;
	// end inline asm
	// begin inline asm
	shfl.sync.down.b32 %r360, %r361, %r362, %r363, %r364;
	// end inline asm
	mov.b64 	%rd43, {%r355, %r360};
	setp.gt.s32 	%p183, %r284, 23;
	mov.u64 	%rd303, %rd302;
	mov.f64 	%fd303, %fd302;
	@%p183 bra 	$L__BB9_42;
	abs.f64 	%fd49, %fd302;
	abs.f64 	%fd50, %fd48;
	setp.lt.f64 	%p184, %fd49, %fd50;
	mov.u64 	%rd303, %rd43;
	mov.f64 	%fd303, %fd48;
	@%p184 bra 	$L__BB9_42;
	setp.lt.f64 	%p185, %fd50, %fd49;
	mov.u64 	%rd303, %rd302;
	mov.f64 	%fd303, %fd302;
	@%p185 bra 	$L__BB9_42;
	setp.lt.s64 	%p186, %rd302, %rd43;
	min.s64 	%rd303, %rd302, %rd43;
	selp.f64 	%fd303, %fd302, %fd48, %p186;
$L__BB9_42:
	mov.b64 	%rd281, %fd303;
	mov.b64 	{%r366, %r371}, %rd281;
	mov.b32 	%r382, 16;
	mov.b32 	%r383, 31;
	mov.b32 	%r384, -1;
	// begin inline asm
	shfl.sync.down.b32 %r365, %r366, %r382, %r383, %r384;
	// end inline asm
	// begin inline asm
	shfl.sync.down.b32 %r370, %r371, %r382, %r383, %r384;
	// end inline asm
	mov.b64 	%rd282, {%r365, %r370};
	mov.b64 	%fd53, %rd282;
	mov.b64 	{%r376, %r381}, %rd303;
	// begin inline asm
	shfl.sync.down.b32 %r375, %r376, %r382, %r383, %r384;
	// end inline asm
	// begin inline asm
	shfl.sync.down.b32 %r380, %r381, %r382, %r383, %r384;
	// end inline asm
	mov.b64 	%rd46, {%r375, %r380};
	setp.gt.s32 	%p187, %r284, 15;
	mov.u64 	%rd355, %rd303;
	mov.f64 	%fd351, %fd303;
	@%p187 bra 	$L__BB9_46;
	abs.f64 	%fd54, %fd303;
	abs.f64 	%fd55, %fd53;
	setp.lt.f64 	%p188, %fd54, %fd55;
	mov.u64 	%rd355, %rd46;
	mov.f64 	%fd351, %fd53;
	@%p188 bra 	$L__BB9_46;
	setp.lt.f64 	%p189, %fd55, %fd54;
	mov.u64 	%rd355, %rd303;
	mov.f64 	%fd351, %fd303;
	@%p189 bra 	$L__BB9_46;
	setp.lt.s64 	%p190, %rd303, %rd46;
	min.s64 	%rd355, %rd303, %rd46;
	selp.f64 	%fd351, %fd303, %fd53, %p190;
$L__BB9_46:
	setp.ne.s32 	%p191, %r284, 0;
	@%p191 bra 	$L__BB9_48;
	shr.u32 	%r385, %r4, 1;
	and.b32  	%r386, %r385, 496;
	mov.u32 	%r387, _ZN6thrust24THRUST_300001_SM_1000_NS8cuda_cub4core6detail5shmemE;
	add.s32 	%r388, %r387, %r386;
	st.shared.f64 	[%r388+8], %fd351;
	st.shared.u64 	[%r388+16], %rd355;
$L__BB9_48:
	bar.sync 	0;
	setp.ne.s32 	%p192, %r4, 0;
	@%p192 bra 	$L__BB9_208;
	ld.shared.f64 	%fd58, [_ZN6thrust24THRUST_300001_SM_1000_NS8cuda_cub4core6detail5shmemE+24];
	ld.shared.u64 	%rd49, [_ZN6thrust24THRUST_300001_SM_1000_NS8cuda_cub4core6detail5shmemE+32];
	abs.f64 	%fd59, %fd351;
	abs.f64 	%fd60, %fd58;
	setp.lt.f64 	%p193, %fd59, %fd60;
	mov.u64 	%rd305, %rd49;
	mov.f64 	%fd305, %fd58;
	@%p193 bra 	$L__BB9_52;
	setp.lt.f64 	%p194, %fd60, %fd59;
	mov.u64 	%rd305, %rd355;
	mov.f64 	%fd305, %fd351;
	@%p194 bra 	$L__BB9_52;
	setp.lt.s64 	%p195, %rd355, %rd49;
	min.s64 	%rd305, %rd355, %rd49;
	selp.f64 	%fd305, %fd351, %fd58, %p195;
$L__BB9_52:
	ld.shared.f64 	%fd63, [_ZN6thrust24THRUST_300001_SM_1000_NS8cuda_cub4core6detail5shmemE+40];
	ld.shared.u64 	%rd52, [_ZN6thrust24THRUST_300001_SM_1000_NS8cuda_cub4core6detail5shmemE+48];
	abs.f64 	%fd64, %fd305;
	abs.f64 	%fd65, %fd63;
	setp.lt.f64 	%p196, %fd64, %fd65;
	mov.u64 	%rd306, %rd52;
	mov.f64 	%fd306, %fd63;
	@%p196 bra 	$L__BB9_55;
	setp.lt.f64 	%p197, %fd65, %fd64;
	mov.u64 	%rd306, %rd305;
	mov.f64 	%fd306, %fd305;
	@%p197 bra 	$L__BB9_55;
	setp.lt.s64 	%p198, %rd305, %rd52;
	min.s64 	%rd306, %rd305, %rd52;
	selp.f64 	%fd306, %fd305, %fd63, %p198;
$L__BB9_55:
	ld.shared.f64 	%fd68, [_ZN6thrust24THRUST_300001_SM_1000_NS8cuda_cub4core6detail5shmemE+56];
	ld.shared.u64 	%rd55, [_ZN6thrust24THRUST_300001_SM_1000_NS8cuda_cub4core6detail5shmemE+64];
	abs.f64 	%fd69, %fd306;
	abs.f64 	%fd70, %fd68;
	setp.lt.f64 	%p199, %fd69, %fd70;
	mov.u64 	%rd307, %rd55;
	mov.f64 	%fd307, %fd68;
	@%p199 bra 	$L__BB9_58;
	setp.lt.f64 	%p200, %fd70, %fd69;
	mov.u64 	%rd307, %rd306;
	mov.f64 	%fd307, %fd306;
	@%p200 bra 	$L__BB9_58;
	setp.lt.s64 	%p201, %rd306, %rd55;
	min.s64 	%rd307, %rd306, %rd55;
	selp.f64 	%fd307, %fd306, %fd68, %p201;
$L__BB9_58:
	ld.shared.f64 	%fd73, [_ZN6thrust24THRUST_300001_SM_1000_NS8cuda_cub4core6detail5shmemE+72];
	ld.shared.u64 	%rd58, [_ZN6thrust24THRUST_300001_SM_1000_NS8cuda_cub4core6detail5shmemE+80];
	abs.f64 	%fd74, %fd307;
	abs.f64 	%fd75, %fd73;
	setp.lt.f64 	%p202, %fd74, %fd75;
	mov.u64 	%rd308, %rd58;
	mov.f64 	%fd308, %fd73;
	@%p202 bra 	$L__BB9_61;
	setp.lt.f64 	%p203, %fd75, %fd74;
	mov.u64 	%rd308, %rd307;
	mov.f64 	%fd308, %fd307;
	@%p203 bra 	$L__BB9_61;
	setp.lt.s64 	%p204, %rd307, %rd58;
	min.s64 	%rd308, %rd307, %rd58;
	selp.f64 	%fd308, %fd307, %fd73, %p204;
$L__BB9_61:
	ld.shared.f64 	%fd78, [_ZN6thrust24THRUST_300001_SM_1000_NS8cuda_cub4core6detail5shmemE+88];
	ld.shared.u64 	%rd61, [_ZN6thrust24THRUST_300001_SM_1000_NS8cuda_cub4core6detail5shmemE+96];
	abs.f64 	%fd79, %fd308;
	abs.f64 	%fd80, %fd78;
	setp.lt.f64 	%p205, %fd79, %fd80;
	mov.u64 	%rd309, %rd61;
	mov.f64 	%fd309, %fd78;
	@%p205 bra 	$L__BB9_64;
	setp.lt.f64 	%p206, %fd80, %fd79;
	mov.u64 	%rd309, %rd308;
	mov.f64 	%fd309, %fd308;
	@%p206 bra 	$L__BB9_64;
	setp.lt.s64 	%p207, %rd308, %rd61;
	min.s64 	%rd309, %rd308, %rd61;
	selp.f64 	%fd309, %fd308, %fd78, %p207;
$L__BB9_64:
	ld.shared.f64 	%fd83, [_ZN6thrust24THRUST_300001_SM_1000_NS8cuda_cub4core6detail5shmemE+104];
	ld.shared.u64 	%rd64, [_ZN6thrust24THRUST_300001_SM_1000_NS8cuda_cub4core6detail5shmemE+112];
	abs.f64 	%fd84, %fd309;
	abs.f64 	%fd85, %fd83;
	setp.lt.f64 	%p208, %fd84, %fd85;
	mov.u64 	%rd310, %rd64;
	mov.f64 	%fd310, %fd83;
	@%p208 bra 	$L__BB9_67;
	setp.lt.f64 	%p209, %fd85, %fd84;
	mov.u64 	%rd310, %rd309;
	mov.f64 	%fd310, %fd309;
	@%p209 bra 	$L__BB9_67;
	setp.lt.s64 	%p210, %rd309, %rd64;
	min.s64 	%rd310, %rd309, %rd64;
	selp.f64 	%fd310, %fd309, %fd83, %p210;
$L__BB9_67:
	ld.shared.f64 	%fd88, [_ZN6thrust24THRUST_300001_SM_1000_NS8cuda_cub4core6detail5shmemE+120];
	ld.shared.u64 	%rd67, [_ZN6thrust24THRUST_300001_SM_1000_NS8cuda_cub4core6detail5shmemE+128];
	abs.f64 	%fd89, %fd310;
	abs.f64 	%fd90, %fd88;
	setp.lt.f64 	%p211, %fd89, %fd90;
	mov.u64 	%rd355, %rd67;
	mov.f64 	%fd351, %fd88;
	@%p211 bra 	$L__BB9_208;
	setp.lt.f64 	%p212, %fd90, %fd89;
	mov.u64 	%rd355, %rd310;
	mov.f64 	%fd351, %fd310;
	@%p212 bra 	$L__BB9_208;
	setp.lt.s64 	%p213, %rd310, %rd67;
	min.s64 	%rd355, %rd310, %rd67;
	selp.f64 	%fd351, %fd310, %fd88, %p213;
	bra.uni 	$L__BB9_208;
$L__BB9_70:
	// begin inline asm
	mov.u32 %r171, %laneid;
	// end inline asm
	and.b32  	%r192, %r4, 992;
	add.s32 	%r193, %r192, 32;
	setp.gt.s32 	%p120, %r193, %r3;
	not.b32 	%r194, %r192;
	add.s32 	%r195, %r3, %r194;
	selp.b32 	%r190, %r195, 31, %p120;
	mov.b64 	%rd263, %fd298;
	mov.b64 	{%r173, %r178}, %rd263;
	mov.b32 	%r189, 1;
	mov.b32 	%r191, -1;
	// begin inline asm
	shfl.sync.down.b32 %r172, %r173, %r189, %r190, %r191;
	// end inline asm
	// begin inline asm
	shfl.sync.down.b32 %r177, %r178, %r189, %r190, %r191;
	// end inline asm
	mov.b64 	%rd264, {%r172, %r177};
	mov.b64 	%fd92, %rd264;
	mov.b64 	{%r183, %r188}, %rd298;
	// begin inline asm
	shfl.sync.down.b32 %r182, %r183, %r189, %r190, %r191;
	// end inline asm
	// begin inline asm
	shfl.sync.down.b32 %r187, %r188, %r189, %r190, %r191;
	// end inline asm
	mov.b64 	%rd69, {%r182, %r187};
	setp.ge.s32 	%p121, %r171, %r190;
	mov.u64 	%rd311, %rd298;
	mov.f64 	%fd311, %fd298;
	@%p121 bra 	$L__BB9_74;
	abs.f64 	%fd93, %fd298;
	abs.f64 	%fd94, %fd92;
	setp.lt.f64 	%p122, %fd93, %fd94;
	mov.u64 	%rd311, %rd69;
	mov.f64 	%fd311, %fd92;
	@%p122 bra 	$L__BB9_74;
	setp.lt.f64 	%p123, %fd94, %fd93;
	mov.u64 	%rd311, %rd298;
	mov.f64 	%fd311, %fd298;
	@%p123 bra 	$L__BB9_74;
	setp.lt.s64 	%p124, %rd298, %rd69;
	min.s64 	%rd311, %rd298, %rd69;
	selp.f64 	%fd311, %fd298, %fd92, %p124;
$L__BB9_74:
	mov.b64 	%rd265, %fd311;
	mov.b64 	{%r197, %r202}, %rd265;
	mov.b32 	%r213, 2;
	mov.b32 	%r215, -1;
	// begin inline asm
	shfl.sync.down.b32 %r196, %r197, %r213, %r190, %r215;
	// end inline asm
	// begin inline asm
	shfl.sync.down.b32 %r201, %r202, %r213, %r190, %r215;
	// end inline asm
	mov.b64 	%rd266, {%r196, %r201};
	mov.b64 	%fd97, %rd266;
	mov.b64 	{%r207, %r212}, %rd311;
	// begin inline asm
	shfl.sync.down.b32 %r206, %r207, %r213, %r190, %r215;
	// end inline asm
	// begin inline asm
	shfl.sync.down.b32 %r211, %r212, %r213, %r190, %r215;
	// end inline asm
	mov.b64 	%rd72, {%r206, %r211};
	add.s32 	%r216, %r171, 2;
	setp.gt.s32 	%p125, %r216, %r190;
	mov.u64 	%rd312, %rd311;
	mov.f64 	%fd312, %fd311;
	@%p125 bra 	$L__BB9_78;
	abs.f64 	%fd98, %fd311;
	abs.f64 	%fd99, %fd97;
	setp.lt.f64 	%p126, %fd98, %fd99;
	mov.u64 	%rd312, %rd72;
	mov.f64 	%fd312, %fd97;
	@%p126 bra 	$L__BB9_78;
	setp.lt.f64 	%p127, %fd99, %fd98;
	mov.u64 	%rd312, %rd311;
	mov.f64 	%fd312, %fd311;
	@%p127 bra 	$L__BB9_78;
	setp.lt.s64 	%p128, %rd311, %rd72;
	min.s64 	%rd312, %rd311, %rd72;
	selp.f64 	%fd312, %fd311, %fd97, %p128;
$L__BB9_78:
	mov.b64 	%rd267, %fd312;
	mov.b64 	{%r218, %r223}, %rd267;
	mov.b32 	%r234, 4;
	mov.b32 	%r236, -1;
	// begin inline asm
	shfl.sync.down.b32 %r217, %r218, %r234, %r190, %r236;
	// end inline asm
	// begin inline asm
	shfl.sync.down.b32 %r222, %r223, %r234, %r190, %r236;
	// end inline asm
	mov.b64 	%rd268, {%r217, %r222};
	mov.b64 	%fd102, %rd268;
	mov.b64 	{%r228, %r233}, %rd312;
	// begin inline asm
	shfl.sync.down.b32 %r227, %r228, %r234, %r190, %r236;
	// end inline asm
	// begin inline asm
	shfl.sync.down.b32 %r232, %r233, %r234, %r190, %r236;
	// end inline asm
	mov.b64 	%rd75, {%r227, %r232};
	add.s32 	%r237, %r171, 4;
	setp.gt.s32 	%p129, %r237, %r190;
	mov.u64 	%rd313, %rd312;
	mov.f64 	%fd313, %fd312;
	@%p129 bra 	$L__BB9_82;
	abs.f64 	%fd103, %fd312;
	abs.f64 	%fd104, %fd102;
	setp.lt.f64 	%p130, %fd103, %fd104;
	mov.u64 	%rd313, %rd75;
	mov.f64 	%fd313, %fd102;
	@%p130 bra 	$L__BB9_82;
	setp.lt.f64 	%p131, %fd104, %fd103;
	mov.u64 	%rd313, %rd312;
	mov.f64 	%fd313, %fd312;
	@%p131 bra 	$L__BB9_82;
	setp.lt.s64 	%p132, %rd312, %rd75;
	min.s64 	%rd313, %rd312, %rd75;
	selp.f64 	%fd313, %fd312, %fd102, %p132;
$L__BB9_82:
	mov.b64 	%rd269, %fd313;
	mov.b64 	{%r239, %r244}, %rd269;
	mov.b32 	%r255, 8;
	mov.b32 	%r257, -1;
	// begin inline asm
	shfl.sync.down.b32 %r238, %r239, %r255, %r190, %r257;
	// end inline asm
	// begin inline asm
	shfl.sync.down.b32 %r243, %r244, %r255, %r190, %r257;
	// end inline asm
	mov.b64 	%rd270, {%r238, %r243};
	mov.b64 	%fd107, %rd270;
	mov.b64 	{%r249, %r254}, %rd313;
	// begin inline asm
	shfl.sync.down.b32 %r248, %r249, %r255, %r190, %r257;
	// end inline asm
	// begin inline asm
	shfl.sync.down.b32 %r253, %r254, %r255, %r190, %r257;
	// end inline asm
	mov.b64 	%rd78, {%r248, %r253};
	add.s32 	%r258, %r171, 8;
	setp.gt.s32 	%p133, %r258, %r190;
	mov.u64 	%rd314, %rd313;
	mov.f64 	%fd314, %fd313;
	@%p133 bra 	$L__BB9_86;
	abs.f64 	%fd108, %fd313;
	abs.f64 	%fd109, %fd107;
	setp.lt.f64 	%p134, %fd108, %fd109;
	mov.u64 	%rd314, %rd78;
	mov.f64 	%fd314, %fd107;
	@%p134 bra 	$L__BB9_86;
	setp.lt.f64 	%p135, %fd109, %fd108;
	mov.u64 	%rd314, %rd313;
	mov.f64 	%fd314, %fd313;
	@%p135 bra 	$L__BB9_86;
	setp.lt.s64 	%p136, %rd313, %rd78;
	min.s64 	%rd314, %rd313, %rd78;
	selp.f64 	%fd314, %fd313, %fd107, %p136;
$L__BB9_86:
	mov.b64 	%rd271, %fd314;
	mov.b64 	{%r260, %r265}, %rd271;
	mov.b32 	%r276, 16;
	mov.b32 	%r278, -1;
	// begin inline asm
	shfl.sync.down.b32 %r259, %r260, %r276, %r190, %r278;
	// end inline asm
	// begin inline asm
	shfl.sync.down.b32 %r264, %r265, %r276, %r190, %r278;
	// end inline asm
	mov.b64 	%rd272, {%r259, %r264};
	mov.b64 	%fd112, %rd272;
	mov.b64 	{%r270, %r275}, %rd314;
	// begin inline asm
	shfl.sync.down.b32 %r269, %r270, %r276, %r190, %r278;
	// end inline asm
	// begin inline asm
	shfl.sync.down.b32 %r274, %r275, %r276, %r190, %r278;
	// end inline asm
	mov.b64 	%rd81, {%r269, %r274};
	add.s32 	%r279, %r171, 16;
	setp.gt.s32 	%p137, %r279, %r190;
	mov.u64 	%rd355, %rd314;
	mov.f64 	%fd351, %fd314;
	@%p137 bra 	$L__BB9_90;
	abs.f64 	%fd113, %fd314;
	abs.f64 	%fd114, %fd112;
	setp.lt.f64 	%p138, %fd113, %fd114;
	mov.u64 	%rd355, %rd81;
	mov.f64 	%fd351, %fd112;
	@%p138 bra 	$L__BB9_90;
	setp.lt.f64 	%p139, %fd114, %fd113;
	mov.u64 	%rd355, %rd314;
	mov.f64 	%fd351, %fd314;
	@%p139 bra 	$L__BB9_90;
	setp.lt.s64 	%p140, %rd314, %rd81;
	min.s64 	%rd355, %rd314, %rd81;
	selp.f64 	%fd351, %fd314, %fd112, %p140;
$L__BB9_90:
	setp.ne.s32 	%p141, %r171, 0;
	@%p141 bra 	$L__BB9_92;
	shr.u32 	%r280, %r4, 1;
	and.b32  	%r281, %r280, 496;
	mov.u32 	%r282, _ZN6thrust24THRUST_300001_SM_1000_NS8cuda_cub4core6detail5shmemE;
	add.s32 	%r283, %r282, %r281;
	st.shared.f64 	[%r283+8], %fd351;
	st.shared.u64 	[%r283+16], %rd355;
$L__BB9_92:
	bar.sync 	0;
	setp.ne.s32 	%p142, %r4, 0;
	@%p142 bra 	$L__BB9_208;
	setp.lt.s32 	%p143, %r3, 33;
	mov.f64 	%fd316, %fd351;
	mov.u64 	%rd316, %rd355;
	@%p143 bra 	$L__BB9_97;
	ld.shared.f64 	%fd117, [_ZN6thrust24THRUST_300001_SM_1000_NS8cuda_cub4core6detail5shmemE+24];
	ld.shared.u64 	%rd84, [_ZN6thrust24THRUST_300001_SM_1000_NS8cuda_cub4core6detail5shmemE+32];
	abs.f64 	%fd118, %fd351;
	abs.f64 	%fd119, %fd117;
	setp.lt.f64 	%p144, %fd118, %fd119;
	mov.f64 	%fd316, %fd117;
	mov.u64 	%rd316, %rd84;
	@%p144 bra 	$L__BB9_97;
	setp.lt.f64 	%p145, %fd119, %fd118;
	mov.f64 	%fd316, %fd351;
	mov.u64 	%rd316, %rd355;
	@%p145 bra 	$L__BB9_97;
	setp.lt.s64 	%p146, %rd355, %rd84;
	selp.f64 	%fd316, %fd351, %fd117, %p146;
	min.s64 	%rd316, %rd355, %rd84;
$L__BB9_97:
	setp.lt.s32 	%p147, %r3, 65;
	mov.f64 	%fd317, %fd316;
	mov.u64 	%rd317, %rd316;
	@%p147 bra 	$L__BB9_101;
	ld.shared.f64 	%fd122, [_ZN6thrust24THRUST_300001_SM_1000_NS8cuda_cub4core6detail5shmemE+40];
	ld.shared.u64 	%rd87, [_ZN6thrust24THRUST_300001_SM_1000_NS8cuda_cub4core6detail5shmemE+48];
	abs.f64 	%fd123, %fd316;
	abs.f64 	%fd124, %fd122;
	setp.lt.f64 	%p148, %fd123, %fd124;
	mov.f64 	%fd317, %fd122;
	mov.u64 	%rd317, %rd87;
	@%p148 bra 	$L__BB9_101;
	setp.lt.f64 	%p149, %fd124, %fd123;
	mov.f64 	%fd317, %fd316;
	mov.u64 	%rd317, %rd316;
	@%p149 bra 	$L__BB9_101;
	setp.lt.s64 	%p150, %rd316, %rd87;
	selp.f64 	%fd317, %fd316, %fd122, %p150;
	min.s64 	%rd317, %rd316, %rd87;
$L__BB9_101:
	setp.lt.s32 	%p151, %r3, 97;
	mov.f64 	%fd318, %fd317;
	mov.u64 	%rd318, %rd317;
	@%p151 bra 	$L__BB9_105;
	ld.shared.f64 	%fd127, [_ZN6thrust24THRUST_300001_SM_1000_NS8cuda_cub4core6detail5shmemE+56];
	ld.shared.u64 	%rd90, [_ZN6thrust24THRUST_300001_SM_1000_NS8cuda_cub4core6detail5shmemE+64];
	abs.f64 	%fd128, %fd317;
	abs.f64 	%fd129, %fd127;
	setp.lt.f64 	%p152, %fd128, %fd129;
	mov.f64 	%fd318, %fd127;
	mov.u64 	%rd318, %rd90;
	@%p152 bra 	$L__BB9_105;
	setp.lt.f64 	%p153, %fd129, %fd128;
	mov.f64 	%fd318, %fd317;
	mov.u64 	%rd318, %rd317;
	@%p153 bra 	$L__BB9_105;
	setp.lt.s64 	%p154, %rd317, %rd90;
	selp.f64 	%fd318, %fd317, %fd127, %p154;
	min.s64 	%rd318, %rd317, %rd90;
$L__BB9_105:
	setp.lt.s32 	%p155, %r3, 129;
	mov.f64 	%fd319, %fd318;
	mov.u64 	%rd319, %rd318;
	@%p155 bra 	$L__BB9_109;
	ld.shared.f64 	%fd132, [_ZN6thrust24THRUST_300001_SM_1000_NS8cuda_cub4core6detail5shmemE+72];
	ld.shared.u64 	%rd93, [_ZN6thrust24THRUST_300001_SM_1000_NS8cuda_cub4core6detail5shmemE+80];
	abs.f64 	%fd133, %fd318;
	abs.f64 	%fd134, %fd132;
	setp.lt.f64 	%p156, %fd133, %fd134;
	mov.f64 	%fd319, %fd132;
	mov.u64 	%rd319, %rd93;
	@%p156 bra 	$L__BB9_109;
	setp.lt.f64 	%p157, %fd134, %fd133;
	mov.f64 	%fd319, %fd318;
	mov.u64 	%rd319, %rd318;
	@%p157 bra 	$L__BB9_109;
	setp.lt.s64 	%p158, %rd318, %rd93;
	selp.f64 	%fd319, %fd318, %fd132, %p158;
	min.s64 	%rd319, %rd318, %rd93;
$L__BB9_109:
	setp.lt.s32 	%p159, %r3, 161;
	mov.f64 	%fd320, %fd319;
	mov.u64 	%rd320, %rd319;
	@%p159 bra 	$L__BB9_113;
	ld.shared.f64 	%fd137, [_ZN6thrust24THRUST_300001_SM_1000_NS8cuda_cub4core6detail5shmemE+88];
	ld.shared.u64 	%rd96, [_ZN6thrust24THRUST_300001_SM_1000_NS8cuda_cub4core6detail5shmemE+96];
	abs.f64 	%fd138, %fd319;
	abs.f64 	%fd139, %fd137;
	setp.lt.f64 	%p160, %fd138, %fd139;
	mov.f64 	%fd320, %fd137;
	mov.u64 	%rd320, %rd96;
	@%p160 bra 	$L__BB9_113;
	setp.lt.f64 	%p161, %fd139, %fd138;
	mov.f64 	%fd320, %fd319;
	mov.u64 	%rd320, %rd319;
	@%p161 bra 	$L__BB9_113;
	setp.lt.s64 	%p162, %rd319, %rd96;
	selp.f64 	%fd320, %fd319, %fd137, %p162;
	min.s64 	%rd320, %rd319, %rd96;
$L__BB9_113:
	setp.lt.s32 	%p163, %r3, 193;
	mov.f64 	%fd321, %fd320;
	mov.u64 	%rd321, %rd320;
	@%p163 bra 	$L__BB9_117;
	ld.shared.f64 	%fd142, [_ZN6thrust24THRUST_300001_SM_1000_NS8cuda_cub4core6detail5shmemE+104];
	ld.shared.u64 	%rd99, [_ZN6thrust24THRUST_300001_SM_1000_NS8cuda_cub4core6detail5shmemE+112];
	abs.f64 	%fd143, %fd320;
	abs.f64 	%fd144, %fd142;
	setp.lt.f64 	%p164, %fd143, %fd144;
	mov.f64 	%fd321, %fd142;
	mov.u64 	%rd321, %rd99;
	@%p164 bra 	$L__BB9_117;
	setp.lt.f64 	%p165, %fd144, %fd143;
	mov.f64 	%fd321, %fd320;
	mov.u64 	%rd321, %rd320;
	@%p165 bra 	$L__BB9_117;
	setp.lt.s64 	%p166, %rd320, %rd99;
	selp.f64 	%fd321, %fd320, %fd142, %p166;
	min.s64 	%rd321, %rd320, %rd99;
$L__BB9_117:
	setp.lt.s32 	%p167, %r3, 225;
	mov.u64 	%rd355, %rd321;
	mov.f64 	%fd351, %fd321;
	@%p167 bra 	$L__BB9_208;
	ld.shared.f64 	%fd147, [_ZN6thrust24THRUST_300001_SM_1000_NS8cuda_cub4core6detail5shmemE+120];
	ld.shared.u64 	%rd102, [_ZN6thrust24THRUST_300001_SM_1000_NS8cuda_cub4core6detail5shmemE+128];
	abs.f64 	%fd148, %fd321;
	abs.f64 	%fd149, %fd147;
	setp.lt.f64 	%p168, %fd148, %fd149;
	mov.u64 	%rd355, %rd102;
	mov.f64 	%fd351, %fd147;
	@%p168 bra 	$L__BB9_208;
	setp.lt.f64 	%p169, %fd149, %fd148;
	mov.u64 	%rd355, %rd321;
	mov.f64 	%fd351, %fd321;
	@%p169 bra 	$L__BB9_208;
	setp.lt.s64 	%p170, %rd321, %rd102;
	selp.f64 	%fd351, %fd321, %fd147, %p170;
	min.s64 	%rd355, %rd321, %rd102;
	bra.uni 	$L__BB9_208;
$L__BB9_121:
	mov.u32 	%r20, %tid.x;
	add.s64 	%rd104, %rd196, %rd4;
	cvt.u64.u32 	%rd105, %r20;
	add.s64 	%rd201, %rd105, %rd4;
	cvta.to.global.u64 	%rd202, %rd195;
	shl.b64 	%rd203, %rd201, 3;
	add.s64 	%rd204, %rd202, %rd203;
	ld.global.f64 	%fd274, [%rd204];
	add.s32 	%r36, %r20, 256;
	cvt.u64.u32 	%rd205, %r36;
	ld.global.f64 	%fd275, [%rd204+2048];
	add.s32 	%r37, %r20, 512;
	cvt.u64.u32 	%rd206, %r37;
	ld.global.f64 	%fd276, [%rd204+4096];
	add.s32 	%r38, %r20, 768;
	cvt.u64.u32 	%rd207, %r38;
	ld.global.f64 	%fd277, [%rd204+6144];
	or.b32  	%r39, %r20, 1024;
	cvt.u64.u32 	%rd106, %r39;
	add.s64 	%rd343, %rd104, %rd106;
	ld.global.f64 	%fd339, [%rd204+8192];
	abs.f64 	%fd278, %fd274;
	abs.f64 	%fd279, %fd275;
	setp.geu.f64 	%p2, %fd278, %fd279;
	selp.f64 	%fd280, %fd274, %fd275, %p2;
	selp.b64 	%rd208, %rd105, %rd205, %p2;
	abs.f64 	%fd281, %fd280;
	abs.f64 	%fd282, %fd276;
	setp.geu.f64 	%p3, %fd281, %fd282;
	selp.f64 	%fd283, %fd280, %fd276, %p3;
	selp.b64 	%rd209, %rd208, %rd206, %p3;
	abs.f64 	%fd284, %fd283;
	abs.f64 	%fd285, %fd277;
	setp.geu.f64 	%p4, %fd284, %fd285;
	selp.f64 	%fd152, %fd283, %fd277, %p4;
	selp.b64 	%rd108, %rd209, %rd207, %p4;
	abs.f64 	%fd153, %fd152;
	abs.f64 	%fd154, %fd339;
	setp.lt.f64 	%p5, %fd153, %fd154;
	@%p5 bra 	$L__BB9_123;
	setp.lt.f64 	%p6, %fd154, %fd153;
	setp.lt.u64 	%p7, %rd108, %rd106;
	or.pred  	%p8, %p6, %p7;
	selp.f64 	%fd339, %fd152, %fd339, %p8;
	add.s64 	%rd212, %rd104, %rd108;
	selp.b64 	%rd343, %rd212, %rd343, %p8;
$L__BB9_123:
	setp.le.u64 	%p9, %rd198, %rd5;
	@%p9 bra 	$L__BB9_164;
	setp.ne.s32 	%p10, %r20, 0;
	@%p10 bra 	$L__BB9_126;
	atom.global.add.u64 	%rd213, [%rd1+8], 1280;
	add.s64 	%rd214, %rd213, %rd5;
	st.shared.u64 	[_ZN6thrust24THRUST_300001_SM_1000_NS8cuda_cub4core6detail5shmemE+152], %rd214;
$L__BB9_126:
	bar.sync 	0;
	ld.shared.u64 	%rd331, [_ZN6thrust24THRUST_300001_SM_1000_NS8cuda_cub4core6detail5shmemE+152];
	add.s64 	%rd215, %rd331, 1280;
	setp.gt.s64 	%p11, %rd215, %rd198;
	@%p11 bra 	$L__BB9_141;
	mov.f64 	%fd323, %fd339;
	mov.u64 	%rd324, %rd343;
$L__BB9_128:
	add.s64 	%rd216, %rd331, %rd105;
	cvta.to.global.u64 	%rd217, %rd195;
	shl.b64 	%rd218, %rd216, 3;
	add.s64 	%rd219, %rd217, %rd218;
	add.s64 	%rd325, %rd216, %rd196;
	ld.global.f64 	%fd324, [%rd219];
	add.s64 	%rd326, %rd325, 256;
	ld.global.f64 	%fd325, [%rd219+2048];
	add.s64 	%rd327, %rd325, 512;
	ld.global.f64 	%fd326, [%rd219+4096];
	add.s64 	%rd328, %rd325, 768;
	ld.global.f64 	%fd327, [%rd219+6144];
	add.s64 	%rd343, %rd325, 1024;
	ld.global.f64 	%fd339, [%rd219+8192];
	abs.f64 	%fd163, %fd323;
	abs.f64 	%fd164, %fd324;
	setp.lt.f64 	%p12, %fd163, %fd164;
	@%p12 bra 	$L__BB9_130;
	setp.lt.f64 	%p13, %fd164, %fd163;
	setp.lt.s64 	%p14, %rd324, %rd325;
	or.pred  	%p15, %p13, %p14;
	selp.f64 	%fd324, %fd323, %fd324, %p15;
	selp.b64 	%rd325, %rd324, %rd325, %p15;
$L__BB9_130:
	abs.f64 	%fd167, %fd324;
	abs.f64 	%fd168, %fd325;
	setp.lt.f64 	%p16, %fd167, %fd168;
	@%p16 bra 	$L__BB9_132;
	setp.lt.f64 	%p17, %fd168, %fd167;
	setp.lt.s64 	%p18, %rd325, %rd326;
	or.pred  	%p19, %p17, %p18;
	selp.f64 	%fd325, %fd324, %fd325, %p19;
	selp.b64 	%rd326, %rd325, %rd326, %p19;
$L__BB9_132:
	abs.f64 	%fd171, %fd325;
	abs.f64 	%fd172, %fd326;
	setp.lt.f64 	%p20, %fd171, %fd172;
	@%p20 bra 	$L__BB9_134;
	setp.lt.f64 	%p21, %fd172, %fd171;
	setp.lt.s64 	%p22, %rd326, %rd327;
	or.pred  	%p23, %p21, %p22;
	selp.f64 	%fd326, %fd325, %fd326, %p23;
	selp.b64 	%rd327, %rd326, %rd327, %p23;
$L__BB9_134:
	abs.f64 	%fd175, %fd326;
	abs.f64 	%fd176, %fd327;
	setp.lt.f64 	%p24, %fd175, %fd176;
	@%p24 bra 	$L__BB9_136;
	setp.lt.f64 	%p25, %fd176, %fd175;
	setp.lt.s64 	%p26, %rd327, %rd328;
	or.pred  	%p27, %p25, %p26;
	selp.f64 	%fd327, %fd326, %fd327, %p27;
	selp.b64 	%rd328, %rd327, %rd328, %p27;
$L__BB9_136:
	abs.f64 	%fd179, %fd327;
	abs.f64 	%fd180, %fd339;
	setp.lt.f64 	%p28, %fd179, %fd180;
	@%p28 bra 	$L__BB9_138;
	setp.lt.f64 	%p29, %fd180, %fd179;
	setp.lt.s64 	%p30, %rd328, %rd343;
	or.pred  	%p31, %p29, %p30;
	selp.f64 	%fd339, %fd327, %fd339, %p31;
	selp.b64 	%rd343, %rd328, %rd343, %p31;
$L__BB9_138:
	setp.ne.s32 	%p32, %r20, 0;
	bar.sync 	0;
	@%p32 bra 	$L__BB9_140;
	atom.global.add.u64 	%rd220, [%rd1+8], 1280;
	add.s64 	%rd221, %rd220, %rd5;
	st.shared.u64 	[_ZN6thrust24THRUST_300001_SM_1000_NS8cuda_cub4core6detail5shmemE+152], %rd221;
$L__BB9_140:
	bar.sync 	0;
	ld.shared.u64 	%rd331, [_ZN6thrust24THRUST_300001_SM_1000_NS8cuda_cub4core6detail5shmemE+152];
	add.s64 	%rd222, %rd331, 1280;
	setp.le.s64 	%p33, %rd222, %rd198;
	mov.f64 	%fd323, %fd339;
	mov.u64 	%rd324, %rd343;
	@%p33 bra 	$L__BB9_128;
$L__BB9_141:
	setp.le.s64 	%p34, %rd198, %rd331;
	@%p34 bra 	$L__BB9_164;
	cvt.u32.u64 	%r40, %rd331;
	cvt.u32.u64 	%r41, %rd198;
	sub.s32 	%r21, %r41, %r40;
	setp.ge.s32 	%p35, %r20, %r21;
	@%p35 bra 	$L__BB9_164;
	cvta.to.global.u64 	%rd132, %rd195;
	not.b32 	%r43, %r20;
	add.s32 	%r44, %r43, %r41;
	sub.s32 	%r22, %r44, %r40;
	and.b32  	%r46, %r22, 768;
	setp.eq.s32 	%p36, %r46, 768;
	mov.u32 	%r397, %r20;
	@%p36 bra 	$L__BB9_149;
	add.s64 	%rd224, %rd331, %rd105;
	add.s64 	%rd333, %rd224, %rd196;
	shl.b64 	%rd225, %rd224, 3;
	add.s64 	%rd332, %rd132, %rd225;
	shr.u32 	%r47, %r22, 8;
	add.s32 	%r48, %r47, 1;
	and.b32  	%r49, %r48, 3;
	neg.s32 	%r395, %r49;
	mov.u32 	%r397, %r20;
$L__BB9_145:
	.pragma "nounroll";
	mov.u64 	%rd137, %rd343;
	mov.f64 	%fd184, %fd339;
	ld.global.f64 	%fd185, [%rd332];
	abs.f64 	%fd186, %fd184;
	abs.f64 	%fd187, %fd185;
	setp.lt.f64 	%p37, %fd186, %fd187;
	mov.f64 	%fd339, %fd185;
	mov.u64 	%rd343, %rd333;
	@%p37 bra 	$L__BB9_148;
	setp.lt.f64 	%p38, %fd187, %fd186;
	mov.f64 	%fd339, %fd184;
	mov.u64 	%rd343, %rd137;
	@%p38 bra 	$L__BB9_148;
	setp.lt.s64 	%p39, %rd137, %rd333;
	selp.f64 	%fd339, %fd184, %fd185, %p39;
	min.s64 	%rd343, %rd137, %rd333;
$L__BB9_148:
	add.s32 	%r397, %r397, 256;
	add.s64 	%rd333, %rd333, 256;
	add.s64 	%rd332, %rd332, 2048;
	add.s32 	%r395, %r395, 1;
	setp.ne.s32 	%p40, %r395, 0;
	@%p40 bra 	$L__BB9_145;
$L__BB9_149:
	setp.lt.u32 	%p41, %r22, 768;
	@%p41 bra 	$L__BB9_164;
	add.s32 	%r398, %r397, 512;
$L__BB9_151:
	mov.u32 	%r30, %r398;
	add.s32 	%r50, %r30, -512;
	cvt.u64.u32 	%rd226, %r50;
	add.s64 	%rd227, %rd331, %rd226;
	shl.b64 	%rd228, %rd227, 3;
	add.s64 	%rd145, %rd132, %rd228;
	add.s64 	%rd146, %rd227, %rd196;
	ld.global.f64 	%fd193, [%rd145];
	abs.f64 	%fd194, %fd339;
	abs.f64 	%fd195, %fd193;
	setp.lt.f64 	%p42, %fd194, %fd195;
	mov.f64 	%fd335, %fd193;
	mov.u64 	%rd339, %rd146;
	@%p42 bra 	$L__BB9_154;
	setp.lt.f64 	%p43, %fd195, %fd194;
	mov.f64 	%fd335, %fd339;
	mov.u64 	%rd339, %rd343;
	@%p43 bra 	$L__BB9_154;
	setp.lt.s64 	%p44, %rd343, %rd146;
	selp.f64 	%fd335, %fd339, %fd193, %p44;
	min.s64 	%rd339, %rd343, %rd146;
$L__BB9_154:
	add.s32 	%r51, %r30, -256;
	cvt.u64.u32 	%rd229, %r51;
	add.s64 	%rd230, %rd331, %rd229;
	add.s64 	%rd149, %rd230, %rd196;
	ld.global.f64 	%fd198, [%rd145+2048];
	abs.f64 	%fd199, %fd335;
	abs.f64 	%fd200, %fd198;
	setp.lt.f64 	%p45, %fd199, %fd200;
	mov.f64 	%fd336, %fd198;
	mov.u64 	%rd340, %rd149;
	@%p45 bra 	$L__BB9_157;
	setp.lt.f64 	%p46, %fd200, %fd199;
	mov.f64 	%fd336, %fd335;
	mov.u64 	%rd340, %rd339;
	@%p46 bra 	$L__BB9_157;
	setp.lt.s64 	%p47, %rd339, %rd149;
	selp.f64 	%fd336, %fd335, %fd198, %p47;
	min.s64 	%rd340, %rd339, %rd149;
$L__BB9_157:
	cvt.u64.u32 	%rd231, %r30;
	add.s64 	%rd232, %rd331, %rd231;
	add.s64 	%rd152, %rd232, %rd196;
	ld.global.f64 	%fd203, [%rd145+4096];
	abs.f64 	%fd204, %fd336;
	abs.f64 	%fd205, %fd203;
	setp.lt.f64 	%p48, %fd204, %fd205;
	mov.f64 	%fd337, %fd203;
	mov.u64 	%rd341, %rd152;
	@%p48 bra 	$L__BB9_160;
	setp.lt.f64 	%p49, %fd205, %fd204;
	mov.f64 	%fd337, %fd336;
	mov.u64 	%rd341, %rd340;
	@%p49 bra 	$L__BB9_160;
	setp.lt.s64 	%p50, %rd340, %rd152;
	selp.f64 	%fd337, %fd336, %fd203, %p50;
	min.s64 	%rd341, %rd340, %rd152;
$L__BB9_160:
	add.s32 	%r52, %r30, 256;
	cvt.u64.u32 	%rd233, %r52;
	add.s64 	%rd234, %rd331, %rd233;
	add.s64 	%rd155, %rd234, %rd196;
	ld.global.f64 	%fd208, [%rd145+6144];
	abs.f64 	%fd209, %fd337;
	abs.f64 	%fd210, %fd208;
	setp.lt.f64 	%p51, %fd209, %fd210;
	mov.f64 	%fd339, %fd208;
	mov.u64 	%rd343, %rd155;
	@%p51 bra 	$L__BB9_163;
	setp.lt.f64 	%p52, %fd210, %fd209;
	mov.f64 	%fd339, %fd337;
	mov.u64 	%rd343, %rd341;
	@%p52 bra 	$L__BB9_163;
	setp.lt.s64 	%p53, %rd341, %rd155;
	selp.f64 	%fd339, %fd337, %fd208, %p53;
	min.s64 	%rd343, %rd341, %rd155;
$L__BB9_163:
	add.s32 	%r398, %r30, 1024;
	add.s32 	%r53, %r30, 512;
	setp.lt.s32 	%p54, %r53, %r21;
	@%p54 bra 	$L__BB9_151;
$L__BB9_164:
	// begin inline asm
	mov.u32 %r54, %laneid;
	// end inline asm
	mov.b64 	%rd235, %fd339;
	mov.b64 	{%r56, %r61}, %rd235;
	mov.b32 	%r72, 1;
	mov.b32 	%r73, 31;
	mov.b32 	%r74, -1;
	// begin inline asm
	shfl.sync.down.b32 %r55, %r56, %r72, %r73, %r74;
	// end inline asm
	// begin inline asm
	shfl.sync.down.b32 %r60, %r61, %r72, %r73, %r74;
	// end inline asm
	mov.b64 	%rd236, {%r55, %r60};
	mov.b64 	%fd214, %rd236;
	mov.b64 	{%r66, %r71}, %rd343;
	// begin inline asm
	shfl.sync.down.b32 %r65, %r66, %r72, %r73, %r74;
	// end inline asm
	// begin inline asm
	shfl.sync.down.b32 %r70, %r71, %r72, %r73, %r74;
	// end inline asm
	mov.b64 	%rd159, {%r65, %r70};
	setp.gt.s32 	%p55, %r54, 30;
	mov.f64 	%fd340, %fd339;
	mov.u64 	%rd344, %rd343;
	@%p55 bra 	$L__BB9_168;
	abs.f64 	%fd215, %fd339;
	abs.f64 	%fd216, %fd214;
	setp.lt.f64 	%p56, %fd215, %fd216;
	mov.f64 	%fd340, %fd214;
	mov.u64 	%rd344, %rd159;
	@%p56 bra 	$L__BB9_168;
	setp.lt.f64 	%p57, %fd216, %fd215;
	mov.f64 	%fd340, %fd339;
	mov.u64 	%rd344, %rd343;
	@%p57 bra 	$L__BB9_168;
	setp.lt.s64 	%p58, %rd343, %rd159;
	selp.f64 	%fd340, %fd339, %fd214, %p58;
	min.s64 	%rd344, %rd343, %rd159;
$L__BB9_168:
	mov.b64 	%rd237, %fd340;
	mov.b64 	{%r76, %r81}, %rd237;
	mov.b32 	%r92, 2;
	mov.b32 	%r93, 31;
	mov.b32 	%r94, -1;
	// begin inline asm
	shfl.sync.down.b32 %r75, %r76, %r92, %r93, %r94;
	// end inline asm
	// begin inline asm
	shfl.sync.down.b32 %r80, %r81, %r92, %r93, %r94;
	// end inline asm
	mov.b64 	%rd238, {%r75, %r80};
	mov.b64 	%fd219, %rd238;
	mov.b64 	{%r86, %r91}, %rd344;
	// begin inline asm
	shfl.sync.down.b32 %r85, %r86, %r92, %r93, %r94;
	// end inline asm
	// begin inline asm
	shfl.sync.down.b32 %r90, %r91, %r92, %r93, %r94;
	// end inline asm
	mov.b64 	%rd162, {%r85, %r90};
	setp.gt.s32 	%p59, %r54, 29;
	mov.f64 	%fd341, %fd340;
	mov.u64 	%rd345, %rd344;
	@%p59 bra 	$L__BB9_172;
	abs.f64 	%fd220, %fd340;
	abs.f64 	%fd221, %fd219;
	setp.lt.f64 	%p60, %fd220, %fd221;
	mov.f64 	%fd341, %fd219;
	mov.u64 	%rd345, %rd162;
	@%p60 bra 	$L__BB9_172;
	setp.lt.f64 	%p61, %fd221, %fd220;
	mov.f64 	%fd341, %fd340;
	mov.u64 	%rd345, %rd344;
	@%p61 bra 	$L__BB9_172;
	setp.lt.s64 	%p62, %rd344, %rd162;
	selp.f64 	%fd341, %fd340, %fd219, %p62;
	min.s64 	%rd345, %rd344, %rd162;
$L__BB9_172:
	mov.b64 	%rd239, %fd341;
	mov.b64 	{%r96, %r101}, %rd239;
	mov.b32 	%r112, 4;
	mov.b32 	%r113, 31;
	mov.b32 	%r114, -1;
	// begin inline asm
	shfl.sync.down.b32 %r95, %r96, %r112, %r113, %r114;
	// end inline asm
	// begin inline asm
	shfl.sync.down.b32 %r100, %r101, %r112, %r113, %r114;
	// end inline asm
	mov.b64 	%rd240, {%r95, %r100};
	mov.b64 	%fd224, %rd240;
	mov.b64 	{%r106, %r111}, %rd345;
	// begin inline asm
	shfl.sync.down.b32 %r105, %r106, %r112, %r113, %r114;
	// end inline asm
	// begin inline asm
	shfl.sync.down.b32 %r110, %r111, %r112, %r113, %r114;
	// end inline asm
	mov.b64 	%rd165, {%r105, %r110};
	setp.gt.s32 	%p63, %r54, 27;
	mov.f64 	%fd342, %fd341;
	mov.u64 	%rd346, %rd345;
	@%p63 bra 	$L__BB9_176;
	abs.f64 	%fd225, %fd341;
	abs.f64 	%fd226, %fd224;
	setp.lt.f64 	%p64, %fd225, %fd226;
	mov.f64 	%fd342, %fd224;
	mov.u64 	%rd346, %rd165;
	@%p64 bra 	$L__BB9_176;
	setp.lt.f64 	%p65, %fd226, %fd225;
	mov.f64 	%fd342, %fd341;
	mov.u64 	%rd346, %rd345;
	@%p65 bra 	$L__BB9_176;
	setp.lt.s64 	%p66, %rd345, %rd165;
	selp.f64 	%fd342, %fd341, %fd224, %p66;
	min.s64 	%rd346, %rd345, %rd165;
$L__BB9_176:
	mov.b64 	%rd241, %fd342;
	mov.b64 	{%r116, %r121}, %rd241;
	mov.b32 	%r132, 8;
	mov.b32 	%r133, 31;
	mov.b32 	%r134, -1;
	// begin inline asm
	shfl.sync.down.b32 %r115, %r116, %r132, %r133, %r134;
	// end inline asm
	// begin inline asm
	shfl.sync.down.b32 %r120, %r121, %r132, %r133, %r134;
	// end inline asm
	mov.b64 	%rd242, {%r115, %r120};
	mov.b64 	%fd229, %rd242;
	mov.b64 	{%r126, %r131}, %rd346;
	// begin inline asm
	shfl.sync.down.b32 %r125, %r126, %r132, %r133, %r134;
	// end inline asm
	// begin inline asm
	shfl.sync.down.b32 %r130, %r131, %r132, %r133, %r134;
	// end inline asm
	mov.b64 	%rd168, {%r125, %r130};
	setp.gt.s32 	%p67, %r54, 23;
	mov.f64 	%fd343, %fd342;
	mov.u64 	%rd347, %rd346;
	@%p67 bra 	$L__BB9_180;
	abs.f64 	%fd230, %fd342;
	abs.f64 	%fd231, %fd229;
	setp.lt.f64 	%p68, %fd230, %fd231;
	mov.f64 	%fd343, %fd229;
	mov.u64 	%rd347, %rd168;
	@%p68 bra 	$L__BB9_180;
	setp.lt.f64 	%p69, %fd231, %fd230;
	mov.f64 	%fd343, %fd342;
	mov.u64 	%rd347, %rd346;
	@%p69 bra 	$L__BB9_180;
	setp.lt.s64 	%p70, %rd346, %rd168;
	selp.f64 	%fd343, %fd342, %fd229, %p70;
	min.s64 	%rd347, %rd346, %rd168;
$L__BB9_180:
	mov.b64 	%rd243, %fd343;
	mov.b64 	{%r136, %r141}, %rd243;
	mov.b32 	%r152, 16;
	mov.b32 	%r153, 31;
	mov.b32 	%r154, -1;
	// begin inline asm
	shfl.sync.down.b32 %r135, %r136, %r152, %r153, %r154;
	// end inline asm
	// begin inline asm
	shfl.sync.down.b32 %r140, %r141, %r152, %r153, %r154;
	// end inline asm
	mov.b64 	%rd244, {%r135, %r140};
	mov.b64 	%fd234, %rd244;
	mov.b64 	{%r146, %r151}, %rd347;
	// begin inline asm
	shfl.sync.down.b32 %r145, %r146, %r152, %r153, %r154;
	// end inline asm
	// begin inline asm
	shfl.sync.down.b32 %r150, %r151, %r152, %r153, %r154;
	// end inline asm
	mov.b64 	%rd171, {%r145, %r150};
	setp.gt.s32 	%p71, %r54, 15;
	mov.f64 	%fd351, %fd343;
	mov.u64 	%rd355, %rd347;
	@%p71 bra 	$L__BB9_184;
	abs.f64 	%fd235, %fd343;
	abs.f64 	%fd236, %fd234;
	setp.lt.f64 	%p72, %fd235, %fd236;
	mov.f64 	%fd351, %fd234;
	mov.u64 	%rd355, %rd171;
	@%p72 bra 	$L__BB9_184;
	setp.lt.f64 	%p73, %fd236, %fd235;
	mov.f64 	%fd351, %fd343;
	mov.u64 	%rd355, %rd347;
	@%p73 bra 	$L__BB9_184;
	setp.lt.s64 	%p74, %rd347, %rd171;
	selp.f64 	%fd351, %fd343, %fd234, %p74;
	min.s64 	%rd355, %rd347, %rd171;
$L__BB9_184:
	setp.ne.s32 	%p75, %r54, 0;
	@%p75 bra 	$L__BB9_186;
	shr.u32 	%r155, %r20, 1;
	and.b32  	%r156, %r155, 496;
	mov.u32 	%r157, _ZN6thrust24THRUST_300001_SM_1000_NS8cuda_cub4core6detail5shmemE;
	add.s32 	%r158, %r157, %r156;
	st.shared.f64 	[%r158+8], %fd351;
	st.shared.u64 	[%r158+16], %rd355;
$L__BB9_186:
	bar.sync 	0;
	setp.ne.s32 	%p76, %r20, 0;
	@%p76 bra 	$L__BB9_208;
	ld.shared.f64 	%fd239, [_ZN6thrust24THRUST_300001_SM_1000_NS8cuda_cub4core6detail5shmemE+24];
	ld.shared.u64 	%rd174, [_ZN6thrust24THRUST_300001_SM_1000_NS8cuda_cub4core6detail5shmemE+32];
	abs.f64 	%fd240, %fd351;
	abs.f64 	%fd241, %fd239;
	setp.lt.f64 	%p77, %fd240, %fd241;
	mov.f64 	%fd345, %fd239;
	mov.u64 	%rd349, %rd174;
	@%p77 bra 	$L__BB9_190;
	setp.lt.f64 	%p78, %fd241, %fd240;
	mov.f64 	%fd345, %fd351;
	mov.u64 	%rd349, %rd355;
	@%p78 bra 	$L__BB9_190;
	setp.lt.s64 	%p79, %rd355, %rd174;
	selp.f64 	%fd345, %fd351, %fd239, %p79;
	min.s64 	%rd349, %rd355, %rd174;
$L__BB9_190:
	ld.shared.f64 	%fd244, [_ZN6thrust24THRUST_300001_SM_1000_NS8cuda_cub4core6detail5shmemE+40];
	ld.shared.u64 	%rd177, [_ZN6thrust24THRUST_300001_SM_1000_NS8cuda_cub4core6detail5shmemE+48];
	abs.f64 	%fd245, %fd345;
	abs.f64 	%fd246, %fd244;
	setp.lt.f64 	%p80, %fd245, %fd246;
	mov.f64 	%fd346, %fd244;
	mov.u64 	%rd350, %rd177;
	@%p80 bra 	$L__BB9_193;
	setp.lt.f64 	%p81, %fd246, %fd245;
	mov.f64 	%fd346, %fd345;
	mov.u64 	%rd350, %rd349;
	@%p81 bra 	$L__BB9_193;
	setp.lt.s64 	%p82, %rd349, %rd177;
	selp.f64 	%fd346, %fd345, %fd244, %p82;
	min.s64 	%rd350, %rd349, %rd177;
$L__BB9_193:
	ld.shared.f64 	%fd249, [_ZN6thrust24THRUST_300001_SM_1000_NS8cuda_cub4core6detail5shmemE+56];
	ld.shared.u64 	%rd180, [_ZN6thrust24THRUST_300001_SM_1000_NS8cuda_cub4core6detail5shmemE+64];
	abs.f64 	%fd250, %fd346;
	abs.f64 	%fd251, %fd249;
	setp.lt.f64 	%p83, %fd250, %fd251;
	mov.f64 	%fd347, %fd249;
	mov.u64 	%rd351, %rd180;
	@%p83 bra 	$L__BB9_196;
	setp.lt.f64 	%p84, %fd251, %fd250;
	mov.f64 	%fd347, %fd346;
	mov.u64 	%rd351, %rd350;
	@%p84 bra 	$L__BB9_196;
	setp.lt.s64 	%p85, %rd350, %rd180;
	selp.f64 	%fd347, %fd346, %fd249, %p85;
	min.s64 	%rd351, %rd350, %rd180;
$L__BB9_196:
	ld.shared.f64 	%fd254, [_ZN6thrust24THRUST_300001_SM_1000_NS8cuda_cub4core6detail5shmemE+72];
	ld.shared.u64 	%rd183, [_ZN6thrust24THRUST_300001_SM_1000_NS8cuda_cub4core6detail5shmemE+80];
	abs.f64 	%fd255, %fd347;
	abs.f64 	%fd256, %fd254;
	setp.lt.f64 	%p86, %fd255, %fd256;
	mov.f64 	%fd348, %fd254;
	mov.u64 	%rd352, %rd183;
	@%p86 bra 	$L__BB9_199;
	setp.lt.f64 	%p87, %fd256, %fd255;
	mov.f64 	%fd348, %fd347;
	mov.u64 	%rd352, %rd351;
	@%p87 bra 	$L__BB9_199;
	setp.lt.s64 	%p88, %rd351, %rd183;
	selp.f64 	%fd348, %fd347, %fd254, %p88;
	min.s64 	%rd352, %rd351, %rd183;
$L__BB9_199:
	ld.shared.f64 	%fd259, [_ZN6thrust24THRUST_300001_SM_1000_NS8cuda_cub4core6detail5shmemE+88];
	ld.shared.u64 	%rd186, [_ZN6thrust24THRUST_300001_SM_1000_NS8cuda_cub4core6detail5shmemE+96];
	abs.f64 	%fd260, %fd348;
	abs.f64 	%fd261, %fd259;
	setp.lt.f64 	%p89, %fd260, %fd261;
	mov.f64 	%fd349, %fd259;
	mov.u64 	%rd353, %rd186;
	@%p89 bra 	$L__BB9_202;
	setp.lt.f64 	%p90, %fd261, %fd260;
	mov.f64 	%fd349, %fd348;
	mov.u64 	%rd353, %rd352;
	@%p90 bra 	$L__BB9_202;
	setp.lt.s64 	%p91, %rd352, %rd186;
	selp.f64 	%fd349, %fd348, %fd259, %p91;
	min.s64 	%rd353, %rd352, %rd186;
$L__BB9_202:
	ld.shared.f64 	%fd264, [_ZN6thrust24THRUST_300001_SM_1000_NS8cuda_cub4core6detail5shmemE+104];
	ld.shared.u64 	%rd189, [_ZN6thrust24THRUST_300001_SM_1000_NS8cuda_cub4core6detail5shmemE+112];
	abs.f64 	%fd265, %fd349;
	abs.f64 	%fd266, %fd264;
	setp.lt.f64 	%p92, %fd265, %fd266;
	mov.f64 	%fd350, %fd264;
	mov.u64 	%rd354, %rd189;
	@%p92 bra 	$L__BB9_205;
	setp.lt.f64 	%p93, %fd266, %fd265;
	mov.f64 	%fd350, %fd349;
	mov.u64 	%rd354, %rd353;
	@%p93 bra 	$L__BB9_205;
	setp.lt.s64 	%p94, %rd353, %rd189;
	selp.f64 	%fd350, %fd349, %fd264, %p94;
	min.s64 	%rd354, %rd353, %rd189;
$L__BB9_205:
	ld.shared.f64 	%fd269, [_ZN6thrust24THRUST_300001_SM_1000_NS8cuda_cub4core6detail5shmemE+120];
	ld.shared.u64 	%rd192, [_ZN6thrust24THRUST_300001_SM_1000_NS8cuda_cub4core6detail5shmemE+128];
	abs.f64 	%fd270, %fd350;
	abs.f64 	%fd271, %fd269;
	setp.lt.f64 	%p95, %fd270, %fd271;
	mov.u64 	%rd355, %rd192;
	mov.f64 	%fd351, %fd269;
	@%p95 bra 	$L__BB9_208;
	setp.lt.f64 	%p96, %fd271, %fd270;
	mov.u64 	%rd355, %rd354;
	mov.f64 	%fd351, %fd350;
	@%p96 bra 	$L__BB9_208;
	setp.lt.s64 	%p97, %rd354, %rd192;
	selp.f64 	%fd351, %fd350, %fd269, %p97;
	min.s64 	%rd355, %rd354, %rd192;
$L__BB9_208:
	mov.u32 	%r389, %tid.x;
	setp.ne.s32 	%p214, %r389, 0;
	@%p214 bra 	$L__BB9_210;
	ld.param.u64 	%rd286, [_ZN6thrust24THRUST_300001_SM_1000_NS8cuda_cub4core6detail13_kernel_agentINS1_8__reduce11ReduceAgentINS0_12zip_iteratorIN4cuda3std3__45tupleIJNS0_10device_ptrIdEENS0_17counting_iteratorIlNS0_11use_defaultESF_SF_EEEEEEEPNSB_IJdlEEESJ_lNS1_9__extrema9arg_max_fIdl7compareEEEEJSI_SK_lN3cub18CUB_300001_SM_100013GridEvenShareIlEENSR_9GridQueueIyEESO_EEEvDpT0__param_1];
	cvta.to.global.u64 	%rd283, %rd286;
	mul.wide.u32 	%rd284, %r1, 16;
	add.s64 	%rd285, %rd283, %rd284;
	st.global.f64 	[%rd285], %fd351;
	st.global.u64 	[%rd285+8], %rd355;
$L__BB9_210:
	ret;

}
	// .globl	_ZN6thrust24THRUST_300001_SM_1000_NS8cuda_cub4core6detail13_kernel_agentINS1_8__reduce10DrainAgentIlEEJN3cub18CUB_300001_SM_10009GridQueueIyEElEEEvDpT0_
.visible .entry _ZN6thrust24THRUST_300001_SM_1000_NS8cuda_cub4core6detail13_kernel_agentINS1_8__reduce10DrainAgentIlEEJN3cub18CUB_300001_SM_10009GridQueueIyEElEEEvDpT0_(
	.param .align 8 .b8 _ZN6thrust24THRUST_300001_SM_1000_NS8cuda_cub4core6detail13_kernel_agentINS1_8__reduce10DrainAgentIlEEJN3cub18CUB_300001_SM_10009GridQueueIyEElEEEvDpT0__param_0[8],
	.param .u64 _ZN6thrust24THRUST_300001_SM_1000_NS8cuda_cub4core6detail13_kernel_agentINS1_8__reduce10DrainAgentIlEEJN3cub18CUB_300001_SM_10009GridQueueIyEElEEEvDpT0__param_1
)
.maxntid 1
{
	.reg .b64 	%rd<5>;

	ld.param.u64 	%rd1, [_ZN6thrust24THRUST_300001_SM_1000_NS8cuda_cub4core6detail13_kernel_agentINS1_8__reduce10DrainAgentIlEEJN3cub18CUB_300001_SM_10009GridQueueIyEElEEEvDpT0__param_0];
	ld.param.u64 	%rd2, [_ZN6thrust24THRUST_300001_SM_1000_NS8cuda_cub4core6detail13_kernel_agentINS1_8__reduce10DrainAgentIlEEJN3cub18CUB_300001_SM_10009GridQueueIyEElEEEvDpT0__param_1];
	cvta.to.global.u64 	%rd3, %rd1;
	st.global.u64 	[%rd3], %rd2;
	mov.b64 	%rd4, 0;
	st.global.u64 	[%rd3+8], %rd4;
	ret;

}
	// .globl	_ZN6thrust24THRUST_300001_SM_1000_NS8cuda_cub4core6detail13_kernel_agentINS1_8__reduce11ReduceAgentIPN4cuda3std3__45tupleIJdlEEESC_SB_lNS1_9__extrema9arg_max_fIdl7compareEEEEJSC_SC_iSG_EEEvDpT0_
.visible .entry _ZN6thrust24THRUST_300001_SM_1000_NS8cuda_cub4core6detail13_kernel_agentINS1_8__reduce11ReduceAgentIPN4cuda3std3__45tupleIJdlEEESC_SB_lNS1_9__extrema9arg_max_fIdl7compareEEEEJSC_SC_iSG_EEEvDpT0_(
	.param .u64 .ptr .align 1 _ZN6thrust24THRUST_300001_SM_1000_NS8cuda_cub4core6detail13_kernel_agentINS1_8__reduce11ReduceAgentIPN4cuda3std3__45tupleIJdlEEESC_SB_lNS1_9__extrema9arg_max_fIdl7compareEEEEJSC_SC_iSG_EEEvDpT0__param_0,
	.param .u64 .ptr .align 1 _ZN6thrust24THRUST_300001_SM_1000_NS8cuda_cub4core6detail13_kernel_agentINS1_8__reduce11ReduceAgentIPN4cuda3std3__45tupleIJdlEEESC_SB_lNS1_9__extrema9arg_max_fIdl7compareEEEEJSC_SC_iSG_EEEvDpT0__param_1,
	.param .u32 _ZN6thrust24THRUST_300001_SM_1000_NS8cuda_cub4core6detail13_kernel_agentINS1_8__reduce11ReduceAgentIPN4cuda3std3__45tupleIJdlEEESC_SB_lNS1_9__extrema9arg_max_fIdl7compareEEEEJSC_SC_iSG_EEEvDpT0__param_2,
	.param .align 1 .b8 _ZN6thrust24THRUST_300001_SM_1000_NS8cuda_cub4core6detail13_kernel_agentINS1_8__reduce11ReduceAgentIPN4cuda3std3__45tupleIJdlEEESC_SB_lNS1_9__extrema9arg_max_fIdl7compareEEEEJSC_SC_iSG_EEEvDpT0__param_3[1]
)
.maxntid 256
{
	.reg .pred 	%p<264>;
	.reg .b32 	%r<374>;
	.reg .b64 	%rd<509>;
	.reg .b64 	%fd<423>;

	ld.param.u64 	%rd236, [_ZN6thrust24THRUST_300001_SM_1000_NS8cuda_cub4core6detail13_kernel_agentINS1_8__reduce11ReduceAgentIPN4cuda3std3__45tupleIJdlEEESC_SB_lNS1_9__extrema9arg_max_fIdl7compareEEEEJSC_SC_iSG_EEEvDpT0__param_0];
	ld.param.u32 	%r29, [_ZN6thrust24THRUST_300001_SM_1000_NS8cuda_cub4core6detail13_kernel_agentINS1_8__reduce11ReduceAgentIPN4cuda3std3__45tupleIJdlEEESC_SB_lNS1_9__extrema9arg_max_fIdl7compareEEEEJSC_SC_iSG_EEEvDpT0__param_2];
	cvt.s64.s32 	%rd1, %r29;
	setp.eq.s32 	%p1, %r29, 0;
	@%p1 bra 	$L__BB11_234;
	setp.gt.s32 	%p2, %r29, 1279;
	@%p2 bra 	$L__BB11_121;
	mov.u32 	%r1, %tid.x;
	setp.ge.s32 	%p147, %r1, %r29;
	mov.f64 	%fd354, 0d0000000000000000;
	mov.b64 	%rd432, 0;
	mov.u32 	%r368, %r1;
	@%p147 bra 	$L__BB11_4;
	mul.wide.u32 	%rd376, %r1, 16;
	add.s64 	%rd373, %rd236, %rd376;
	// begin inline asm
	ld.global.nc.u64 %rd372, [%rd373];
	// end inline asm
	add.s64 	%rd375, %rd373, 8;
	// begin inline asm
	ld.global.nc.u64 %rd432, [%rd375];
	// end inline asm
	mov.b64 	%fd354, %rd372;
	add.s32 	%r368, %r1, 256;
$L__BB11_4:
	setp.ge.s32 	%p148, %r368, %r29;
	@%p148 bra 	$L__BB11_25;
	not.b32 	%r141, %r368;
	add.s32 	%r4, %r29, %r141;
	and.b32  	%r142, %r4, 768;
	setp.eq.s32 	%p149, %r142, 768;
	@%p149 bra 	$L__BB11_11;
	mul.wide.u32 	%rd378, %r368, 16;
	add.s64 	%rd423, %rd236, %rd378;
	shr.u32 	%r143, %r4, 8;
	add.s32 	%r144, %r143, 1;
	and.b32  	%r145, %r144, 3;
	neg.s32 	%r366, %r145;
$L__BB11_7:
	.pragma "nounroll";
	mov.u64 	%rd6, %rd432;
	mov.f64 	%fd3, %fd354;
	// begin inline asm
	ld.global.nc.u64 %rd379, [%rd423];
	// end inline asm
	add.s64 	%rd382, %rd423, 8;
	// begin inline asm
	ld.global.nc.u64 %rd381, [%rd382];
	// end inline asm
	mov.b64 	%fd4, %rd379;
	abs.f64 	%fd5, %fd3;
	abs.f64 	%fd6, %fd4;
	setp.lt.f64 	%p150, %fd5, %fd6;
	mov.u64 	%rd432, %rd381;
	mov.f64 	%fd354, %fd4;
	@%p150 bra 	$L__BB11_10;
	setp.lt.f64 	%p151, %fd6, %fd5;
	mov.u64 	%rd432, %rd6;
	mov.f64 	%fd354, %fd3;
	@%p151 bra 	$L__BB11_10;
	setp.lt.s64 	%p152, %rd6, %rd381;
	min.s64 	%rd432, %rd6, %rd381;
	selp.f64 	%fd354, %fd3, %fd4, %p152;
$L__BB11_10:
	add.s32 	%r368, %r368, 256;
	add.s64 	%rd423, %rd423, 4096;
	add.s32 	%r366, %r366, 1;
	setp.ne.s32 	%p153, %r366, 0;
	@%p153 bra 	$L__BB11_7;
$L__BB11_11:
	setp.lt.u32 	%p154, %r4, 768;
	@%p154 bra 	$L__BB11_25;
$L__BB11_12:
	mul.wide.s32 	%rd387, %r368, 16;
	add.s64 	%rd384, %rd236, %rd387;
	// begin inline asm
	ld.global.nc.u64 %rd383, [%rd384];
	// end inline asm
	add.s64 	%rd386, %rd384, 8;
	// begin inline asm
	ld.global.nc.u64 %rd385, [%rd386];
	// end inline asm
	mov.b64 	%fd12, %rd383;
	abs.f64 	%fd13, %fd354;
	abs.f64 	%fd14, %fd12;
	setp.lt.f64 	%p155, %fd13, %fd14;
	mov.u64 	%rd429, %rd385;
	mov.f64 	%fd351, %fd12;
	@%p155 bra 	$L__BB11_15;
	setp.lt.f64 	%p156, %fd14, %fd13;
	mov.u64 	%rd429, %rd432;
	mov.f64 	%fd351, %fd354;
	@%p156 bra 	$L__BB11_15;
	setp.lt.s64 	%p157, %rd432, %rd385;
	min.s64 	%rd429, %rd432, %rd385;
	selp.f64 	%fd351, %fd354, %fd12, %p157;
$L__BB11_15:
	add.s64 	%rd389, %rd384, 4096;
	// begin inline asm
	ld.global.nc.u64 %rd388, [%rd389];
	// end inline asm
	add.s64 	%rd391, %rd384, 4104;
	// begin inline asm
	ld.global.nc.u64 %rd390, [%rd391];
	// end inline asm
	mov.b64 	%fd17, %rd388;
	abs.f64 	%fd18, %fd351;
	abs.f64 	%fd19, %fd17;
	setp.lt.f64 	%p158, %fd18, %fd19;
	mov.u64 	%rd430, %rd390;
	mov.f64 	%fd352, %fd17;
	@%p158 bra 	$L__BB11_18;
	setp.lt.f64 	%p159, %fd19, %fd18;
	mov.u64 	%rd430, %rd429;
	mov.f64 	%fd352, %fd351;
	@%p159 bra 	$L__BB11_18;
	setp.lt.s64 	%p160, %rd429, %rd390;
	min.s64 	%rd430, %rd429, %rd390;
	selp.f64 	%fd352, %fd351, %fd17, %p160;
$L__BB11_18:
	add.s64 	%rd393, %rd384, 8192;
	// begin inline asm
	ld.global.nc.u64 %rd392, [%rd393];
	// end inline asm
	add.s64 	%rd395, %rd384, 8200;
	// begin inline asm
	ld.global.nc.u64 %rd394, [%rd395];
	// end inline asm
	mov.b64 	%fd22, %rd392;
	abs.f64 	%fd23, %fd352;
	abs.f64 	%fd24, %fd22;
	setp.lt.f64 	%p161, %fd23, %fd24;
	mov.u64 	%rd431, %rd394;
	mov.f64 	%fd353, %fd22;
	@%p161 bra 	$L__BB11_21;
	setp.lt.f64 	%p162, %fd24, %fd23;
	mov.u64 	%rd431, %rd430;
	mov.f64 	%fd353, %fd352;
	@%p162 bra 	$L__BB11_21;
	setp.lt.s64 	%p163, %rd430, %rd394;
	min.s64 	%rd431, %rd430, %rd394;
	selp.f64 	%fd353, %fd352, %fd22, %p163;
$L__BB11_21:
	add.s64 	%rd397, %rd384, 12288;
	// begin inline asm
	ld.global.nc.u64 %rd396, [%rd397];
	// end inline asm
	add.s64 	%rd399, %rd384, 12296;
	// begin inline asm
	ld.global.nc.u64 %rd398, [%rd399];
	// end inline asm
	mov.b64 	%fd27, %rd396;
	abs.f64 	%fd28, %fd353;
	abs.f64 	%fd29, %fd27;
	setp.lt.f64 	%p164, %fd28, %fd29;
	mov.u64 	%rd432, %rd398;
	mov.f64 	%fd354, %fd27;
	@%p164 bra 	$L__BB11_24;
	setp.lt.f64 	%p165, %fd29, %fd28;
	mov.u64 	%rd432, %rd431;
	mov.f64 	%fd354, %fd353;
	@%p165 bra 	$L__BB11_24;
	setp.lt.s64 	%p166, %rd431, %rd398;
	min.s64 	%rd432, %rd431, %rd398;
	selp.f64 	%fd354, %fd353, %fd27, %p166;
$L__BB11_24:
	add.s32 	%r368, %r368, 1024;
	setp.lt.s32 	%p167, %r368, %r29;
	@%p167 bra 	$L__BB11_12;
$L__BB11_25:
	setp.lt.s32 	%p168, %r29, 256;
	@%p168 bra 	$L__BB11_70;
	// begin inline asm
	mov.u32 %r259, %laneid;
	// end inline asm
	mov.b64 	%rd410, %fd354;
	mov.b64 	{%r261, %r266}, %rd410;
	mov.b32 	%r277, 1;
	mov.b32 	%r278, 31;
	mov.b32 	%r279, -1;
	// begin inline asm
	shfl.sync.down.b32 %r260, %r261, %r277, %r278, %r279;
	// end inline asm
	// begin inline asm
	shfl.sync.down.b32 %r265, %r266, %r277, %r278, %r279;
	// end inline asm
	mov.b64 	%rd411, {%r260, %r265};
	mov.b64 	%fd33, %rd411;
	mov.b64 	{%r271, %r276}, %rd432;
	// begin inline asm
	shfl.sync.down.b32 %r270, %r271, %r277, %r278, %r279;
	// end inline asm
	// begin inline asm
	shfl.sync.down.b32 %r275, %r276, %r277, %r278, %r279;
	// end inline asm
	mov.b64 	%rd28, {%r270, %r275};
	setp.gt.s32 	%p220, %r259, 30;
	mov.u64 	%rd434, %rd432;
	mov.f64 	%fd356, %fd354;
	@%p220 bra 	$L__BB11_30;
	abs.f64 	%fd34, %fd354;
	abs.f64 	%fd35, %fd33;
	setp.lt.f64 	%p221, %fd34, %fd35;
	mov.u64 	%rd434, %rd28;
	mov.f64 	%fd356, %fd33;
	@%p221 bra 	$L__BB11_30;
	setp.lt.f64 	%p222, %fd35, %fd34;
	mov.u64 	%rd434, %rd432;
	mov.f64 	%fd356, %fd354;
	@%p222 bra 	$L__BB11_30;
	setp.lt.s64 	%p223, %rd432, %rd28;
	min.s64 	%rd434, %rd432, %rd28;
	selp.f64 	%fd356, %fd354, %fd33, %p223;
$L__BB11_30:
	mov.b64 	%rd412, %fd356;
	mov.b64 	{%r281, %r286}, %rd412;
	mov.b32 	%r297, 2;
	mov.b32 	%r298, 31;
	mov.b32 	%r299, -1;
	// begin inline asm
	shfl.sync.down.b32 %r280, %r281, %r297, %r298, %r299;
	// end inline asm
	// begin inline asm
	shfl.sync.down.b32 %r285, %r286, %r297, %r298, %r299;
	// end inline asm
	mov.b64 	%rd413, {%r280, %r285};
	mov.b64 	%fd38, %rd413;
	mov.b64 	{%r291, %r296}, %rd434;
	// begin inline asm
	shfl.sync.down.b32 %r290, %r291, %r297, %r298, %r299;
	// end inline asm
	// begin inline asm
	shfl.sync.down.b32 %r295, %r296, %r297, %r298, %r299;
	// end inline asm
	mov.b64 	%rd31, {%r290, %r295};
	setp.gt.s32 	%p224, %r259, 29;
	mov.u64 	%rd435, %rd434;
	mov.f64 	%fd357, %fd356;
	@%p224 bra 	$L__BB11_34;
	abs.f64 	%fd39, %fd356;
	abs.f64 	%fd40, %fd38;
	setp.lt.f64 	%p225, %fd39, %fd40;
	mov.u64 	%rd435, %rd31;
	mov.f64 	%fd357, %fd38;
	@%p225 bra 	$L__BB11_34;
	setp.lt.f64 	%p226, %fd40, %fd39;
	mov.u64 	%rd435, %rd434;
	mov.f64 	%fd357, %fd356;
	@%p226 bra 	$L__BB11_34;
	setp.lt.s64 	%p227, %rd434, %rd31;
	min.s64 	%rd435, %rd434, %rd31;
	selp.f64 	%fd357, %fd356, %fd38, %p227;
$L__BB11_34:
	mov.b64 	%rd414, %fd357;
	mov.b64 	{%r301, %r306}, %rd414;
	mov.b32 	%r317, 4;
	mov.b32 	%r318, 31;
	mov.b32 	%r319, -1;
	// begin inline asm
	shfl.sync.down.b32 %r300, %r301, %r317, %r318, %r319;
	// end inline asm
	// begin inline asm
	shfl.sync.down.b32 %r305, %r306, %r317, %r318, %r319;
	// end inline asm
	mov.b64 	%rd415, {%r300, %r305};
	mov.b64 	%fd43, %rd415;
	mov.b64 	{%r311, %r316}, %rd435;
	// begin inline asm
	shfl.sync.down.b32 %r310, %r311, %r317, %r318, %r319;
	// end inline asm
	// begin inline asm
	shfl.sync.down.b32 %r315, %r316, %r317, %r318, %r319;
	// end inline asm
	mov.b64 	%rd34, {%r310, %r315};
	setp.gt.s32 	%p228, %r259, 27;
	mov.u64 	%rd436, %rd435;
	mov.f64 	%fd358, %fd357;
	@%p228 bra 	$L__BB11_38;
	abs.f64 	%fd44, %fd357;
	abs.f64 	%fd45, %fd43;
	setp.lt.f64 	%p229, %fd44, %fd45;
	mov.u64 	%rd436, %rd34;
	mov.f64 	%fd358, %fd43;
	@%p229 bra 	$L__BB11_38;
	setp.lt.f64 	%p230, %fd45, %fd44;
	mov.u64 	%rd436, %rd435;
	mov.f64 	%fd358, %fd357;
	@%p230 bra 	$L__BB11_38;
	setp.lt.s64 	%p231, %rd435, %rd34;
	min.s64 	%rd436, %rd435, %rd34;
	selp.f64 	%fd358, %fd357, %fd43, %p231;
$L__BB11_38:
	mov.b64 	%rd416, %fd358;
	mov.b64 	{%r321, %r326}, %rd416;
	mov.b32 	%r337, 8;
	mov.b32 	%r338, 31;
	mov.b32 	%r339, -1;
	// begin inline asm
	shfl.sync.down.b32 %r320, %r321, %r337, %r338, %r339;
	// end inline asm
	// begin inline asm
	shfl.sync.down.b32 %r325, %r326, %r337, %r338, %r339;
	// end inline asm
	mov.b64 	%rd417, {%r320, %r325};
	mov.b64 	%fd48, %rd417;
	mov.b64 	{%r331, %r336}, %rd436;
	// begin inline asm
	shfl.sync.down.b32 %r330, %r331, %r337, %r338, %r339;
	// end inline asm
	// begin inline asm
	shfl.sync.down.b32 %r335, %r336, %r337, %r338, %r339;
	// end inline asm
	mov.b64 	%rd37, {%r330, %r335};
	setp.gt.s32 	%p232, %r259, 23;
	mov.u64 	%rd437, %rd436;
	mov.f64 	%fd359, %fd358;
	@%p232 bra 	$L__BB11_42;
	abs.f64 	%fd49, %fd358;
	abs.f64 	%fd50, %fd48;
	setp.lt.f64 	%p233, %fd49, %fd50;
	mov.u64 	%rd437, %rd37;
	mov.f64 	%fd359, %fd48;
	@%p233 bra 	$L__BB11_42;
	setp.lt.f64 	%p234, %fd50, %fd49;
	mov.u64 	%rd437, %rd436;
	mov.f64 	%fd359, %fd358;
	@%p234 bra 	$L__BB11_42;
	setp.lt.s64 	%p235, %rd436, %rd37;
	min.s64 	%rd437, %rd436, %rd37;
	selp.f64 	%fd359, %fd358, %fd48, %p235;
$L__BB11_42:
	mov.b64 	%rd418, %fd359;
	mov.b64 	{%r341, %r346}, %rd418;
	mov.b32 	%r357, 16;
	mov.b32 	%r358, 31;
	mov.b32 	%r359, -1;
	// begin inline asm
	shfl.sync.down.b32 %r340, %r341, %r357, %r358, %r359;
	// end inline asm
	// begin inline asm
	shfl.sync.down.b32 %r345, %r346, %r357, %r358, %r359;
	// end inline asm
	mov.b64 	%rd419, {%r340, %r345};
	mov.b64 	%fd53, %rd419;
	mov.b64 	{%r351, %r356}, %rd437;
	// begin inline asm
	shfl.sync.down.b32 %r350, %r351, %r357, %r358, %r359;
	// end inline asm
	// begin inline asm
	shfl.sync.down.b32 %r355, %r356, %r357, %r358, %r359;
	// end inline asm
	mov.b64 	%rd40, {%r350, %r355};
	setp.gt.s32 	%p236, %r259, 15;
	mov.u64 	%rd508, %rd437;
	mov.f64 	%fd422, %fd359;
	@%p236 bra 	$L__BB11_46;
	abs.f64 	%fd54, %fd359;
	abs.f64 	%fd55, %fd53;
	setp.lt.f64 	%p237, %fd54, %fd55;
	mov.u64 	%rd508, %rd40;
	mov.f64 	%fd422, %fd53;
	@%p237 bra 	$L__BB11_46;
	setp.lt.f64 	%p238, %fd55, %fd54;
	mov.u64 	%rd508, %rd437;
	mov.f64 	%fd422, %fd359;
	@%p238 bra 	$L__BB11_46;
	setp.lt.s64 	%p239, %rd437, %rd40;
	min.s64 	%rd508, %rd437, %rd40;
	selp.f64 	%fd422, %fd359, %fd53, %p239;
$L__BB11_46:
	setp.ne.s32 	%p240, %r259, 0;
	@%p240 bra 	$L__BB11_48;
	shr.u32 	%r360, %r1, 1;
	and.b32  	%r361, %r360, 496;
	mov.u32 	%r362, _ZN6thrust24THRUST_300001_SM_1000_NS8cuda_cub4core6detail5shmemE;
	add.s32 	%r363, %r362, %r361;
	st.shared.f64 	[%r363+8], %fd422;
	st.shared.u64 	[%r363+16], %rd508;
$L__BB11_48:
	bar.sync 	0;
	setp.ne.s32 	%p241, %r1, 0;
	@%p241 bra 	$L__BB11_232;
	ld.shared.f64 	%fd58, [_ZN6thrust24THRUST_300001_SM_1000_NS8cuda_cub4core6detail5shmemE+24];
	ld.shared.u64 	%rd43, [_ZN6thrust24THRUST_300001_SM_1000_NS8cuda_cub4core6detail5shmemE+32];
	abs.f64 	%fd59, %fd422;
	abs.f64 	%fd60, %fd58;
	setp.lt.f64 	%p242, %fd59, %fd60;
	mov.u64 	%rd439, %rd43;
	mov.f64 	%fd361, %fd58;
	@%p242 bra 	$L__BB11_52;
	setp.lt.f64 	%p243, %fd60, %fd59;
	mov.u64 	%rd439, %rd508;
	mov.f64 	%fd361, %fd422;
	@%p243 bra 	$L__BB11_52;
	setp.lt.s64 	%p244, %rd508, %rd43;
	min.s64 	%rd439, %rd508, %rd43;
	selp.f64 	%fd361, %fd422, %fd58, %p244;
$L__BB11_52:
	ld.shared.f64 	%fd63, [_ZN6thrust24THRUST_300001_SM_1000_NS8cuda_cub4core6detail5shmemE+40];
	ld.shared.u64 	%rd46, [_ZN6thrust24THRUST_300001_SM_1000_NS8cuda_cub4core6detail5shmemE+48];
	abs.f64 	%fd64, %fd361;
	abs.f64 	%fd65, %fd63;
	setp.lt.f64 	%p245, %fd64, %fd65;
	mov.u64 	%rd440, %rd46;
	mov.f64 	%fd362, %fd63;
	@%p245 bra 	$L__BB11_55;
	setp.lt.f64 	%p246, %fd65, %fd64;
	mov.u64 	%rd440, %rd439;
	mov.f64 	%fd362, %fd361;
	@%p246 bra 	$L__BB11_55;
	setp.lt.s64 	%p247, %rd439, %rd46;
	min.s64 	%rd440, %rd439, %rd46;
	selp.f64 	%fd362, %fd361, %fd63, %p247;
$L__BB11_55:
	ld.shared.f64 	%fd68, [_ZN6thrust24THRUST_300001_SM_1000_NS8cuda_cub4core6detail5shmemE+56];
	ld.shared.u64 	%rd49, [_ZN6thrust24THRUST_300001_SM_1000_NS8cuda_cub4core6detail5shmemE+64];
	abs.f64 	%fd69, %fd362;
	abs.f64 	%fd70, %fd68;
	setp.lt.f64 	%p248, %fd69, %fd70;
	mov.u64 	%rd441, %rd49;
	mov.f64 	%fd363, %fd68;
	@%p248 bra 	$L__BB11_58;
	setp.lt.f64 	%p249, %fd70, %fd69;
	mov.u64 	%rd441, %rd440;
	mov.f64 	%fd363, %fd362;
	@%p249 bra 	$L__BB11_58;
	setp.lt.s64 	%p250, %rd440, %rd49;
	min.s64 	%rd441, %rd440, %rd49;
	selp.f64 	%fd363, %fd362, %fd68, %p250;
$L__BB11_58:
	ld.shared.f64 	%fd73, [_ZN6thrust24THRUST_300001_SM_1000_NS8cuda_cub4core6detail5shmemE+72];
	ld.shared.u64 	%rd52, [_ZN6thrust24THRUST_300001_SM_1000_NS8cuda_cub4core6detail5shmemE+80];
	abs.f64 	%fd74, %fd363;
	abs.f64 	%fd75, %fd73;
	setp.lt.f64 	%p251, %fd74, %fd75;
	mov.u64 	%rd442, %rd52;
	mov.f64 	%fd364, %fd73;
	@%p251 bra 	$L__BB11_61;
	setp.lt.f64 	%p252, %fd75, %fd74;
	mov.u64 	%rd442, %rd441;
	mov.f64 	%fd364, %fd363;
	@%p252 bra 	$L__BB11_61;
	setp.lt.s64 	%p253, %rd441, %rd52;
	min.s64 	%rd442, %rd441, %rd52;
	selp.f64 	%fd364, %fd363, %fd73, %p253;
$L__BB11_61:
	ld.shared.f64 	%fd78, [_ZN6thrust24THRUST_300001_SM_1000_NS8cuda_cub4core6detail5shmemE+88];
	ld.shared.u64 	%rd55, [_ZN6thrust24THRUST_300001_SM_1000_NS8cuda_cub4core6detail5shmemE+96];
	abs.f64 	%fd79, %fd364;
	abs.f64 	%fd80, %fd78;
	setp.lt.f64 	%p254, %fd79, %fd80;
	mov.u64 	%rd443, %rd55;
	mov.f64 	%fd365, %fd78;
	@%p254 bra 	$L__BB11_64;
	setp.lt.f64 	%p255, %fd80, %fd79;
	mov.u64 	%rd443, %rd442;
	mov.f64 	%fd365, %fd364;
	@%p255 bra 	$L__BB11_64;
	setp.lt.s64 	%p256, %rd442, %rd55;
	min.s64 	%rd443, %rd442, %rd55;
	selp.f64 	%fd365, %fd364, %fd78, %p256;
$L__BB11_64:
	ld.shared.f64 	%fd83, [_ZN6thrust24THRUST_300001_SM_1000_NS8cuda_cub4core6detail5shmemE+104];
	ld.shared.u64 	%rd58, [_ZN6thrust24THRUST_300001_SM_1000_NS8cuda_cub4core6detail5shmemE+112];
	abs.f64 	%fd84, %fd365;
	abs.f64 	%fd85, %fd83;
	setp.lt.f64 	%p257, %fd84, %fd85;
	mov.u64 	%rd444, %rd58;
	mov.f64 	%fd366, %fd83;
	@%p257 bra 	$L__BB11_67;
	setp.lt.f64 	%p258, %fd85, %fd84;
	mov.u64 	%rd444, %rd443;
	mov.f64 	%fd366, %fd365;
	@%p258 bra 	$L__BB11_67;
	setp.lt.s64 	%p259, %rd443, %rd58;
	min.s64 	%rd444, %rd443, %rd58;
	selp.f64 	%fd366, %fd365, %fd83, %p259;
$L__BB11_67:
	ld.shared.f64 	%fd88, [_ZN6thrust24THRUST_300001_SM_1000_NS8cuda_cub4core6detail5shmemE+120];
	ld.shared.u64 	%rd61, [_ZN6thrust24THRUST_300001_SM_1000_NS8cuda_cub4core6detail5shmemE+128];
	abs.f64 	%fd89, %fd366;
	abs.f64 	%fd90, %fd88;
	setp.lt.f64 	%p260, %fd89, %fd90;
	mov.u64 	%rd508, %rd61;
	mov.f64 	%fd422, %fd88;
	@%p260 bra 	$L__BB11_232;
	setp.lt.f64 	%p261, %fd90, %fd89;
	mov.u64 	%rd508, %rd444;
	mov.f64 	%fd422, %fd366;
	@%p261 bra 	$L__BB11_232;
	setp.lt.s64 	%p262, %rd444, %rd61;
	min.s64 	%rd508, %rd444, %rd61;
	selp.f64 	%fd422, %fd366, %fd88, %p262;
	bra.uni 	$L__BB11_232;
$L__BB11_70:
	// begin inline asm
	mov.u32 %r146, %laneid;
	// end inline asm
	and.b32  	%r167, %r1, 992;
	add.s32 	%r168, %r167, 32;
	setp.gt.s32 	%p169, %r168, %r29;
	not.b32 	%r169, %r167;
	add.s32 	%r170, %r29, %r169;
	selp.b32 	%r165, %r170, 31, %p169;
	mov.b64 	%rd400, %fd354;
	mov.b64 	{%r148, %r153}, %rd400;
	mov.b32 	%r164, 1;
	mov.b32 	%r166, -1;
	// begin inline asm
	shfl.sync.down.b32 %r147, %r148, %r164, %r165, %r166;
	// end inline asm
	// begin inline asm
	shfl.sync.down.b32 %r152, %r153, %r164, %r165, %r166;
	// end inline asm
	mov.b64 	%rd401, {%r147, %r152};
	mov.b64 	%fd92, %rd401;
	mov.b64 	{%r158, %r163}, %rd432;
	// begin inline asm
	shfl.sync.down.b32 %r157, %r158, %r164, %r165, %r166;
	// end inline asm
	// begin inline asm
	shfl.sync.down.b32 %r162, %r163, %r164, %r165, %r166;
	// end inline asm
	mov.b64 	%rd63, {%r157, %r162};
	setp.ge.s32 	%p170, %r146, %r165;
	mov.u64 	%rd445, %rd432;
	mov.f64 	%fd367, %fd354;
	@%p170 bra 	$L__BB11_74;
	abs.f64 	%fd93, %fd354;
	abs.f64 	%fd94, %fd92;
	setp.lt.f64 	%p171, %fd93, %fd94;
	mov.u64 	%rd445, %rd63;
	mov.f64 	%fd367, %fd92;
	@%p171 bra 	$L__BB11_74;
	setp.lt.f64 	%p172, %fd94, %fd93;
	mov.u64 	%rd445, %rd432;
	mov.f64 	%fd367, %fd354;
	@%p172 bra 	$L__BB11_74;
	setp.lt.s64 	%p173, %rd432, %rd63;
	min.s64 	%rd445, %rd432, %rd63;
	selp.f64 	%fd367, %fd354, %fd92, %p173;
$L__BB11_74:
	mov.b64 	%rd402, %fd367;
	mov.b64 	{%r172, %r177}, %rd402;
	mov.b32 	%r188, 2;
	mov.b32 	%r190, -1;
	// begin inline asm
	shfl.sync.down.b32 %r171, %r172, %r188, %r165, %r190;
	// end inline asm
	// begin inline asm
	shfl.sync.down.b32 %r176, %r177, %r188, %r165, %r190;
	// end inline asm
	mov.b64 	%rd403, {%r171, %r176};
	mov.b64 	%fd97, %rd403;
	mov.b64 	{%r182, %r187}, %rd445;
	// begin inline asm
	shfl.sync.down.b32 %r181, %r182, %r188, %r165, %r190;
	// end inline asm
	// begin inline asm
	shfl.sync.down.b32 %r186, %r187, %r188, %r165, %r190;
	// end inline asm
	mov.b64 	%rd66, {%r181, %r186};
	add.s32 	%r191, %r146, 2;
	setp.gt.s32 	%p174, %r191, %r165;
	mov.u64 	%rd446, %rd445;
	mov.f64 	%fd368, %fd367;
	@%p174 bra 	$L__BB11_78;
	abs.f64 	%fd98, %fd367;
	abs.f64 	%fd99, %fd97;
	setp.lt.f64 	%p175, %fd98, %fd99;
	mov.u64 	%rd446, %rd66;
	mov.f64 	%fd368, %fd97;
	@%p175 bra 	$L__BB11_78;
	setp.lt.f64 	%p176, %fd99, %fd98;
	mov.u64 	%rd446, %rd445;
	mov.f64 	%fd368, %fd367;
	@%p176 bra 	$L__BB11_78;
	setp.lt.s64 	%p177, %rd445, %rd66;
	min.s64 	%rd446, %rd445, %rd66;
	selp.f64 	%fd368, %fd367, %fd97, %p177;
$L__BB11_78:
	mov.b64 	%rd404, %fd368;
	mov.b64 	{%r193, %r198}, %rd404;
	mov.b32 	%r209, 4;
	mov.b32 	%r211, -1;
	// begin inline asm
	shfl.sync.down.b32 %r192, %r193, %r209, %r165, %r211;
	// end inline asm
	// begin inline asm
	shfl.sync.down.b32 %r197, %r198, %r209, %r165, %r211;
	// end inline asm
	mov.b64 	%rd405, {%r192, %r197};
	mov.b64 	%fd102, %rd405;
	mov.b64 	{%r203, %r208}, %rd446;
	// begin inline asm
	shfl.sync.down.b32 %r202, %r203, %r209, %r165, %r211;
	// end inline asm
	// begin inline asm
	shfl.sync.down.b32 %r207, %r208, %r209, %r165, %r211;
	// end inline asm
	mov.b64 	%rd69, {%r202, %r207};
	add.s32 	%r212, %r146, 4;
	setp.gt.s32 	%p178, %r212, %r165;
	mov.u64 	%rd447, %rd446;
	mov.f64 	%fd369, %fd368;
	@%p178 bra 	$L__BB11_82;
	abs.f64 	%fd103, %fd368;
	abs.f64 	%fd104, %fd102;
	setp.lt.f64 	%p179, %fd103, %fd104;
	mov.u64 	%rd447, %rd69;
	mov.f64 	%fd369, %fd102;
	@%p179 bra 	$L__BB11_82;
	setp.lt.f64 	%p180, %fd104, %fd103;
	mov.u64 	%rd447, %rd446;
	mov.f64 	%fd369, %fd368;
	@%p180 bra 	$L__BB11_82;
	setp.lt.s64 	%p181, %rd446, %rd69;
	min.s64 	%rd447, %rd446, %rd69;
	selp.f64 	%fd369, %fd368, %fd102, %p181;
$L__BB11_82:
	mov.b64 	%rd406, %fd369;
	mov.b64 	{%r214, %r219}, %rd406;
	mov.b32 	%r230, 8;
	mov.b32 	%r232, -1;
	// begin inline asm
	shfl.sync.down.b32 %r213, %r214, %r230, %r165, %r232;
	// end inline asm
	// begin inline asm
	shfl.sync.down.b32 %r218, %r219, %r230, %r165, %r232;
	// end inline asm
	mov.b64 	%rd407, {%r213, %r218};
	mov.b64 	%fd107, %rd407;
	mov.b64 	{%r224, %r229}, %rd447;
	// begin inline asm
	shfl.sync.down.b32 %r223, %r224, %r230, %r165, %r232;
	// end inline asm
	// begin inline asm
	shfl.sync.down.b32 %r228, %r229, %r230, %r165, %r232;
	// end inline asm
	mov.b64 	%rd72, {%r223, %r228};
	add.s32 	%r233, %r146, 8;
	setp.gt.s32 	%p182, %r233, %r165;
	mov.u64 	%rd448, %rd447;
	mov.f64 	%fd370, %fd369;
	@%p182 bra 	$L__BB11_86;
	abs.f64 	%fd108, %fd369;
	abs.f64 	%fd109, %fd107;
	setp.lt.f64 	%p183, %fd108, %fd109;
	mov.u64 	%rd448, %rd72;
	mov.f64 	%fd370, %fd107;
	@%p183 bra 	$L__BB11_86;
	setp.lt.f64 	%p184, %fd109, %fd108;
	mov.u64 	%rd448, %rd447;
	mov.f64 	%fd370, %fd369;
	@%p184 bra 	$L__BB11_86;
	setp.lt.s64 	%p185, %rd447, %rd72;
	min.s64 	%rd448, %rd447, %rd72;
	selp.f64 	%fd370, %fd369, %fd107, %p185;
$L__BB11_86:
	mov.b64 	%rd408, %fd370;
	mov.b64 	{%r235, %r240}, %rd408;
	mov.b32 	%r251, 16;
	mov.b32 	%r253, -1;
	// begin inline asm
	shfl.sync.down.b32 %r234, %r235, %r251, %r165, %r253;
	// end inline asm
	// begin inline asm
	shfl.sync.down.b32 %r239, %r240, %r251, %r165, %r253;
	// end inline asm
	mov.b64 	%rd409, {%r234, %r239};
	mov.b64 	%fd112, %rd409;
	mov.b64 	{%r245, %r250}, %rd448;
	// begin inline asm
	shfl.sync.down.b32 %r244, %r245, %r251, %r165, %r253;
	// end inline asm
	// begin inline asm
	shfl.sync.down.b32 %r249, %r250, %r251, %r165, %r253;
	// end inline asm
	mov.b64 	%rd75, {%r244, %r249};
	add.s32 	%r254, %r146, 16;
	setp.gt.s32 	%p186, %r254, %r165;
	mov.u64 	%rd508, %rd448;
	mov.f64 	%fd422, %fd370;
	@%p186 bra 	$L__BB11_90;
	abs.f64 	%fd113, %fd370;
	abs.f64 	%fd114, %fd112;
	setp.lt.f64 	%p187, %fd113, %fd114;
	mov.u64 	%rd508, %rd75;
	mov.f64 	%fd422, %fd112;
	@%p187 bra 	$L__BB11_90;
	setp.lt.f64 	%p188, %fd114, %fd113;
	mov.u64 	%rd508, %rd448;
	mov.f64 	%fd422, %fd370;
	@%p188 bra 	$L__BB11_90;
	setp.lt.s64 	%p189, %rd448, %rd75;
	min.s64 	%rd508, %rd448, %rd75;
	selp.f64 	%fd422, %fd370, %fd112, %p189;
$L__BB11_90:
	setp.ne.s32 	%p190, %r146, 0;
	@%p190 bra 	$L__BB11_92;
	shr.u32 	%r255, %r1, 1;
	and.b32  	%r256, %r255, 496;
	mov.u32 	%r257, _ZN6thrust24THRUST_300001_SM_1000_NS8cuda_cub4core6detail5shmemE;
	add.s32 	%r258, %r257, %r256;
	st.shared.f64 	[%r258+8], %fd422;
	st.shared.u64 	[%r258+16], %rd508;
$L__BB11_92:
	bar.sync 	0;
	setp.ne.s32 	%p191, %r1, 0;
	@%p191 bra 	$L__BB11_232;
	setp.lt.s32 	%p192, %r29, 33;
	mov.f64 	%fd372, %fd422;
	mov.u64 	%rd450, %rd508;
	@%p192 bra 	$L__BB11_97;
	ld.shared.f64 	%fd117, [_ZN6thrust24THRUST_300001_SM_1000_NS8cuda_cub4core6detail5shmemE+24];
	ld.shared.u64 	%rd78, [_ZN6thrust24THRUST_300001_SM_1000_NS8cuda_cub4core6detail5shmemE+32];
	abs.f64 	%fd118, %fd422;
	abs.f64 	%fd119, %fd117;
	setp.lt.f64 	%p193, %fd118, %fd119;
	mov.f64 	%fd372, %fd117;
	mov.u64 	%rd450, %rd78;
	@%p193 bra 	$L__BB11_97;
	setp.lt.f64 	%p194, %fd119, %fd118;
	mov.f64 	%fd372, %fd422;
	mov.u64 	%rd450, %rd508;
	@%p194 bra 	$L__BB11_97;
	setp.lt.s64 	%p195, %rd508, %rd78;
	min.s64 	%rd450, %rd508, %rd78;
	selp.f64 	%fd372, %fd422, %fd117, %p195;
$L__BB11_97:
	setp.lt.s32 	%p196, %r29, 65;
	mov.f64 	%fd373, %fd372;
	mov.u64 	%rd451, %rd450;
	@%p196 bra 	$L__BB11_101;
	ld.shared.f64 	%fd122, [_ZN6thrust24THRUST_300001_SM_1000_NS8cuda_cub4core6detail5shmemE+40];
	ld.shared.u64 	%rd81, [_ZN6thrust24THRUST_300001_SM_1000_NS8cuda_cub4core6detail5shmemE+48];
	abs.f64 	%fd123, %fd372;
	abs.f64 	%fd124, %fd122;
	setp.lt.f64 	%p197, %fd123, %fd124;
	mov.f64 	%fd373, %fd122;
	mov.u64 	%rd451, %rd81;
	@%p197 bra 	$L__BB11_101;
	setp.lt.f64 	%p198, %fd124, %fd123;
	mov.f64 	%fd373, %fd372;
	mov.u64 	%rd451, %rd450;
	@%p198 bra 	$L__BB11_101;
	setp.lt.s64 	%p199, %rd450, %rd81;
	min.s64 	%rd451, %rd450, %rd81;
	selp.f64 	%fd373, %fd372, %fd122, %p199;
$L__BB11_101:
	setp.lt.s32 	%p200, %r29, 97;
	mov.f64 	%fd374, %fd373;
	mov.u64 	%rd452, %rd451;
	@%p200 bra 	$L__BB11_105;
	ld.shared.f64 	%fd127, [_ZN6thrust24THRUST_300001_SM_1000_NS8cuda_cub4core6detail5shmemE+56];
	ld.shared.u64 	%rd84, [_ZN6thrust24THRUST_300001_SM_1000_NS8cuda_cub4core6detail5shmemE+64];
	abs.f64 	%fd128, %fd373;
	abs.f64 	%fd129, %fd127;
	setp.lt.f64 	%p201, %fd128, %fd129;
	mov.f64 	%fd374, %fd127;
	mov.u64 	%rd452, %rd84;
	@%p201 bra 	$L__BB11_105;
	setp.lt.f64 	%p202, %fd129, %fd128;
	mov.f64 	%fd374, %fd373;
	mov.u64 	%rd452, %rd451;
	@%p202 bra 	$L__BB11_105;
	setp.lt.s64 	%p203, %rd451, %rd84;
	min.s64 	%rd452, %rd451, %rd84;
	selp.f64 	%fd374, %fd373, %fd127, %p203;
$L__BB11_105:
	setp.lt.s32 	%p204, %r29, 129;
	mov.f64 	%fd375, %fd374;
	mov.u64 	%rd453, %rd452;
	@%p204 bra 	$L__BB11_109;
	ld.shared.f64 	%fd132, [_ZN6thrust24THRUST_300001_SM_1000_NS8cuda_cub4core6detail5shmemE+72];
	ld.shared.u64 	%rd87, [_ZN6thrust24THRUST_300001_SM_1000_NS8cuda_cub4core6detail5shmemE+80];
	abs.f64 	%fd133, %fd374;
	abs.f64 	%fd134, %fd132;
	setp.lt.f64 	%p205, %fd133, %fd134;
	mov.f64 	%fd375, %fd132;
	mov.u64 	%rd453, %rd87;
	@%p205 bra 	$L__BB11_109;
	setp.lt.f64 	%p206, %fd134, %fd133;
	mov.f64 	%fd375, %fd374;
	mov.u64 	%rd453, %rd452;
	@%p206 bra 	$L__BB11_109;
	setp.lt.s64 	%p207, %rd452, %rd87;
	min.s64 	%rd453, %rd452, %rd87;
	selp.f64 	%fd375, %fd374, %fd132, %p207;
$L__BB11_109:
	setp.lt.s32 	%p208, %r29, 161;
	mov.f64 	%fd376, %fd375;
	mov.u64 	%rd454, %rd453;
	@%p208 bra 	$L__BB11_113;
	ld.shared.f64 	%fd137, [_ZN6thrust24THRUST_300001_SM_1000_NS8cuda_cub4core6detail5shmemE+88];
	ld.shared.u64 	%rd90, [_ZN6thrust24THRUST_300001_SM_1000_NS8cuda_cub4core6detail5shmemE+96];
	abs.f64 	%fd138, %fd375;
	abs.f64 	%fd139, %fd137;
	setp.lt.f64 	%p209, %fd138, %fd139;
	mov.f64 	%fd376, %fd137;
	mov.u64 	%rd454, %rd90;
	@%p209 bra 	$L__BB11_113;
	setp.lt.f64 	%p210, %fd139, %fd138;
	mov.f64 	%fd376, %fd375;
	mov.u64 	%rd454, %rd453;
	@%p210 bra 	$L__BB11_113;
	setp.lt.s64 	%p211, %rd453, %rd90;
	min.s64 	%rd454, %rd453, %rd90;
	selp.f64 	%fd376, %fd375, %fd137, %p211;
$L__BB11_113:
	setp.lt.s32 	%p212, %r29, 193;
	mov.f64 	%fd377, %fd376;
	mov.u64 	%rd455, %rd454;
	@%p212 bra 	$L__BB11_117;
	ld.shared.f64 	%fd142, [_ZN6thrust24THRUST_300001_SM_1000_NS8cuda_cub4core6detail5shmemE+104];
	ld.shared.u64 	%rd93, [_ZN6thrust24THRUST_300001_SM_1000_NS8cuda_cub4core6detail5shmemE+112];
	abs.f64 	%fd143, %fd376;
	abs.f64 	%fd144, %fd142;
	setp.lt.f64 	%p213, %fd143, %fd144;
	mov.f64 	%fd377, %fd142;
	mov.u64 	%rd455, %rd93;
	@%p213 bra 	$L__BB11_117;
	setp.lt.f64 	%p214, %fd144, %fd143;
	mov.f64 	%fd377, %fd376;
	mov.u64 	%rd455, %rd454;
	@%p214 bra 	$L__BB11_117;
	setp.lt.s64 	%p215, %rd454, %rd93;
	min.s64 	%rd455, %rd454, %rd93;
	selp.f64 	%fd377, %fd376, %fd142, %p215;
$L__BB11_117:
	setp.lt.s32 	%p216, %r29, 225;
	mov.u64 	%rd508, %rd455;
	mov.f64 	%fd422, %fd377;
	@%p216 bra 	$L__BB11_232;
	ld.shared.f64 	%fd147, [_ZN6thrust24THRUST_300001_SM_1000_NS8cuda_cub4core6detail5shmemE+120];
	ld.shared.u64 	%rd96, [_ZN6thrust24THRUST_300001_SM_1000_NS8cuda_cub4core6detail5shmemE+128];
	abs.f64 	%fd148, %fd377;
	abs.f64 	%fd149, %fd147;
	setp.lt.f64 	%p217, %fd148, %fd149;
	mov.u64 	%rd508, %rd96;
	mov.f64 	%fd422, %fd147;
	@%p217 bra 	$L__BB11_232;
	setp.lt.f64 	%p218, %fd149, %fd148;
	mov.u64 	%rd508, %rd455;
	mov.f64 	%fd422, %fd377;
	@%p218 bra 	$L__BB11_232;
	setp.lt.s64 	%p219, %rd455, %rd96;
	min.s64 	%rd508, %rd455, %rd96;
	selp.f64 	%fd422, %fd377, %fd147, %p219;
	bra.uni 	$L__BB11_232;
$L__BB11_121:
	mov.u32 	%r16, %tid.x;
	cvt.u64.u32 	%rd98, %r16;
	mul.wide.u32 	%rd258, %r16, 16;
	add.s64 	%rd239, %rd236, %rd258;
	// begin inline asm
	ld.global.nc.u64 %rd238, [%rd239];
	// end inline asm
	add.s64 	%rd241, %rd239, 8;
	// begin inline asm
	ld.global.nc.u64 %rd240, [%rd241];
	// end inline asm
	mov.b64 	%fd151, %rd238;
	add.s64 	%rd243, %rd239, 4096;
	// begin inline asm
	ld.global.nc.u64 %rd242, [%rd243];
	// end inline asm
	add.s64 	%rd245, %rd239, 4104;
	// begin inline asm
	ld.global.nc.u64 %rd456, [%rd245];
	// end inline asm
	mov.b64 	%fd378, %rd242;
	add.s64 	%rd247, %rd239, 8192;
	// begin inline asm
	ld.global.nc.u64 %rd246, [%rd247];
	// end inline asm
	add.s64 	%rd249, %rd239, 8200;
	// begin inline asm
	ld.global.nc.u64 %rd457, [%rd249];
	// end inline asm
	mov.b64 	%fd379, %rd246;
	add.s64 	%rd251, %rd239, 12288;
	// begin inline asm
	ld.global.nc.u64 %rd250, [%rd251];
	// end inline asm
	add.s64 	%rd253, %rd239, 12296;
	// begin inline asm
	ld.global.nc.u64 %rd458, [%rd253];
	// end inline asm
	mov.b64 	%fd380, %rd250;
	add.s64 	%rd255, %rd239, 16384;
	// begin inline asm
	ld.global.nc.u64 %rd254, [%rd255];
	// end inline asm
	add.s64 	%rd257, %rd239, 16392;
	// begin inline asm
	ld.global.nc.u64 %rd495, [%rd257];
	// end inline asm
	mov.b64 	%fd409, %rd254;
	abs.f64 	%fd156, %fd151;
	abs.f64 	%fd157, %fd378;
	setp.lt.f64 	%p3, %fd156, %fd157;
	@%p3 bra 	$L__BB11_123;
	setp.lt.f64 	%p4, %fd157, %fd156;
	setp.lt.s64 	%p5, %rd240, %rd456;
	or.pred  	%p6, %p4, %p5;
	selp.b64 	%rd456, %rd240, %rd456, %p6;
	selp.f64 	%fd378, %fd151, %fd378, %p6;
$L__BB11_123:
	abs.f64 	%fd160, %fd378;
	abs.f64 	%fd161, %fd379;
	setp.lt.f64 	%p7, %fd160, %fd161;
	@%p7 bra 	$L__BB11_125;
	setp.lt.f64 	%p8, %fd161, %fd160;
	setp.lt.s64 	%p9, %rd456, %rd457;
	or.pred  	%p10, %p8, %p9;
	selp.b64 	%rd457, %rd456, %rd457, %p10;
	selp.f64 	%fd379, %fd378, %fd379, %p10;
$L__BB11_125:
	abs.f64 	%fd164, %fd379;
	abs.f64 	%fd165, %fd380;
	setp.lt.f64 	%p11, %fd164, %fd165;
	@%p11 bra 	$L__BB11_127;
	setp.lt.f64 	%p12, %fd165, %fd164;
	setp.lt.s64 	%p13, %rd457, %rd458;
	or.pred  	%p14, %p12, %p13;
	selp.b64 	%rd458, %rd457, %rd458, %p14;
	selp.f64 	%fd380, %fd379, %fd380, %p14;
$L__BB11_127:
	abs.f64 	%fd168, %fd380;
	abs.f64 	%fd169, %fd409;
	setp.lt.f64 	%p15, %fd168, %fd169;
	@%p15 bra 	$L__BB11_129;
	setp.lt.f64 	%p16, %fd169, %fd168;
	setp.lt.s64 	%p17, %rd458, %rd495;
	or.pred  	%p18, %p16, %p17;
	selp.b64 	%rd495, %rd458, %rd495, %p18;
	selp.f64 	%fd409, %fd380, %fd409, %p18;
$L__BB11_129:
	setp.lt.u32 	%p19, %r29, 2560;
	mov.b64 	%rd474, 1280;
	@%p19 bra 	$L__BB11_165;
	add.s64 	%rd262, %rd1, -2560;
	mul.hi.u64 	%rd263, %rd262, -3689348814741910323;
	shr.u64 	%rd112, %rd263, 10;
	setp.lt.u64 	%p20, %rd262, 1280;
	mov.b64 	%rd474, 1280;
	@%p20 bra 	$L__BB11_153;
	add.s64 	%rd265, %rd112, 1;
	and.b64  	%rd460, %rd265, 36028797018963966;
	shl.b64 	%rd266, %rd98, 4;
	add.s64 	%rd267, %rd266, %rd236;
	add.s64 	%rd461, %rd267, 57352;
	mov.b64 	%rd474, 1280;
$L__BB11_132:
	add.s64 	%rd269, %rd461, -36872;
	// begin inline asm
	ld.global.nc.u64 %rd268, [%rd269];
	// end inline asm
	add.s64 	%rd271, %rd461, -36864;
	// begin inline asm
	ld.global.nc.u64 %rd464, [%rd271];
	// end inline asm
	mov.b64 	%fd383, %rd268;
	add.s64 	%rd273, %rd461, -32776;
	// begin inline asm
	ld.global.nc.u64 %rd272, [%rd273];
	// end inline asm
	add.s64 	%rd275, %rd461, -32768;
	// begin inline asm
	ld.global.nc.u64 %rd465, [%rd275];
	// end inline asm
	mov.b64 	%fd384, %rd272;
	add.s64 	%rd277, %rd461, -28680;
	// begin inline asm
	ld.global.nc.u64 %rd276, [%rd277];
	// end inline asm
	add.s64 	%rd279, %rd461, -28672;
	// begin inline asm
	ld.global.nc.u64 %rd466, [%rd279];
	// end inline asm
	mov.b64 	%fd385, %rd276;
	add.s64 	%rd281, %rd461, -24584;
	// begin inline asm
	ld.global.nc.u64 %rd280, [%rd281];
	// end inline asm
	add.s64 	%rd283, %rd461, -24576;
	// begin inline asm
	ld.global.nc.u64 %rd467, [%rd283];
	// end inline asm
	mov.b64 	%fd386, %rd280;
	add.s64 	%rd285, %rd461, -20488;
	// begin inline asm
	ld.global.nc.u64 %rd284, [%rd285];
	// end inline asm
	add.s64 	%rd287, %rd461, -20480;
	// begin inline asm
	ld.global.nc.u64 %rd468, [%rd287];
	// end inline asm
	mov.b64 	%fd387, %rd284;
	abs.f64 	%fd178, %fd409;
	abs.f64 	%fd179, %fd383;
	setp.lt.f64 	%p21, %fd178, %fd179;
	@%p21 bra 	$L__BB11_134;
	setp.lt.f64 	%p22, %fd179, %fd178;
	setp.lt.s64 	%p23, %rd495, %rd464;
	or.pred  	%p24, %p22, %p23;
	selp.b64 	%rd464, %rd495, %rd464, %p24;
	selp.f64 	%fd383, %fd409, %fd383, %p24;
$L__BB11_134:
	abs.f64 	%fd182, %fd383;
	abs.f64 	%fd183, %fd384;
	setp.lt.f64 	%p25, %fd182, %fd183;
	@%p25 bra 	$L__BB11_136;
	setp.lt.f64 	%p26, %fd183, %fd182;
	setp.lt.s64 	%p27, %rd464, %rd465;
	or.pred  	%p28, %p26, %p27;
	selp.b64 	%rd465, %rd464, %rd465, %p28;
	selp.f64 	%fd384, %fd383, %fd384, %p28;
$L__BB11_136:
	abs.f64 	%fd186, %fd384;
	abs.f64 	%fd187, %fd385;
	setp.lt.f64 	%p29, %fd186, %fd187;
	@%p29 bra 	$L__BB11_138;
	setp.lt.f64 	%p30, %fd187, %fd186;
	setp.lt.s64 	%p31, %rd465, %rd466;
	or.pred  	%p32, %p30, %p31;
	selp.b64 	%rd466, %rd465, %rd466, %p32;
	selp.f64 	%fd385, %fd384, %fd385, %p32;
$L__BB11_138:
	abs.f64 	%fd190, %fd385;
	abs.f64 	%fd191, %fd386;
	setp.lt.f64 	%p33, %fd190, %fd191;
	@%p33 bra 	$L__BB11_140;
	setp.lt.f64 	%p34, %fd191, %fd190;
	setp.lt.s64 	%p35, %rd466, %rd467;
	or.pred  	%p36, %p34, %p35;
	selp.b64 	%rd467, %rd466, %rd467, %p36;
	selp.f64 	%fd386, %fd385, %fd386, %p36;
$L__BB11_140:
	abs.f64 	%fd194, %fd386;
	abs.f64 	%fd195, %fd387;
	setp.lt.f64 	%p37, %fd194, %fd195;
	@%p37 bra 	$L__BB11_142;
	setp.lt.f64 	%p38, %fd195, %fd194;
	setp.lt.s64 	%p39, %rd467, %rd468;
	or.pred  	%p40, %p38, %p39;
	selp.b64 	%rd468, %rd467, %rd468, %p40;
	selp.f64 	%fd387, %fd386, %fd387, %p40;
$L__BB11_142:
	add.s64 	%rd289, %rd461, -16392;
	// begin inline asm
	ld.global.nc.u64 %rd288, [%rd289];
	// end inline asm
	add.s64 	%rd291, %rd461, -16384;
	// begin inline asm
	ld.global.nc.u64 %rd469, [%rd291];
	// end inline asm
	mov.b64 	%fd388, %rd288;
	add.s64 	%rd293, %rd461, -12296;
	// begin inline asm
	ld.global.nc.u64 %rd292, [%rd293];
	// end inline asm
	add.s64 	%rd295, %rd461, -12288;
	// begin inline asm
	ld.global.nc.u64 %rd470, [%rd295];
	// end inline asm
	mov.b64 	%fd389, %rd292;
	add.s64 	%rd297, %rd461, -8200;
	// begin inline asm
	ld.global.nc.u64 %rd296, [%rd297];
	// end inline asm
	add.s64 	%rd299, %rd461, -8192;
	// begin inline asm
	ld.global.nc.u64 %rd471, [%rd299];
	// end inline asm
	mov.b64 	%fd390, %rd296;
	add.s64 	%rd301, %rd461, -4104;
	// begin inline asm
	ld.global.nc.u64 %rd300, [%rd301];
	// end inline asm
	add.s64 	%rd303, %rd461, -4096;
	// begin inline asm
	ld.global.nc.u64 %rd472, [%rd303];
	// end inline asm
	mov.b64 	%fd391, %rd300;
	add.s64 	%rd305, %rd461, -8;
	// begin inline asm
	ld.global.nc.u64 %rd304, [%rd305];
	// end inline asm
	// begin inline asm
	ld.global.nc.u64 %rd495, [%rd461];
	// end inline asm
	mov.b64 	%fd409, %rd304;
	abs.f64 	%fd203, %fd387;
	abs.f64 	%fd204, %fd388;
	setp.lt.f64 	%p41, %fd203, %fd204;
	@%p41 bra 	$L__BB11_144;
	setp.lt.f64 	%p42, %fd204, %fd203;
	setp.lt.s64 	%p43, %rd468, %rd469;
	or.pred  	%p44, %p42, %p43;
	selp.b64 	%rd469, %rd468, %rd469, %p44;
	selp.f64 	%fd388, %fd387, %fd388, %p44;
$L__BB11_144:
	abs.f64 	%fd207, %fd388;
	abs.f64 	%fd208, %fd389;
	setp.lt.f64 	%p45, %fd207, %fd208;
	@%p45 bra 	$L__BB11_146;
	setp.lt.f64 	%p46, %fd208, %fd207;
	setp.lt.s64 	%p47, %rd469, %rd470;
	or.pred  	%p48, %p46, %p47;
	selp.b64 	%rd470, %rd469, %rd470, %p48;
	selp.f64 	%fd389, %fd388, %fd389, %p48;
$L__BB11_146:
	abs.f64 	%fd211, %fd389;
	abs.f64 	%fd212, %fd390;
	setp.lt.f64 	%p49, %fd211, %fd212;
	@%p49 bra 	$L__BB11_148;
	setp.lt.f64 	%p50, %fd212, %fd211;
	setp.lt.s64 	%p51, %rd470, %rd471;
	or.pred  	%p52, %p50, %p51;
	selp.b64 	%rd471, %rd470, %rd471, %p52;
	selp.f64 	%fd390, %fd389, %fd390, %p52;
$L__BB11_148:
	abs.f64 	%fd215, %fd390;
	abs.f64 	%fd216, %fd391;
	setp.lt.f64 	%p53, %fd215, %fd216;
	@%p53 bra 	$L__BB11_150;
	setp.lt.f64 	%p54, %fd216, %fd215;
	setp.lt.s64 	%p55, %rd471, %rd472;
	or.pred  	%p56, %p54, %p55;
	selp.b64 	%rd472, %rd471, %rd472, %p56;
	selp.f64 	%fd391, %fd390, %fd391, %p56;
$L__BB11_150:
	abs.f64 	%fd219, %fd391;
	abs.f64 	%fd220, %fd409;
	setp.lt.f64 	%p57, %fd219, %fd220;
	@%p57 bra 	$L__BB11_152;
	setp.lt.f64 	%p58, %fd220, %fd219;
	setp.lt.s64 	%p59, %rd472, %rd495;
	or.pred  	%p60, %p58, %p59;
	selp.b64 	%rd495, %rd472, %rd495, %p60;
	selp.f64 	%fd409, %fd391, %fd409, %p60;
$L__BB11_152:
	add.s64 	%rd474, %rd474, 2560;
	add.s64 	%rd461, %rd461, 40960;
	add.s64 	%rd460, %rd460, -2;
	setp.ne.s64 	%p61, %rd460, 0;
	@%p61 bra 	$L__BB11_132;
$L__BB11_153:
	and.b64  	%rd308, %rd112, 1;
	setp.eq.b64 	%p62, %rd308, 1;
	@%p62 bra 	$L__BB11_165;
	shl.b64 	%rd329, %rd474, 4;
	mul.wide.u32 	%rd330, %r16, 16;
	add.s64 	%rd331, %rd236, %rd330;
	add.s64 	%rd310, %rd331, %rd329;
	// begin inline asm
	ld.global.nc.u64 %rd309, [%rd310];
	// end inline asm
	add.s64 	%rd312, %rd310, 8;
	// begin inline asm
	ld.global.nc.u64 %rd478, [%rd312];
	// end inline asm
	mov.b64 	%fd395, %rd309;
	add.s64 	%rd314, %rd310, 4096;
	// begin inline asm
	ld.global.nc.u64 %rd313, [%rd314];
	// end inline asm
	add.s64 	%rd316, %rd310, 4104;
	// begin inline asm
	ld.global.nc.u64 %rd479, [%rd316];
	// end inline asm
	mov.b64 	%fd396, %rd313;
	add.s64 	%rd318, %rd310, 8192;
	// begin inline asm
	ld.global.nc.u64 %rd317, [%rd318];
	// end inline asm
	add.s64 	%rd320, %rd310, 8200;
	// begin inline asm
	ld.global.nc.u64 %rd480, [%rd320];
	// end inline asm
	mov.b64 	%fd397, %rd317;
	add.s64 	%rd322, %rd310, 12288;
	// begin inline asm
	ld.global.nc.u64 %rd321, [%rd322];
	// end inline asm
	add.s64 	%rd324, %rd310, 12296;
	// begin inline asm
	ld.global.nc.u64 %rd481, [%rd324];
	// end inline asm
	mov.b64 	%fd398, %rd321;
	add.s64 	%rd326, %rd310, 16384;
	// begin inline asm
	ld.global.nc.u64 %rd325, [%rd326];
	// end inline asm
	add.s64 	%rd328, %rd310, 16392;
	// begin inline asm
	ld.global.nc.u64 %rd482, [%rd328];
	// end inline asm
	mov.b64 	%fd399, %rd325;
	abs.f64 	%fd230, %fd409;
	abs.f64 	%fd231, %fd395;
	setp.lt.f64 	%p63, %fd230, %fd231;
	@%p63 bra 	$L__BB11_156;
	setp.lt.f64 	%p64, %fd231, %fd230;
	setp.lt.s64 	%p65, %rd495, %rd478;
	or.pred  	%p66, %p64, %p65;
	selp.b64 	%rd478, %rd495, %rd478, %p66;
	selp.f64 	%fd395, %fd409, %fd395, %p66;
$L__BB11_156:
	abs.f64 	%fd234, %fd395;
	abs.f64 	%fd235, %fd396;
	setp.lt.f64 	%p67, %fd234, %fd235;
	@%p67 bra 	$L__BB11_158;
	setp.lt.f64 	%p68, %fd235, %fd234;
	setp.lt.s64 	%p69, %rd478, %rd479;
	or.pred  	%p70, %p68, %p69;
	selp.b64 	%rd479, %rd478, %rd479, %p70;
	selp.f64 	%fd396, %fd395, %fd396, %p70;
$L__BB11_158:
	abs.f64 	%fd238, %fd396;
	abs.f64 	%fd239, %fd397;
	setp.lt.f64 	%p71, %fd238, %fd239;
	@%p71 bra 	$L__BB11_160;
	setp.lt.f64 	%p72, %fd239, %fd238;
	setp.lt.s64 	%p73, %rd479, %rd480;
	or.pred  	%p74, %p72, %p73;
	selp.b64 	%rd480, %rd479, %rd480, %p74;
	selp.f64 	%fd397, %fd396, %fd397, %p74;
$L__BB11_160:
	abs.f64 	%fd242, %fd397;
	abs.f64 	%fd243, %fd398;
	setp.lt.f64 	%p75, %fd242, %fd243;
	@%p75 bra 	$L__BB11_162;
	setp.lt.f64 	%p76, %fd243, %fd242;
	setp.lt.s64 	%p77, %rd480, %rd481;
	or.pred  	%p78, %p76, %p77;
	selp.b64 	%rd481, %rd480, %rd481, %p78;
	selp.f64 	%fd398, %fd397, %fd398, %p78;
$L__BB11_162:
	abs.f64 	%fd246, %fd398;
	abs.f64 	%fd247, %fd399;
	setp.lt.f64 	%p79, %fd246, %fd247;
	@%p79 bra 	$L__BB11_164;
	setp.lt.f64 	%p80, %fd247, %fd246;
	setp.lt.s64 	%p81, %rd481, %rd482;
	or.pred  	%p82, %p80, %p81;
	selp.b64 	%rd482, %rd481, %rd482, %p82;
	selp.f64 	%fd399, %fd398, %fd399, %p82;
$L__BB11_164:
	add.s64 	%rd474, %rd474, 1280;
	mov.u64 	%rd495, %rd482;
	mov.f64 	%fd409, %fd399;
$L__BB11_165:
	cvt.s64.s32 	%rd332, %r29;
	setp.ge.s64 	%p83, %rd474, %rd332;
	@%p83 bra 	$L__BB11_188;
	cvt.u32.u64 	%r17, %rd474;
	sub.s32 	%r18, %r29, %r17;
	setp.ge.s32 	%p84, %r16, %r18;
	@%p84 bra 	$L__BB11_188;
	not.b32 	%r30, %r16;
	add.s32 	%r31, %r29, %r30;
	sub.s32 	%r19, %r31, %r17;
	and.b32  	%r32, %r19, 768;
	setp.eq.s32 	%p85, %r32, 768;
	mov.u32 	%r372, %r16;
	@%p85 bra 	$L__BB11_173;
	cvt.u64.u32 	%rd334, %r16;
	add.s64 	%rd335, %rd474, %rd334;
	shl.b64 	%rd336, %rd335, 4;
	add.s64 	%rd485, %rd236, %rd336;
	shr.u32 	%r33, %r19, 8;
	add.s32 	%r34, %r33, 1;
	and.b32  	%r35, %r34, 3;
	neg.s32 	%r370, %r35;
	mov.u32 	%r372, %r16;
$L__BB11_169:
	.pragma "nounroll";
	mov.u64 	%rd176, %rd495;
	mov.f64 	%fd251, %fd409;
	// begin inline asm
	ld.global.nc.u64 %rd337, [%rd485];
	// end inline asm
	add.s64 	%rd340, %rd485, 8;
	// begin inline asm
	ld.global.nc.u64 %rd339, [%rd340];
	// end inline asm
	mov.b64 	%fd252, %rd337;
	abs.f64 	%fd253, %fd251;
	abs.f64 	%fd254, %fd252;
	setp.lt.f64 	%p86, %fd253, %fd254;
	mov.f64 	%fd409, %fd252;
	mov.u64 	%rd495, %rd339;
	@%p86 bra 	$L__BB11_172;
	setp.lt.f64 	%p87, %fd254, %fd253;
	mov.f64 	%fd409, %fd251;
	mov.u64 	%rd495, %rd176;
	@%p87 bra 	$L__BB11_172;
	setp.lt.s64 	%p88, %rd176, %rd339;
	selp.f64 	%fd409, %fd251, %fd252, %p88;
	min.s64 	%rd495, %rd176, %rd339;
$L__BB11_172:
	add.s32 	%r372, %r372, 256;
	add.s64 	%rd485, %rd485, 4096;
	add.s32 	%r370, %r370, 1;
	setp.ne.s32 	%p89, %r370, 0;
	@%p89 bra 	$L__BB11_169;
$L__BB11_173:
	setp.lt.u32 	%p90, %r19, 768;
	@%p90 bra 	$L__BB11_188;
	cvt.u64.u32 	%rd341, %r372;
	add.s64 	%rd342, %rd474, %rd341;
	shl.b64 	%rd343, %rd342, 4;
	add.s64 	%rd344, %rd343, %rd236;
	add.s64 	%rd490, %rd344, 12296;
$L__BB11_175:
	add.s64 	%rd346, %rd490, -12296;
	// begin inline asm
	ld.global.nc.u64 %rd345, [%rd346];
	// end inline asm
	add.s64 	%rd348, %rd490, -12288;
	// begin inline asm
	ld.global.nc.u64 %rd347, [%rd348];
	// end inline asm
	mov.b64 	%fd260, %rd345;
	abs.f64 	%fd261, %fd409;
	abs.f64 	%fd262, %fd260;
	setp.lt.f64 	%p91, %fd261, %fd262;
	mov.f64 	%fd406, %fd260;
	mov.u64 	%rd492, %rd347;
	@%p91 bra 	$L__BB11_178;
	setp.lt.f64 	%p92, %fd262, %fd261;
	mov.f64 	%fd406, %fd409;
	mov.u64 	%rd492, %rd495;
	@%p92 bra 	$L__BB11_178;
	setp.lt.s64 	%p93, %rd495, %rd347;
	selp.f64 	%fd406, %fd409, %fd260, %p93;
	min.s64 	%rd492, %rd495, %rd347;
$L__BB11_178:
	add.s64 	%rd350, %rd490, -8200;
	// begin inline asm
	ld.global.nc.u64 %rd349, [%rd350];
	// end inline asm
	add.s64 	%rd352, %rd490, -8192;
	// begin inline asm
	ld.global.nc.u64 %rd351, [%rd352];
	// end inline asm
	mov.b64 	%fd265, %rd349;
	abs.f64 	%fd266, %fd406;
	abs.f64 	%fd267, %fd265;
	setp.lt.f64 	%p94, %fd266, %fd267;
	mov.f64 	%fd407, %fd265;
	mov.u64 	%rd493, %rd351;
	@%p94 bra 	$L__BB11_181;
	setp.lt.f64 	%p95, %fd267, %fd266;
	mov.f64 	%fd407, %fd406;
	mov.u64 	%rd493, %rd492;
	@%p95 bra 	$L__BB11_181;
	setp.lt.s64 	%p96, %rd492, %rd351;
	selp.f64 	%fd407, %fd406, %fd265, %p96;
	min.s64 	%rd493, %rd492, %rd351;
$L__BB11_181:
	add.s64 	%rd354, %rd490, -4104;
	// begin inline asm
	ld.global.nc.u64 %rd353, [%rd354];
	// end inline asm
	add.s64 	%rd356, %rd490, -4096;
	// begin inline asm
	ld.global.nc.u64 %rd355, [%rd356];
	// end inline asm
	mov.b64 	%fd270, %rd353;
	abs.f64 	%fd271, %fd407;
	abs.f64 	%fd272, %fd270;
	setp.lt.f64 	%p97, %fd271, %fd272;
	mov.f64 	%fd408, %fd270;
	mov.u64 	%rd494, %rd355;
	@%p97 bra 	$L__BB11_184;
	setp.lt.f64 	%p98, %fd272, %fd271;
	mov.f64 	%fd408, %fd407;
	mov.u64 	%rd494, %rd493;
	@%p98 bra 	$L__BB11_184;
	setp.lt.s64 	%p99, %rd493, %rd355;
	selp.f64 	%fd408, %fd407, %fd270, %p99;
	min.s64 	%rd494, %rd493, %rd355;
$L__BB11_184:
	add.s64 	%rd358, %rd490, -8;
	// begin inline asm
	ld.global.nc.u64 %rd357, [%rd358];
	// end inline asm
	// begin inline asm
	ld.global.nc.u64 %rd359, [%rd490];
	// end inline asm
	mov.b64 	%fd275, %rd357;
	abs.f64 	%fd276, %fd408;
	abs.f64 	%fd277, %fd275;
	setp.lt.f64 	%p100, %fd276, %fd277;
	mov.f64 	%fd409, %fd275;
	mov.u64 	%rd495, %rd359;
	@%p100 bra 	$L__BB11_187;
	setp.lt.f64 	%p101, %fd277, %fd276;
	mov.f64 	%fd409, %fd408;
	mov.u64 	%rd495, %rd494;
	@%p101 bra 	$L__BB11_187;
	setp.lt.s64 	%p102, %rd494, %rd359;
	selp.f64 	%fd409, %fd408, %fd275, %p102;
	min.s64 	%rd495, %rd494, %rd359;
$L__BB11_187:
	add.s32 	%r372, %r372, 1024;
	add.s64 	%rd490, %rd490, 16384;
	setp.lt.s32 	%p103, %r372, %r18;
	@%p103 bra 	$L__BB11_175;
$L__BB11_188:
	// begin inline asm
	mov.u32 %r36, %laneid;
	// end inline asm
	mov.b64 	%rd361, %fd409;
	mov.b64 	{%r38, %r43}, %rd361;
	mov.b32 	%r54, 1;
	mov.b32 	%r55, 31;
	mov.b32 	%r56, -1;
	// begin inline asm
	shfl.sync.down.b32 %r37, %r38, %r54, %r55, %r56;
	// end inline asm
	// begin inline asm
	shfl.sync.down.b32 %r42, %r43, %r54, %r55, %r56;
	// end inline asm
	mov.b64 	%rd362, {%r37, %r42};
	mov.b64 	%fd281, %rd362;
	mov.b64 	{%r48, %r53}, %rd495;
	// begin inline asm
	shfl.sync.down.b32 %r47, %r48, %r54, %r55, %r56;
	// end inline asm
	// begin inline asm
	shfl.sync.down.b32 %r52, %r53, %r54, %r55, %r56;
	// end inline asm
	mov.b64 	%rd200, {%r47, %r52};
	setp.gt.s32 	%p104, %r36, 30;
	mov.f64 	%fd411, %fd409;
	mov.u64 	%rd497, %rd495;
	@%p104 bra 	$L__BB11_192;
	abs.f64 	%fd282, %fd409;
	abs.f64 	%fd283, %fd281;
	setp.lt.f64 	%p105, %fd282, %fd283;
	mov.f64 	%fd411, %fd281;
	mov.u64 	%rd497, %rd200;
	@%p105 bra 	$L__BB11_192;
	setp.lt.f64 	%p106, %fd283, %fd282;
	mov.f64 	%fd411, %fd409;
	mov.u64 	%rd497, %rd495;
	@%p106 bra 	$L__BB11_192;
	setp.lt.s64 	%p107, %rd495, %rd200;
	selp.f64 	%fd411, %fd409, %fd281, %p107;
	min.s64 	%rd497, %rd495, %rd200;
$L__BB11_192:
	mov.b64 	%rd363, %fd411;
	mov.b64 	{%r58, %r63}, %rd363;
	mov.b32 	%r74, 2;
	mov.b32 	%r75, 31;
	mov.b32 	%r76, -1;
	// begin inline asm
	shfl.sync.down.b32 %r57, %r58, %r74, %r75, %r76;
	// end inline asm
	// begin inline asm
	shfl.sync.down.b32 %r62, %r63, %r74, %r75, %r76;
	// end inline asm
	mov.b64 	%rd364, {%r57, %r62};
	mov.b64 	%fd286, %rd364;
	mov.b64 	{%r68, %r73}, %rd497;
	// begin inline asm
	shfl.sync.down.b32 %r67, %r68, %r74, %r75, %r76;
	// end inline asm
	// begin inline asm
	shfl.sync.down.b32 %r72, %r73, %r74, %r75, %r76;
	// end inline asm
	mov.b64 	%rd203, {%r67, %r72};
	setp.gt.s32 	%p108, %r36, 29;
	mov.f64 	%fd412, %fd411;
	mov.u64 	%rd498, %rd497;
	@%p108 bra 	$L__BB11_196;
	abs.f64 	%fd287, %fd411;
	abs.f64 	%fd288, %fd286;
	setp.lt.f64 	%p109, %fd287, %fd288;
	mov.f64 	%fd412, %fd286;
	mov.u64 	%rd498, %rd203;
	@%p109 bra 	$L__BB11_196;
	setp.lt.f64 	%p110, %fd288, %fd287;
	mov.f64 	%fd412, %fd411;
	mov.u64 	%rd498, %rd497;
	@%p110 bra 	$L__BB11_196;
	setp.lt.s64 	%p111, %rd497, %rd203;
	selp.f64 	%fd412, %fd411, %fd286, %p111;
	min.s64 	%rd498, %rd497, %rd203;
$L__BB11_196:
	mov.b64 	%rd365, %fd412;
	mov.b64 	{%r78, %r83}, %rd365;
	mov.b32 	%r94, 4;
	mov.b32 	%r95, 31;
	mov.b32 	%r96, -1;
	// begin inline asm
	shfl.sync.down.b32 %r77, %r78, %r94, %r95, %r96;
	// end inline asm
	// begin inline asm
	shfl.sync.down.b32 %r82, %r83, %r94, %r95, %r96;
	// end inline asm
	mov.b64 	%rd366, {%r77, %r82};
	mov.b64 	%fd291, %rd366;
	mov.b64 	{%r88, %r93}, %rd498;
	// begin inline asm
	shfl.sync.down.b32 %r87, %r88, %r94, %r95, %r96;
	// end inline asm
	// begin inline asm
	shfl.sync.down.b32 %r92, %r93, %r94, %r95, %r96;
	// end inline asm
	mov.b64 	%rd206, {%r87, %r92};
	setp.gt.s32 	%p112, %r36, 27;
	mov.f64 	%fd413, %fd412;
	mov.u64 	%rd499, %rd498;
	@%p112 bra 	$L__BB11_200;
	abs.f64 	%fd292, %fd412;
	abs.f64 	%fd293, %fd291;
	setp.lt.f64 	%p113, %fd292, %fd293;
	mov.f64 	%fd413, %fd291;
	mov.u64 	%rd499, %rd206;
	@%p113 bra 	$L__BB11_200;
	setp.lt.f64 	%p114, %fd293, %fd292;
	mov.f64 	%fd413, %fd412;
	mov.u64 	%rd499, %rd498;
	@%p114 bra 	$L__BB11_200;
	setp.lt.s64 	%p115, %rd498, %rd206;
	selp.f64 	%fd413, %fd412, %fd291, %p115;
	min.s64 	%rd499, %rd498, %rd206;
$L__BB11_200:
	mov.b64 	%rd367, %fd413;
	mov.b64 	{%r98, %r103}, %rd367;
	mov.b32 	%r114, 8;
	mov.b32 	%r115, 31;
	mov.b32 	%r116, -1;
	// begin inline asm
	shfl.sync.down.b32 %r97, %r98, %r114, %r115, %r116;
	// end inline asm
	// begin inline asm
	shfl.sync.down.b32 %r102, %r103, %r114, %r115, %r116;
	// end inline asm
	mov.b64 	%rd368, {%r97, %r102};
	mov.b64 	%fd296, %rd368;
	mov.b64 	{%r108, %r113}, %rd499;
	// begin inline asm
	shfl.sync.down.b32 %r107, %r108, %r114, %r115, %r116;
	// end inline asm
	// begin inline asm
	shfl.sync.down.b32 %r112, %r113, %r114, %r115, %r116;
	// end inline asm
	mov.b64 	%rd209, {%r107, %r112};
	setp.gt.s32 	%p116, %r36, 23;
	mov.f64 	%fd414, %fd413;
	mov.u64 	%rd500, %rd499;
	@%p116 bra 	$L__BB11_204;
	abs.f64 	%fd297, %fd413;
	abs.f64 	%fd298, %fd296;
	setp.lt.f64 	%p117, %fd297, %fd298;
	mov.f64 	%fd414, %fd296;
	mov.u64 	%rd500, %rd209;
	@%p117 bra 	$L__BB11_204;
	setp.lt.f64 	%p118, %fd298, %fd297;
	mov.f64 	%fd414, %fd413;
	mov.u64 	%rd500, %rd499;
	@%p118 bra 	$L__BB11_204;
	setp.lt.s64 	%p119, %rd499, %rd209;
	selp.f64 	%fd414, %fd413, %fd296, %p119;
	min.s64 	%rd500, %rd499, %rd209;
$L__BB11_204:
	mov.b64 	%rd369, %fd414;
	mov.b64 	{%r118, %r123}, %rd369;
	mov.b32 	%r134, 16;
	mov.b32 	%r135, 31;
	mov.b32 	%r136, -1;
	// begin inline asm
	shfl.sync.down.b32 %r117, %r118, %r134, %r135, %r136;
	// end inline asm
	// begin inline asm
	shfl.sync.down.b32 %r122, %r123, %r134, %r135, %r136;
	// end inline asm
	mov.b64 	%rd370, {%r117, %r122};
	mov.b64 	%fd301, %rd370;
	mov.b64 	{%r128, %r133}, %rd500;
	// begin inline asm
	shfl.sync.down.b32 %r127, %r128, %r134, %r135, %r136;
	// end inline asm
	// begin inline asm
	shfl.sync.down.b32 %r132, %r133, %r134, %r135, %r136;
	// end inline asm
	mov.b64 	%rd212, {%r127, %r132};
	setp.gt.s32 	%p120, %r36, 15;
	mov.f64 	%fd422, %fd414;
	mov.u64 	%rd508, %rd500;
	@%p120 bra 	$L__BB11_208;
	abs.f64 	%fd302, %fd414;
	abs.f64 	%fd303, %fd301;
	setp.lt.f64 	%p121, %fd302, %fd303;
	mov.f64 	%fd422, %fd301;
	mov.u64 	%rd508, %rd212;
	@%p121 bra 	$L__BB11_208;
	setp.lt.f64 	%p122, %fd303, %fd302;
	mov.f64 	%fd422, %fd414;
	mov.u64 	%rd508, %rd500;
	@%p122 bra 	$L__BB11_208;
	setp.lt.s64 	%p123, %rd500, %rd212;
	selp.f64 	%fd422, %fd414, %fd301, %p123;
	min.s64 	%rd508, %rd500, %rd212;
$L__BB11_208:
	setp.ne.s32 	%p124, %r36, 0;
	@%p124 bra 	$L__BB11_210;
	shr.u32 	%r137, %r16, 1;
	and.b32  	%r138, %r137, 496;
	mov.u32 	%r139, _ZN6thrust24THRUST_300001_SM_1000_NS8cuda_cub4core6detail5shmemE;
	add.s32 	%r140, %r139, %r138;
	st.shared.f64 	[%r140+8], %fd422;
	st.shared.u64 	[%r140+16], %rd508;
$L__BB11_210:
	bar.sync 	0;
	setp.ne.s32 	%p125, %r16, 0;
	@%p125 bra 	$L__BB11_232;
	ld.shared.f64 	%fd306, [_ZN6thrust24THRUST_300001_SM_1000_NS8cuda_cub4core6detail5shmemE+24];
	ld.shared.u64 	%rd215, [_ZN6thrust24THRUST_300001_SM_1000_NS8cuda_cub4core6detail5shmemE+32];
	abs.f64 	%fd307, %fd422;
	abs.f64 	%fd308, %fd306;
	setp.lt.f64 	%p126, %fd307, %fd308;
	mov.f64 	%fd416, %fd306;
	mov.u64 	%rd502, %rd215;
	@%p126 bra 	$L__BB11_214;
	setp.lt.f64 	%p127, %fd308, %fd307;
	mov.f64 	%fd416, %fd422;
	mov.u64 	%rd502, %rd508;
	@%p127 bra 	$L__BB11_214;
	setp.lt.s64 	%p128, %rd508, %rd215;
	selp.f64 	%fd416, %fd422, %fd306, %p128;
	min.s64 	%rd502, %rd508, %rd215;
$L__BB11_214:
	ld.shared.f64 	%fd311, [_ZN6thrust24THRUST_300001_SM_1000_NS8cuda_cub4core6detail5shmemE+40];
	ld.shared.u64 	%rd218, [_ZN6thrust24THRUST_300001_SM_1000_NS8cuda_cub4core6detail5shmemE+48];
	abs.f64 	%fd312, %fd416;
	abs.f64 	%fd313, %fd311;
	setp.lt.f64 	%p129, %fd312, %fd313;
	mov.f64 	%fd417, %fd311;
	mov.u64 	%rd503, %rd218;
	@%p129 bra 	$L__BB11_217;
	setp.lt.f64 	%p130, %fd313, %fd312;
	mov.f64 	%fd417, %fd416;
	mov.u64 	%rd503, %rd502;
	@%p130 bra 	$L__BB11_217;
	setp.lt.s64 	%p131, %rd502, %rd218;
	selp.f64 	%fd417, %fd416, %fd311, %p131;
	min.s64 	%rd503, %rd502, %rd218;
$L__BB11_217:
	ld.shared.f64 	%fd316, [_ZN6thrust24THRUST_300001_SM_1000_NS8cuda_cub4core6detail5shmemE+56];
	ld.shared.u64 	%rd221, [_ZN6thrust24THRUST_300001_SM_1000_NS8cuda_cub4core6detail5shmemE+64];
	abs.f64 	%fd317, %fd417;
	abs.f64 	%fd318, %fd316;
	setp.lt.f64 	%p132, %fd317, %fd318;
	mov.f64 	%fd418, %fd316;
	mov.u64 	%rd504, %rd221;
	@%p132 bra 	$L__BB11_220;
	setp.lt.f64 	%p133, %fd318, %fd317;
	mov.f64 	%fd418, %fd417;
	mov.u64 	%rd504, %rd503;
	@%p133 bra 	$L__BB11_220;
	setp.lt.s64 	%p134, %rd503, %rd221;
	selp.f64 	%fd418, %fd417, %fd316, %p134;
	min.s64 	%rd504, %rd503, %rd221;
$L__BB11_220:
	ld.shared.f64 	%fd321, [_ZN6thrust24THRUST_300001_SM_1000_NS8cuda_cub4core6detail5shmemE+72];
	ld.shared.u64 	%rd224, [_ZN6thrust24THRUST_300001_SM_1000_NS8cuda_cub4core6detail5shmemE+80];
	abs.f64 	%fd322, %fd418;
	abs.f64 	%fd323, %fd321;
	setp.lt.f64 	%p135, %fd322, %fd323;
	mov.f64 	%fd419, %fd321;
	mov.u64 	%rd505, %rd224;
	@%p135 bra 	$L__BB11_223;
	setp.lt.f64 	%p136, %fd323, %fd322;
	mov.f64 	%fd419, %fd418;
	mov.u64 	%rd505, %rd504;
	@%p136 bra 	$L__BB11_223;
	setp.lt.s64 	%p137, %rd504, %rd224;
	selp.f64 	%fd419, %fd418, %fd321, %p137;
	min.s64 	%rd505, %rd504, %rd224;
$L__BB11_223:
	ld.shared.f64 	%fd326, [_ZN6thrust24THRUST_300001_SM_1000_NS8cuda_cub4core6detail5shmemE+88];
	ld.shared.u64 	%rd227, [_ZN6thrust24THRUST_300001_SM_1000_NS8cuda_cub4core6detail5shmemE+96];
	abs.f64 	%fd327, %fd419;
	abs.f64 	%fd328, %fd326;
	setp.lt.f64 	%p138, %fd327, %fd328;
	mov.f64 	%fd420, %fd326;
	mov.u64 	%rd506, %rd227;
	@%p138 bra 	$L__BB11_226;
	setp.lt.f64 	%p139, %fd328, %fd327;
	mov.f64 	%fd420, %fd419;
	mov.u64 	%rd506, %rd505;
	@%p139 bra 	$L__BB11_226;
	setp.lt.s64 	%p140, %rd505, %rd227;
	selp.f64 	%fd420, %fd419, %fd326, %p140;
	min.s64 	%rd506, %rd505, %rd227;
$L__BB11_226:
	ld.shared.f64 	%fd331, [_ZN6thrust24THRUST_300001_SM_1000_NS8cuda_cub4core6detail5shmemE+104];
	ld.shared.u64 	%rd230, [_ZN6thrust24THRUST_300001_SM_1000_NS8cuda_cub4core6detail5shmemE+112];
	abs.f64 	%fd332, %fd420;
	abs.f64 	%fd333, %fd331;
	setp.lt.f64 	%p141, %fd332, %fd333;
	mov.f64 	%fd421, %fd331;
	mov.u64 	%rd507, %rd230;
	@%p141 bra 	$L__BB11_229;
	setp.lt.f64 	%p142, %fd333, %fd332;
	mov.f64 	%fd421, %fd420;
	mov.u64 	%rd507, %rd506;
	@%p142 bra 	$L__BB11_229;
	setp.lt.s64 	%p143, %rd506, %rd230;
	selp.f64 	%fd421, %fd420, %fd331, %p143;
	min.s64 	%rd507, %rd506, %rd230;
$L__BB11_229:
	ld.shared.f64 	%fd336, [_ZN6thrust24THRUST_300001_SM_1000_NS8cuda_cub4core6detail5shmemE+120];
	ld.shared.u64 	%rd233, [_ZN6thrust24THRUST_300001_SM_1000_NS8cuda_cub4core6detail5shmemE+128];
	abs.f64 	%fd337, %fd421;
	abs.f64 	%fd338, %fd336;
	setp.lt.f64 	%p144, %fd337, %fd338;
	mov.u64 	%rd508, %rd233;
	mov.f64 	%fd422, %fd336;
	@%p144 bra 	$L__BB11_232;
	setp.lt.f64 	%p145, %fd338, %fd337;
	mov.u64 	%rd508, %rd507;
	mov.f64 	%fd422, %fd421;
	@%p145 bra 	$L__BB11_232;
	setp.lt.s64 	%p146, %rd507, %rd233;
	selp.f64 	%fd422, %fd421, %fd336, %p146;
	min.s64 	%rd508, %rd507, %rd233;
$L__BB11_232:
	mov.u32 	%r364, %tid.x;
	setp.ne.s32 	%p263, %r364, 0;
	@%p263 bra 	$L__BB11_234;
	ld.param.u64 	%rd421, [_ZN6thrust24THRUST_300001_SM_1000_NS8cuda_cub4core6detail13_kernel_agentINS1_8__reduce11ReduceAgentIPN4cuda3std3__45tupleIJdlEEESC_SB_lNS1_9__extrema9arg_max_fIdl7compareEEEEJSC_SC_iSG_EEEvDpT0__param_1];
	cvta.to.global.u64 	%rd420, %rd421;
	st.global.f64 	[%rd420], %fd422;
	st.global.u64 	[%rd420+8], %rd508;
$L__BB11_234:
	ret;

}
	// .globl	_ZN3cub18CUB_300001_SM_10006detail11EmptyKernelIvEEvv
.visible .entry _ZN3cub18CUB_300001_SM_10006detail11EmptyKernelIvEEvv()
{


	ret;

}


// ===== COMPILED SASS (sm_100) =====

	.target	sm_100

	.elftype	@"ET_EXEC"


//--------------------- .note.nv.tkinfo           --------------------------
	.section	.note.nv.tkinfo,"",@"SHT_NOTE"
	.sectionflags	@"SHF_NOTE_NV_TKINFO"
	.tkinfo
        /*0018*/ 	.word	0x00000002
        /*0030*/ 	.string	""
        /*0030*/ 	.string	"ptxas"
        /*0030*/ 	.string	"Cuda compilation tools, release 13.0, V13.0.88"
        /*0030*/ 	.string	"Build cuda_13.0.r13.0/compiler.36424714_0"
        /*0030*/ 	.string	"-arch sm_100 -m 64 "



//--------------------- .note.nv.cuinfo           --------------------------
	.section	.note.nv.cuinfo,"",@"SHT_NOTE"
	.sectionflags	@"SHF_NOTE_NV_CUINFO"
        /*0018*/ 	.short	0x0002
        /*001a*/ 	.short	0x0064
        /*001c*/ 	.short	0x0082
	.zero		2


//--------------------- .nv.info                  --------------------------
	.section	.nv.info,"",@"SHT_CUDA_INFO"
	.align	4


	//----- nvinfo : EIATTR_REGCOUNT
	.align		4
        /*0000*/ 	.byte	0x04, 0x2f
        /*0002*/ 	.short	(.L_46 - .L_45)
	.align		4
.L_45:
        /*0004*/ 	.word	index@(_Z12subtract_rowPdii)
        /*0008*/ 	.word	0x00000020


	//----- nvinfo : EIATTR_FRAME_SIZE
	.align		4
.L_46:
        /*000c*/ 	.byte	0x04, 0x11
        /*000e*/ 	.short	(.L_48 - .L_47)
	.align		4
.L_47:
        /*0010*/ 	.word	index@($__internal_2_$__cuda_sm20_div_rn_f64_full)
        /*0014*/ 	.word	0x00000000


	//----- nvinfo : EIATTR_FRAME_SIZE
	.align		4
.L_48:
        /*0018*/ 	.byte	0x04, 0x11
        /*001a*/ 	.short	(.L_50 - .L_49)
	.align		4
.L_49:
        /*001c*/ 	.word	index@(_Z12subtract_rowPdii)
        /*0020*/ 	.word	0x00000000


	//----- nvinfo : EIATTR_REGCOUNT
	.align		4
.L_50:
        /*0024*/ 	.byte	0x04, 0x2f
        /*0026*/ 	.short	(.L_52 - .L_51)
	.align		4
.L_51:
        /*0028*/ 	.word	index@(_Z20reverse_subtract_rowPdii)
        /*002c*/ 	.word	0x00000022


	//----- nvinfo : EIATTR_FRAME_SIZE
	.align		4
.L_52:
        /*0030*/ 	.byte	0x04, 0x11
        /*0032*/ 	.short	(.L_54 - .L_53)
	.align		4
.L_53:
        /*0034*/ 	.word	index@($__internal_1_$__cuda_sm20_div_rn_f64_full)
        /*0038*/ 	.word	0x00000000


	//----- nvinfo : EIATTR_FRAME_SIZE
	.align		4
.L_54:
        /*003c*/ 	.byte	0x04, 0x11
        /*003e*/ 	.short	(.L_56 - .L_55)
	.align		4
.L_55:
        /*0040*/ 	.word	index@(_Z20reverse_subtract_rowPdii)
        /*0044*/ 	.word	0x00000000


	//----- nvinfo : EIATTR_REGCOUNT
	.align		4
.L_56:
        /*0048*/ 	.byte	0x04, 0x2f
        /*004a*/ 	.short	(.L_58 - .L_57)
	.align		4
.L_57:
        /*004c*/ 	.word	index@(_Z9normalizePdi)
        /*0050*/ 	.word	0x00000022


	//----- nvinfo : EIATTR_FRAME_SIZE
	.align		4
.L_58:
        /*0054*/ 	.byte	0x04, 0x11
        /*0056*/ 	.short	(.L_60 - .L_59)
	.align		4
.L_59:
        /*0058*/ 	.word	index@($__internal_0_$__cuda_sm20_div_rn_f64_full)
        /*005c*/ 	.word	0x00000000


	//----- nvinfo : EIATTR_FRAME_SIZE
	.align		4
.L_60:
        /*0060*/ 	.byte	0x04, 0x11
        /*0062*/ 	.short	(.L_62 - .L_61)
	.align		4
.L_61:
        /*0064*/ 	.word	index@(_Z9normalizePdi)
        /*0068*/ 	.word	0x00000000


	//----- nvinfo : EIATTR_REGCOUNT
	.align		4
.L_62:
        /*006c*/ 	.byte	0x04, 0x2f
        /*006e*/ 	.short	(.L_64 - .L_63)
	.align		4
.L_63:
        /*0070*/ 	.word	index@(_Z9swap_rowsPdiii)
        /*0074*/ 	.word	0x0000001e


	//----- nvinfo : EIATTR_FRAME_SIZE
	.align		4
.L_64:
        /*0078*/ 	.byte	0x04, 0x11
        /*007a*/ 	.short	(.L_66 - .L_65)
	.align		4
.L_65:
        /*007c*/ 	.word	index@(_Z9swap_rowsPdiii)
        /*0080*/ 	.word	0x00000000


	//----- nvinfo : EIATTR_REGCOUNT
	.align		4
.L_66:
        /*0084*/ 	.byte	0x04, 0x2f
        /*0086*/ 	.short	(.L_68 - .L_67)
	.align		4
.L_67:
        /*0088*/ 	.word	index@(_ZN6thrust24THRUST_300001_SM_1000_NS8cuda_cub4core6detail13_kernel_agentINS1_8__reduce11ReduceAgentINS0_12zip_iteratorIN4cuda3std3__45tupleIJNS0_10device_ptrIdEENS0_17counting_iteratorIlNS0_11use_defaultESF_SF_EEEEEEEPNSB_IJdlEEESJ_iNS1_9__extrema9arg_max_fIdl7compareEEEEJSI_SK_iSO_EEEvDpT0_)
        /*008c*/ 	.word	0x00000020


	//----- nvinfo : EIATTR_FRAME_SIZE
	.align		4
.L_68:
        /*0090*/ 	.byte	0x04, 0x11
        /*0092*/ 	.short	(.L_70 - .L_69)
	.align		4
.L_69:
        /*0094*/ 	.word	index@(_ZN6thrust24THRUST_300001_SM_1000_NS8cuda_cub4core6detail13_kernel_agentINS1_8__reduce11ReduceAgentINS0_12zip_iteratorIN4cuda3std3__45tupleIJNS0_10device_ptrIdEENS0_17counting_iteratorIlNS0_11use_defaultESF_SF_EEEEEEEPNSB_IJdlEEESJ_iNS1_9__extrema9arg_max_fIdl7compareEEEEJSI_SK_iSO_EEEvDpT0_)
        /*0098*/ 	.word	0x00000000


	//----- nvinfo : EIATTR_REGCOUNT
	.align		4
.L_70:
        /*009c*/ 	.byte	0x04, 0x2f
        /*009e*/ 	.short	(.L_72 - .L_71)
	.align		4
.L_71:
        /*00a0*/ 	.word	index@(_ZN6thrust24THRUST_300001_SM_1000_NS8cuda_cub4core6detail13_kernel_agentINS1_8__reduce11ReduceAgentINS0_12zip_iteratorIN4cuda3std3__45tupleIJNS0_10device_ptrIdEENS0_17counting_iteratorIlNS0_11use_defaultESF_SF_EEEEEEEPNSB_IJdlEEESJ_iNS1_9__extrema9arg_max_fIdl7compareEEEEJSI_SK_iN3cub18CUB_300001_SM_100013GridEvenShareIiEENSR_9GridQueueIjEESO_EEEvDpT0_)
        /*00a4*/ 	.word	0x00000028


	//----- nvinfo : EIATTR_FRAME_SIZE
	.align		4
.L_72:
        /*00a8*/ 	.byte	0x04, 0x11
        /*00aa*/ 	.short	(.L_74 - .L_73)
	.align		4
.L_73:
        /*00ac*/ 	.word	index@(_ZN6thrust24THRUST_300001_SM_1000_NS8cuda_cub4core6detail13_kernel_agentINS1_8__reduce11ReduceAgentINS0_12zip_iteratorIN4cuda3std3__45tupleIJNS0_10device_ptrIdEENS0_17counting_iteratorIlNS0_11use_defaultESF_SF_EEEEEEEPNSB_IJdlEEESJ_iNS1_9__extrema9arg_max_fIdl7compareEEEEJSI_SK_iN3cub18CUB_300001_SM_100013GridEvenShareIiEENSR_9GridQueueIjEESO_EEEvDpT0_)
        /*00b0*/ 	.word	0x00000000


	//----- nvinfo : EIATTR_REGCOUNT
	.align		4
.L_74:
        /*00b4*/ 	.byte	0x04, 0x2f
        /*00b6*/ 	.short	(.L_76 - .L_75)
	.align		4
.L_75:
        /*00b8*/ 	.word	index@(_ZN6thrust24THRUST_300001_SM_1000_NS8cuda_cub4core6detail13_kernel_agentINS1_8__reduce10DrainAgentIiEEJN3cub18CUB_300001_SM_10009GridQueueIjEEiEEEvDpT0_)
        /*00bc*/ 	.word	0x00000008


	//----- nvinfo : EIATTR_FRAME_SIZE
	.align		4
.L_76:
        /*00c0*/ 	.byte	0x04, 0x11
        /*00c2*/ 	.short	(.L_78 - .L_77)
	.align		4
.L_77:
        /*00c4*/ 	.word	index@(_ZN6thrust24THRUST_300001_SM_1000_NS8cuda_cub4core6detail13_kernel_agentINS1_8__reduce10DrainAgentIiEEJN3cub18CUB_300001_SM_10009GridQueueIjEEiEEEvDpT0_)
        /*00c8*/ 	.word	0x00000000


	//----- nvinfo : EIATTR_REGCOUNT
	.align		4
.L_78:
        /*00cc*/ 	.byte	0x04, 0x2f
        /*00ce*/ 	.short	(.L_80 - .L_79)
	.align		4
.L_79:
        /*00d0*/ 	.word	index@(_ZN6thrust24THRUST_300001_SM_1000_NS8cuda_cub4core6detail13_kernel_agentINS1_8__reduce11ReduceAgentIPN4cuda3std3__45tupleIJdlEEESC_SB_iNS1_9__extrema9arg_max_fIdl7compareEEEEJSC_SC_iSG_EEEvDpT0_)
        /*00d4*/ 	.word	0x00000020


	//----- nvinfo : EIATTR_FRAME_SIZE
	.align		4
.L_80:
        /*00d8*/ 	.byte	0x04, 0x11
        /*00da*/ 	.short	(.L_82 - .L_81)
	.align		4
.L_81:
        /*00dc*/ 	.word	index@(_ZN6thrust24THRUST_300001_SM_1000_NS8cuda_cub4core6detail13_kernel_agentINS1_8__reduce11ReduceAgentIPN4cuda3std3__45tupleIJdlEEESC_SB_iNS1_9__extrema9arg_max_fIdl7compareEEEEJSC_SC_iSG_EEEvDpT0_)
        /*00e0*/ 	.word	0x00000000


	//----- nvinfo : EIATTR_REGCOUNT
	.align		4
.L_82:
        /*00e4*/ 	.byte	0x04, 0x2f
        /*00e6*/ 	.short	(.L_84 - .L_83)
	.align		4
.L_83:
        /*00e8*/ 	.word	index@(_ZN6thrust24THRUST_300001_SM_1000_NS8cuda_cub4core6detail13_kernel_agentINS1_8__reduce11ReduceAgentINS0_12zip_iteratorIN4cuda3std3__45tupleIJNS0_10device_ptrIdEENS0_17counting_iteratorIlNS0_11use_defaultESF_SF_EEEEEEEPNSB_IJdlEEESJ_lNS1_9__extrema9arg_max_fIdl7compareEEEEJSI_SK_lSO_EEEvDpT0_)
        /*00ec*/ 	.word	0x00000020


	//----- nvinfo : EIATTR_FRAME_SIZE
	.align		4
.L_84:
        /*00f0*/ 	.byte	0x04, 0x11
        /*00f2*/ 	.short	(.L_86 - .L_85)
	.align		4
.L_85:
        /*00f4*/ 	.word	index@(_ZN6thrust24THRUST_300001_SM_1000_NS8cuda_cub4core6detail13_kernel_agentINS1_8__reduce11ReduceAgentINS0_12zip_iteratorIN4cuda3std3__45tupleIJNS0_10device_ptrIdEENS0_17counting_iteratorIlNS0_11use_defaultESF_SF_EEEEEEEPNSB_IJdlEEESJ_lNS1_9__extrema9arg_max_fIdl7compareEEEEJSI_SK_lSO_EEEvDpT0_)
        /*00f8*/ 	.word	0x00000000


	//----- nvinfo : EIATTR_REGCOUNT
	.align		4
.L_86:
        /*00fc*/ 	.byte	0x04, 0x2f
        /*00fe*/ 	.short	(.L_88 - .L_87)
	.align		4
.L_87:
        /*0100*/ 	.word	index@(_ZN6thrust24THRUST_300001_SM_1000_NS8cuda_cub4core6detail13_kernel_agentINS1_8__reduce11ReduceAgentINS0_12zip_iteratorIN4cuda3std3__45tupleIJNS0_10device_ptrIdEENS0_17counting_iteratorIlNS0_11use_defaultESF_SF_EEEEEEEPNSB_IJdlEEESJ_lNS1_9__extrema9arg_max_fIdl7compareEEEEJSI_SK_lN3cub18CUB_300001_SM_100013GridEvenShareIlEENSR_9GridQueueIyEESO_EEEvDpT0_)
        /*0104*/ 	.word	0x00000020


	//----- nvinfo : EIATTR_FRAME_SIZE
	.align		4
.L_88:
        /*0108*/ 	.byte	0x04, 0x11
        /*010a*/ 	.short	(.L_90 - .L_89)
	.align		4
.L_89:
        /*010c*/ 	.word	index@(_ZN6thrust24THRUST_300001_SM_1000_NS8cuda_cub4core6detail13_kernel_agentINS1_8__reduce11ReduceAgentINS0_12zip_iteratorIN4cuda3std3__45tupleIJNS0_10device_ptrIdEENS0_17counting_iteratorIlNS0_11use_defaultESF_SF_EEEEEEEPNSB_IJdlEEESJ_lNS1_9__extrema9arg_max_fIdl7compareEEEEJSI_SK_lN3cub18CUB_300001_SM_100013GridEvenShareIlEENSR_9GridQueueIyEESO_EEEvDpT0_)
        /*0110*/ 	.word	0x00000000


	//----- nvinfo : EIATTR_REGCOUNT
	.align		4
.L_90:
        /*0114*/ 	.byte	0x04, 0x2f
        /*0116*/ 	.short	(.L_92 - .L_91)
	.align		4
.L_91:
        /*0118*/ 	.word	index@(_ZN6thrust24THRUST_300001_SM_1000_NS8cuda_cub4core6detail13_kernel_agentINS1_8__reduce10DrainAgentIlEEJN3cub18CUB_300001_SM_10009GridQueueIyEElEEEvDpT0_)
        /*011c*/ 	.word	0x00000008


	//----- nvinfo : EIATTR_FRAME_SIZE
	.align		4
.L_92:
        /*0120*/ 	.byte	0x04, 0x11
        /*0122*/ 	.short	(.L_94 - .L_93)
	.align		4
.L_93:
        /*0124*/ 	.word	index@(_ZN6thrust24THRUST_300001_SM_1000_NS8cuda_cub4core6detail13_kernel_agentINS1_8__reduce10DrainAgentIlEEJN3cub18CUB_300001_SM_10009GridQueueIyEElEEEvDpT0_)
        /*0128*/ 	.word	0x00000000


	//----- nvinfo : EIATTR_REGCOUNT
	.align		4
.L_94:
        /*012c*/ 	.byte	0x04, 0x2f
        /*012e*/ 	.short	(.L_96 - .L_95)
	.align		4
.L_95:
        /*0130*/ 	.word	index@(_ZN6thrust24THRUST_300001_SM_1000_NS8cuda_cub4core6detail13_kernel_agentINS1_8__reduce11ReduceAgentIPN4cuda3std3__45tupleIJdlEEESC_SB_lNS1_9__extrema9arg_max_fIdl7compareEEEEJSC_SC_iSG_EEEvDpT0_)
        /*0134*/ 	.word	0x00000020


	//----- nvinfo : EIATTR_FRAME_SIZE
	.align		4
.L_96:
        /*0138*/ 	.byte	0x04, 0x11
        /*013a*/ 	.short	(.L_98 - .L_97)
	.align		4
.L_97:
        /*013c*/ 	.word	index@(_ZN6thrust24THRUST_300001_SM_1000_NS8cuda_cub4core6detail13_kernel_agentINS1_8__reduce11ReduceAgentIPN4cuda3std3__45tupleIJdlEEESC_SB_lNS1_9__extrema9arg_max_fIdl7compareEEEEJSC_SC_iSG_EEEvDpT0_)
        /*0140*/ 	.word	0x00000000


	//----- nvinfo : EIATTR_REGCOUNT
	.align		4
.L_98:
        /*0144*/ 	.byte	0x04, 0x2f
        /*0146*/ 	.short	(.L_100 - .L_99)
	.align		4
.L_99:
        /*0148*/ 	.word	index@(_ZN3cub18CUB_300001_SM_10006detail11EmptyKernelIvEEvv)
        /*014c*/ 	.word	0x00000004


	//----- nvinfo : EIATTR_FRAME_SIZE
	.align		4
.L_100:
        /*0150*/ 	.byte	0x04, 0x11
        /*0152*/ 	.short	(.L_102 - .L_101)
	.align		4
.L_101:
        /*0154*/ 	.word	index@(_ZN3cub18CUB_300001_SM_10006detail11EmptyKernelIvEEvv)
        /*0158*/ 	.word	0x00000000


	//----- nvinfo : EIATTR_MIN_STACK_SIZE
	.align		4
.L_102:
        /*015c*/ 	.byte	0x04, 0x12
        /*015e*/ 	.short	(.L_104 - .L_103)
	.align		4
.L_103:
        /*0160*/ 	.word	index@(_ZN3cub18CUB_300001_SM_10006detail11EmptyKernelIvEEvv)
        /*0164*/ 	.word	0x00000000


	//----- nvinfo : EIATTR_MIN_STACK_SIZE
	.align		4
.L_104:
        /*0168*/ 	.byte	0x04, 0x12
        /*016a*/ 	.short	(.L_106 - .L_105)
	.align		4
.L_105:
        /*016c*/ 	.word	index@(_ZN6thrust24THRUST_300001_SM_1000_NS8cuda_cub4core6detail13_kernel_agentINS1_8__reduce11ReduceAgentIPN4cuda3std3__45tupleIJdlEEESC_SB_lNS1_9__extrema9arg_max_fIdl7compareEEEEJSC_SC_iSG_EEEvDpT0_)
        /*0170*/ 	.word	0x00000000


	//----- nvinfo : EIATTR_MIN_STACK_SIZE
	.align		4
.L_106:
        /*0174*/ 	.byte	0x04, 0x12
        /*0176*/ 	.short	(.L_108 - .L_107)
	.align		4
.L_107:
        /*0178*/ 	.word	index@(_ZN6thrust24THRUST_300001_SM_1000_NS8cuda_cub4core6detail13_kernel_agentINS1_8__reduce10DrainAgentIlEEJN3cub18CUB_300001_SM_10009GridQueueIyEElEEEvDpT0_)
        /*017c*/ 	.word	0x00000000


	//----- nvinfo : EIATTR_MIN_STACK_SIZE
	.align		4
.L_108:
        /*0180*/ 	.byte	0x04, 0x12
        /*0182*/ 	.short	(.L_110 - .L_109)
	.align		4
.L_109:
        /*0184*/ 	.word	index@(_ZN6thrust24THRUST_300001_SM_1000_NS8cuda_cub4core6detail13_kernel_agentINS1_8__reduce11ReduceAgentINS0_12zip_iteratorIN4cuda3std3__45tupleIJNS0_10device_ptrIdEENS0_17counting_iteratorIlNS0_11use_defaultESF_SF_EEEEEEEPNSB_IJdlEEESJ_lNS1_9__extrema9arg_max_fIdl7compareEEEEJSI_SK_lN3cub18CUB_300001_SM_100013GridEvenShareIlEENSR_9GridQueueIyEESO_EEEvDpT0_)
        /*0188*/ 	.word	0x00000000


	//----- nvinfo : EIATTR_MIN_STACK_SIZE
	.align		4
.L_110:
        /*018c*/ 	.byte	0x04, 0x12
        /*018e*/ 	.short	(.L_112 - .L_111)
	.align		4
.L_111:
        /*0190*/ 	.word	index@(_ZN6thrust24THRUST_300001_SM_1000_NS8cuda_cub4core6detail13_kernel_agentINS1_8__reduce11ReduceAgentINS0_12zip_iteratorIN4cuda3std3__45tupleIJNS0_10device_ptrIdEENS0_17counting_iteratorIlNS0_11use_defaultESF_SF_EEEEEEEPNSB_IJdlEEESJ_lNS1_9__extrema9arg_max_fIdl7compareEEEEJSI_SK_lSO_EEEvDpT0_)
        /*0194*/ 	.word	0x00000000


	//----- nvinfo : EIATTR_MIN_STACK_SIZE
	.align		4
.L_112:
        /*0198*/ 	.byte	0x04, 0x12
        /*019a*/ 	.short	(.L_114 - .L_113)
	.align		4
.L_113:
        /*019c*/ 	.word	index@(_ZN6thrust24THRUST_300001_SM_1000_NS8cuda_cub4core6detail13_kernel_agentINS1_8__reduce11ReduceAgentIPN4cuda3std3__45tupleIJdlEEESC_SB_iNS1_9__extrema9arg_max_fIdl7compareEEEEJSC_SC_iSG_EEEvDpT0_)
        /*01a0*/ 	.word	0x00000000


	//----- nvinfo : EIATTR_MIN_STACK_SIZE
	.align		4
.L_114:
        /*01a4*/ 	.byte	0x04, 0x12
        /*01a6*/ 	.short	(.L_116 - .L_115)
	.align		4
.L_115:
        /*01a8*/ 	.word	index@(_ZN6thrust24THRUST_300001_SM_1000_NS8cuda_cub4core6detail13_kernel_agentINS1_8__reduce10DrainAgentIiEEJN3cub18CUB_300001_SM_10009GridQueueIjEEiEEEvDpT0_)
        /*01ac*/ 	.word	0x00000000


	//----- nvinfo : EIATTR_MIN_STACK_SIZE
	.align		4
.L_116:
        /*01b0*/ 	.byte	0x04, 0x12
        /*01b2*/ 	.short	(.L_118 - .L_117)
	.align		4
.L_117:
        /*01b4*/ 	.word	index@(_ZN6thrust24THRUST_300001_SM_1000_NS8cuda_cub4core6detail13_kernel_agentINS1_8__reduce11ReduceAgentINS0_12zip_iteratorIN4cuda3std3__45tupleIJNS0_10device_ptrIdEENS0_17counting_iteratorIlNS0_11use_defaultESF_SF_EEEEEEEPNSB_IJdlEEESJ_iNS1_9__extrema9arg_max_fIdl7compareEEEEJSI_SK_iN3cub18CUB_300001_SM_100013GridEvenShareIiEENSR_9GridQueueIjEESO_EEEvDpT0_)
        /*01b8*/ 	.word	0x00000000


	//----- nvinfo : EIATTR_MIN_STACK_SIZE
	.align		4
.L_118:
        /*01bc*/ 	.byte	0x04, 0x12
        /*01be*/ 	.short	(.L_120 - .L_119)
	.align		4
.L_119:
        /*01c0*/ 	.word	index@(_ZN6thrust24THRUST_300001_SM_1000_NS8cuda_cub4core6detail13_kernel_agentINS1_8__reduce11ReduceAgentINS0_12zip_iteratorIN4cuda3std3__45tupleIJNS0_10device_ptrIdEENS0_17counting_iteratorIlNS0_11use_defaultESF_SF_EEEEEEEPNSB_IJdlEEESJ_iNS1_9__extrema9arg_max_fIdl7compareEEEEJSI_SK_iSO_EEEvDpT0_)
        /*01c4*/ 	.word	0x00000000


	//----- nvinfo : EIATTR_MIN_STACK_SIZE
	.align		4
.L_120:
        /*01c8*/ 	.byte	0x04, 0x12
        /*01ca*/ 	.short	(.L_122 - .L_121)
	.align		4
.L_121:
        /*01cc*/ 	.word	index@(_Z9swap_rowsPdiii)
        /*01d0*/ 	.word	0x00000000


	//----- nvinfo : EIATTR_MIN_STACK_SIZE
	.align		4
.L_122:
        /*01d4*/ 	.byte	0x04, 0x12
        /*01d6*/ 	.short	(.L_124 - .L_123)
	.align		4
.L_123:
        /*01d8*/ 	.word	index@(_Z9normalizePdi)
        /*01dc*/ 	.word	0x00000000


	//----- nvinfo : EIATTR_MIN_STACK_SIZE
	.align		4
.L_124:
        /*01e0*/ 	.byte	0x04, 0x12
        /*01e2*/ 	.short	(.L_126 - .L_125)
	.align		4
.L_125:
        /*01e4*/ 	.word	index@(_Z20reverse_subtract_rowPdii)
        /*01e8*/ 	.word	0x00000000


	//----- nvinfo : EIATTR_MIN_STACK_SIZE
	.align		4
.L_126:
        /*01ec*/ 	.byte	0x04, 0x12
        /*01ee*/ 	.short	(.L_128 - .L_127)
	.align		4
.L_127:
        /*01f0*/ 	.word	index@(_Z12subtract_rowPdii)
        /*01f4*/ 	.word	0x00000000
.L_128:


//--------------------- .nv.compat                --------------------------
	.section	.nv.compat,"",@"SHT_CUDA_COMPAT_INFO"
	.align	4
        /*0000*/ 	.byte	0x02, 0x09, 0x00, 0x00, 0x02, 0x02, 0x01, 0x00, 0x02, 0x05, 0x05, 0x00, 0x03, 0x07, 0x01, 0x01
        /*0010*/ 	.byte	0x02, 0x03, 0x00, 0x00, 0x02, 0x06, 0x01, 0x00, 0x04, 0x0b, 0x08, 0x00, 0x01, 0x00, 0x00, 0x00
        /*0020*/ 	.byte	0x00, 0x00, 0x00, 0x00


//--------------------- .nv.info._ZN3cub18CUB_300001_SM_10006detail11EmptyKernelIvEEvv --------------------------
	.section	.nv.info._ZN3cub18CUB_300001_SM_10006detail11EmptyKernelIvEEvv,"",@"SHT_CUDA_INFO"
	.sectionflags	@""
	.align	4


	//----- nvinfo : EIATTR_CUDA_API_VERSION
	.align		4
        /*0000*/ 	.byte	0x04, 0x37
        /*0002*/ 	.short	(.L_130 - .L_129)
.L_129:
        /*0004*/ 	.word	0x00000082


	//----- nvinfo : EIATTR_SPARSE_MMA_MASK
	.align		4
.L_130:
        /*0008*/ 	.byte	0x03, 0x50
        /*000a*/ 	.short	0x0000


	//----- nvinfo : EIATTR_MAXREG_COUNT
	.align		4
        /*000c*/ 	.byte	0x03, 0x1b
        /*000e*/ 	.short	0x00ff


	//----- nvinfo : EIATTR_MERCURY_ISA_VERSION
	.align		4
        /*0010*/ 	.byte	0x03, 0x5f
        /*0012*/ 	.short	0x0101


	//----- nvinfo : EIATTR_VRC_CTA_INIT_COUNT
	.align		4
        /*0014*/ 	.byte	0x02, 0x4a
	.zero		1
	.zero		1


	//----- nvinfo : EIATTR_EXIT_INSTR_OFFSETS
	.align		4
        /*0018*/ 	.byte	0x04, 0x1c
        /*001a*/ 	.short	(.L_132 - .L_131)


	//   ....[0]....
.L_131:
        /*001c*/ 	.word	0x00000010


	//----- nvinfo : EIATTR_SW_WAR
	.align		4
.L_132:
        /*0020*/ 	.byte	0x04, 0x36
        /*0022*/ 	.short	(.L_134 - .L_133)
.L_133:
        /*0024*/ 	.word	0x00000008
.L_134:


//--------------------- .nv.info._ZN6thrust24THRUST_300001_SM_1000_NS8cuda_cub4core6detail13_kernel_agentINS1_8__reduce11ReduceAgentIPN4cuda3std3__45tupleIJdlEEESC_SB_lNS1_9__extrema9arg_max_fIdl7compareEEEEJSC_SC_iSG_EEEvDpT0_ --------------------------
	.section	.nv.info._ZN6thrust24THRUST_300001_SM_1000_NS8cuda_cub4core6detail13_kernel_agentINS1_8__reduce11ReduceAgentIPN4cuda3std3__45tupleIJdlEEESC_SB_lNS1_9__extrema9arg_max_fIdl7compareEEEEJSC_SC_iSG_EEEvDpT0_,"",@"SHT_CUDA_INFO"
	.sectionflags	@""
	.align	4


	//----- nvinfo : EIATTR_CUDA_API_VERSION
	.align		4
        /*0000*/ 	.byte	0x04, 0x37
        /*0002*/ 	.short	(.L_136 - .L_135)
.L_135:
        /*0004*/ 	.word	0x00000082


	//----- nvinfo : EIATTR_KPARAM_INFO
	.align		4
.L_136:
        /*0008*/ 	.byte	0x04, 0x17
        /*000a*/ 	.short	(.L_138 - .L_137)
.L_137:
        /*000c*/ 	.word	0x00000000
        /*0010*/ 	.short	0x0003
        /*0012*/ 	.short	0x0014
        /*0014*/ 	.byte	0x00, 0xf0, 0x05, 0x00


	//----- nvinfo : EIATTR_KPARAM_INFO
	.align		4
.L_138:
        /*0018*/ 	.byte	0x04, 0x17
        /*001a*/ 	.short	(.L_140 - .L_139)
.L_139:
        /*001c*/ 	.word	0x00000000
        /*0020*/ 	.short	0x0002
        /*0022*/ 	.short	0x0010
        /*0024*/ 	.byte	0x00, 0xf0, 0x11, 0x00


	//----- nvinfo : EIATTR_KPARAM_INFO
	.align		4
.L_140:
        /*0028*/ 	.byte	0x04, 0x17
        /*002a*/ 	.short	(.L_142 - .L_141)
.L_141:
        /*002c*/ 	.word	0x00000000
        /*0030*/ 	.short	0x0001
        /*0032*/ 	.short	0x0008
        /*0034*/ 	.byte	0x00, 0xf5, 0x21, 0x00


	//----- nvinfo : EIATTR_KPARAM_INFO
	.align		4
.L_142:
        /*0038*/ 	.byte	0x04, 0x17
        /*003a*/ 	.short	(.L_144 - .L_143)
.L_143:
        /*003c*/ 	.word	0x00000000
        /*0040*/ 	.short	0x0000
        /*0042*/ 	.short	0x0000
        /*0044*/ 	.byte	0x00, 0xf5, 0x21, 0x00


	//----- nvinfo : EIATTR_SPARSE_MMA_MASK
	.align		4
.L_144:
        /*0048*/ 	.byte	0x03, 0x50
        /*004a*/ 	.short	0x0000


	//----- nvinfo : EIATTR_MAXREG_COUNT
	.align		4
        /*004c*/ 	.byte	0x03, 0x1b
        /*004e*/ 	.short	0x00ff


	//----- nvinfo : EIATTR_NUM_BARRIERS
	.align		4
        /*0050*/ 	.byte	0x02, 0x4c
        /*0052*/ 	.byte	0x01
	.zero		1


	//----- nvinfo : EIATTR_MERCURY_ISA_VERSION
	.align		4
        /*0054*/ 	.byte	0x03, 0x5f
        /*0056*/ 	.short	0x0101


	//----- nvinfo : EIATTR_COOP_GROUP_MASK_REGIDS
	.align		4
        /*0058*/ 	.byte	0x04, 0x29
        /*005a*/ 	.short	(.L_146 - .L_145)


	//   ....[0]....
.L_145:
        /*005c*/ 	.word	0xffffffff


	//   ....[1]....
        /*0060*/ 	.word	0xffffffff


	//   ....[2]....
        /*0064*/ 	.word	0xffffffff


	//   ....[3]....
        /*0068*/ 	.word	0xffffffff


	//   ....[4]....
        /*006c*/ 	.word	0xffffffff


	//   ....[5]....
        /*0070*/ 	.word	0xffffffff


	//   ....[6]....
        /*0074*/ 	.word	0xffffffff


	//   ....[7]....
        /*0078*/ 	.word	0xffffffff


	//   ....[8]....
        /*007c*/ 	.word	0xffffffff


	//   ....[9]....
        /*0080*/ 	.word	0xffffffff


	//   ....[10]....
        /*0084*/ 	.word	0xffffffff


	//   ....[11]....
        /*0088*/ 	.word	0xffffffff


	//   ....[12]....
        /*008c*/ 	.word	0xffffffff


	//   ....[13]....
        /*0090*/ 	.word	0xffffffff


	//   ....[14]....
        /*0094*/ 	.word	0xffffffff


	//   ....[15]....
        /*0098*/ 	.word	0xffffffff


	//   ....[16]....
        /*009c*/ 	.word	0xffffffff


	//   ....[17]....
        /*00a0*/ 	.word	0xffffffff


	//   ....[18]....
        /*00a4*/ 	.word	0xffffffff


	//   ....[19]....
        /*00a8*/ 	.word	0xffffffff


	//   ....[20]....
        /*00ac*/ 	.word	0xffffffff


	//   ....[21]....
        /*00b0*/ 	.word	0xffffffff


	//   ....[22]....
        /*00b4*/ 	.word	0xffffffff


	//   ....[23]....
        /*00b8*/ 	.word	0xffffffff


	//   ....[24]....
        /*00bc*/ 	.word	0xffffffff


	//   ....[25]....
        /*00c0*/ 	.word	0xffffffff


	//   ....[26]....
        /*00c4*/ 	.word	0xffffffff


	//   ....[27]....
        /*00c8*/ 	.word	0xffffffff


	//   ....[28]....
        /*00cc*/ 	.word	0xffffffff


	//   ....[29]....
        /*00d0*/ 	.word	0xffffffff


	//   ....[30]....
        /*00d4*/ 	.word	0xffffffff


	//   ....[31]....
        /*00d8*/ 	.word	0xffffffff


	//   ....[32]....
        /*00dc*/ 	.word	0xffffffff


	//   ....[33]....
        /*00e0*/ 	.word	0xffffffff


	//   ....[34]....
        /*00e4*/ 	.word	0xffffffff


	//   ....[35]....
        /*00e8*/ 	.word	0xffffffff


	//   ....[36]....
        /*00ec*/ 	.word	0xffffffff


	//   ....[37]....
        /*00f0*/ 	.word	0xffffffff


	//   ....[38]....
        /*00f4*/ 	.word	0xffffffff


	//   ....[39]....
        /*00f8*/ 	.word	0xffffffff


	//   ....[40]....
        /*00fc*/ 	.word	0xffffffff


	//   ....[41]....
        /*0100*/ 	.word	0xffffffff


	//   ....[42]....
        /*0104*/ 	.word	0xffffffff


	//   ....[43]....
        /*0108*/ 	.word	0xffffffff


	//   ....[44]....
        /*010c*/ 	.word	0xffffffff


	//   ....[45]....
        /*0110*/ 	.word	0xffffffff


	//   ....[46]....
        /*0114*/ 	.word	0xffffffff


	//   ....[47]....
        /*0118*/ 	.word	0xffffffff


	//   ....[48]....
        /*011c*/ 	.word	0xffffffff


	//   ....[49]....
        /*0120*/ 	.word	0xffffffff


	//   ....[50]....
        /*0124*/ 	.word	0xffffffff


	//   ....[51]....
        /*0128*/ 	.word	0xffffffff


	//   ....[52]....
        /*012c*/ 	.word	0xffffffff


	//   ....[53]....
        /*0130*/ 	.word	0xffffffff


	//   ....[54]....
        /*0134*/ 	.word	0xffffffff


	//   ....[55]....
        /*0138*/ 	.word	0xffffffff


	//   ....[56]....
        /*013c*/ 	.word	0xffffffff


	//   ....[57]....
        /*0140*/ 	.word	0xffffffff


	//   ....[58]....
        /*0144*/ 	.word	0xffffffff


	//   ....[59]....
        /*0148*/ 	.word	0xffffffff


	//----- nvinfo : EIATTR_COOP_GROUP_INSTR_OFFSETS
	.align		4
.L_146:
        /*014c*/ 	.byte	0x04, 0x28
        /*014e*/ 	.short	(.L_148 - .L_147)


	//   ....[0]....
.L_147:
        /*0150*/ 	.word	0x00000b70


	//   ....[1]....
        /*0154*/ 	.word	0x00000ba0


	//   ....[2]....
        /*0158*/ 	.word	0x00000bc0


	//   ....[3]....
        /*015c*/ 	.word	0x00000bd0


	//   ....[4]....
        /*0160*/ 	.word	0x00000d60


	//   ....[5]....
        /*0164*/ 	.word	0x00000d90


	//   ....[6]....
        /*0168*/ 	.word	0x00000dc0


	//   ....[7]....
        /*016c*/ 	.word	0x00000de0


	//   ....[8]....
        /*0170*/ 	.word	0x00000f60


	//   ....[9]....
        /*0174*/ 	.word	0x00000f90


	//   ....[10]....
        /*0178*/ 	.word	0x00000fc0


	//   ....[11]....
        /*017c*/ 	.word	0x00000fe0


	//   ....[12]....
        /*0180*/ 	.word	0x00001160


	//   ....[13]....
        /*0184*/ 	.word	0x00001190


	//   ....[14]....
        /*0188*/ 	.word	0x000011c0


	//   ....[15]....
        /*018c*/ 	.word	0x000011e0


	//   ....[16]....
        /*0190*/ 	.word	0x00001360


	//   ....[17]....
        /*0194*/ 	.word	0x00001390


	//   ....[18]....
        /*0198*/ 	.word	0x000013c0


	//   ....[19]....
        /*019c*/ 	.word	0x000013e0


	//   ....[20]....
        /*01a0*/ 	.word	0x00002140


	//   ....[21]....
        /*01a4*/ 	.word	0x00002150


	//   ....[22]....
        /*01a8*/ 	.word	0x00002160


	//   ....[23]....
        /*01ac*/ 	.word	0x00002180


	//   ....[24]....
        /*01b0*/ 	.word	0x00002300


	//   ....[25]....
        /*01b4*/ 	.word	0x00002340


	//   ....[26]....
        /*01b8*/ 	.word	0x00002370


	//   ....[27]....
        /*01bc*/ 	.word	0x00002390


	//   ....[28]....
        /*01c0*/ 	.word	0x00002510


	//   ....[29]....
        /*01c4*/ 	.word	0x00002550


	//   ....[30]....
        /*01c8*/ 	.word	0x00002580


	//   ....[31]....
        /*01cc*/ 	.word	0x000025a0


	//   ....[32]....
        /*01d0*/ 	.word	0x00002720


	//   ....[33]....
        /*01d4*/ 	.word	0x00002760


	//   ....[34]....
        /*01d8*/ 	.word	0x00002790


	//   ....[35]....
        /*01dc*/ 	.word	0x000027b0


	//   ....[36]....
        /*01e0*/ 	.word	0x00002930


	//   ....[37]....
        /*01e4*/ 	.word	0x00002970


	//   ....[38]....
        /*01e8*/ 	.word	0x000029a0


	//   ....[39]....
        /*01ec*/ 	.word	0x000029c0


	//   ....[40]....
        /*01f0*/ 	.word	0x00005760


	//   ....[41]....
        /*01f4*/ 	.word	0x00005790


	//   ....[42]....
        /*01f8*/ 	.word	0x000057b0


	//   ....[43]....
        /*01fc*/ 	.word	0x000057c0


	//   ....[44]....
        /*0200*/ 	.word	0x00005950


	//   ....[45]....
        /*0204*/ 	.word	0x00005980


	//   ....[46]....
        /*0208*/ 	.word	0x000059b0


	//   ....[47]....
        /*020c*/ 	.word	0x000059d0


	//   ....[48]....
        /*0210*/ 	.word	0x00005b50


	//   ....[49]....
        /*0214*/ 	.word	0x00005b80


	//   ....[50]....
        /*0218*/ 	.word	0x00005bb0


	//   ....[51]....
        /*021c*/ 	.word	0x00005bd0


	//   ....[52]....
        /*0220*/ 	.word	0x00005d50


	//   ....[53]....
        /*0224*/ 	.word	0x00005d80


	//   ....[54]....
        /*0228*/ 	.word	0x00005db0


	//   ....[55]....
        /*022c*/ 	.word	0x00005dd0


	//   ....[56]....
        /*0230*/ 	.word	0x00005f50


	//   ....[57]....
        /*0234*/ 	.word	0x00005f80


	//   ....[58]....
        /*0238*/ 	.word	0x00005fb0


	//   ....[59]....
        /*023c*/ 	.word	0x00005fd0


	//----- nvinfo : EIATTR_VRC_CTA_INIT_COUNT
	.align		4
.L_148:
        /*0240*/ 	.byte	0x02, 0x4a
	.zero		1
	.zero		1


	//----- nvinfo : EIATTR_EXIT_INSTR_OFFSETS
	.align		4
        /*0244*/ 	.byte	0x04, 0x1c
        /*0246*/ 	.short	(.L_150 - .L_149)


	//   ....[0]....
.L_149:
        /*0248*/ 	.word	0x00000030


	//   ....[1]....
        /*024c*/ 	.word	0x00006c70


	//   ....[2]....
        /*0250*/ 	.word	0x00006cb0


	//----- nvinfo : EIATTR_MAX_THREADS
	.align		4
.L_150:
        /*0254*/ 	.byte	0x04, 0x05
        /*0256*/ 	.short	(.L_152 - .L_151)
.L_151:
        /*0258*/ 	.word	0x00000100
        /*025c*/ 	.word	0x00000001
        /*0260*/ 	.word	0x00000001


	//----- nvinfo : EIATTR_CRS_STACK_SIZE
	.align		4
.L_152:
        /*0264*/ 	.byte	0x04, 0x1e
        /*0266*/ 	.short	(.L_154 - .L_153)
.L_153:
        /*0268*/ 	.word	0x00000000


	//----- nvinfo : EIATTR_CBANK_PARAM_SIZE
	.align		4
.L_154:
        /*026c*/ 	.byte	0x03, 0x19
        /*026e*/ 	.short	0x0015


	//----- nvinfo : EIATTR_PARAM_CBANK
	.align		4
        /*0270*/ 	.byte	0x04, 0x0a
        /*0272*/ 	.short	(.L_156 - .L_155)
	.align		4
.L_155:
        /*0274*/ 	.word	index@(.nv.constant0._ZN6thrust24THRUST_300001_SM_1000_NS8cuda_cub4core6detail13_kernel_agentINS1_8__reduce11ReduceAgentIPN4cuda3std3__45tupleIJdlEEESC_SB_lNS1_9__extrema9arg_max_fIdl7compareEEEEJSC_SC_iSG_EEEvDpT0_)
        /*0278*/ 	.short	0x0380
        /*027a*/ 	.short	0x0015


	//----- nvinfo : EIATTR_SW_WAR
	.align		4
.L_156:
        /*027c*/ 	.byte	0x04, 0x36
        /*027e*/ 	.short	(.L_158 - .L_157)
.L_157:
        /*0280*/ 	.word	0x00000008
.L_158:


//--------------------- .nv.info._ZN6thrust24THRUST_300001_SM_1000_NS8cuda_cub4core6detail13_kernel_agentINS1_8__reduce10DrainAgentIlEEJN3cub18CUB_300001_SM_10009GridQueueIyEElEEEvDpT0_ --------------------------
	.section	.nv.info._ZN6thrust24THRUST_300001_SM_1000_NS8cuda_cub4core6detail13_kernel_agentINS1_8__reduce10DrainAgentIlEEJN3cub18CUB_300001_SM_10009GridQueueIyEElEEEvDpT0_,"",@"SHT_CUDA_INFO"
	.sectionflags	@""
	.align	4


	//----- nvinfo : EIATTR_CUDA_API_VERSION
	.align		4
        /*0000*/ 	.byte	0x04, 0x37
        /*0002*/ 	.short	(.L_160 - .L_159)
.L_159:
        /*0004*/ 	.word	0x00000082


	//----- nvinfo : EIATTR_KPARAM_INFO
	.align		4
.L_160:
        /*0008*/ 	.byte	0x04, 0x17
        /*000a*/ 	.short	(.L_162 - .L_161)
.L_161:
        /*000c*/ 	.word	0x00000000
        /*0010*/ 	.short	0x0001
        /*0012*/ 	.short	0x0008
        /*0014*/ 	.byte	0x00, 0xf0, 0x21, 0x00


	//----- nvinfo : EIATTR_KPARAM_INFO
	.align		4
.L_162:
        /*0018*/ 	.byte	0x04, 0x17
        /*001a*/ 	.short	(.L_164 - .L_163)
.L_163:
        /*001c*/ 	.word	0x00000000
        /*0020*/ 	.short	0x0000
        /*0022*/ 	.short	0x0000
        /*0024*/ 	.byte	0x00, 0xf0, 0x21, 0x00


	//----- nvinfo : EIATTR_SPARSE_MMA_MASK
	.align		4
.L_164:
        /*0028*/ 	.byte	0x03, 0x50
        /*002a*/ 	.short	0x0000


	//----- nvinfo : EIATTR_MAXREG_COUNT
	.align		4
        /*002c*/ 	.byte	0x03, 0x1b
        /*002e*/ 	.short	0x00ff


	//----- nvinfo : EIATTR_MERCURY_ISA_VERSION
	.align		4
        /*0030*/ 	.byte	0x03, 0x5f
        /*0032*/ 	.short	0x0101


	//----- nvinfo : EIATTR_VRC_CTA_INIT_COUNT
	.align		4
        /*0034*/ 	.byte	0x02, 0x4a
	.zero		1
	.zero		1


	//----- nvinfo : EIATTR_EXIT_INSTR_OFFSETS
	.align		4
        /*0038*/ 	.byte	0x04, 0x1c
        /*003a*/ 	.short	(.L_166 - .L_165)


	//   ....[0]....
.L_165:
        /*003c*/ 	.word	0x00000060


	//----- nvinfo : EIATTR_MAX_THREADS
	.align		4
.L_166:
        /*0040*/ 	.byte	0x04, 0x05
        /*0042*/ 	.short	(.L_168 - .L_167)
.L_167:
        /*0044*/ 	.word	0x00000001
        /*0048*/ 	.word	0x00000001
        /*004c*/ 	.word	0x00000001


	//----- nvinfo : EIATTR_CBANK_PARAM_SIZE
	.align		4
.L_168:
        /*0050*/ 	.byte	0x03, 0x19
        /*0052*/ 	.short	0x0010


	//----- nvinfo : EIATTR_PARAM_CBANK
	.align		4
        /*0054*/ 	.byte	0x04, 0x0a
        /*0056*/ 	.short	(.L_170 - .L_169)
	.align		4
.L_169:
        /*0058*/ 	.word	index@(.nv.constant0._ZN6thrust24THRUST_300001_SM_1000_NS8cuda_cub4core6detail13_kernel_agentINS1_8__reduce10DrainAgentIlEEJN3cub18CUB_300001_SM_10009GridQueueIyEElEEEvDpT0_)
        /*005c*/ 	.short	0x0380
        /*005e*/ 	.short	0x0010


	//----- nvinfo : EIATTR_SW_WAR
	.align		4
.L_170:
        /*0060*/ 	.byte	0x04, 0x36
        /*0062*/ 	.short	(.L_172 - .L_171)
.L_171:
        /*0064*/ 	.word	0x00000008
.L_172:


//--------------------- .nv.info._ZN6thrust24THRUST_300001_SM_1000_NS8cuda_cub4core6detail13_kernel_agentINS1_8__reduce11ReduceAgentINS0_12zip_iteratorIN4cuda3std3__45tupleIJNS0_10device_ptrIdEENS0_17counting_iteratorIlNS0_11use_defaultESF_SF_EEEEEEEPNSB_IJdlEEESJ_lNS1_9__extrema9arg_max_fIdl7compareEEEEJSI_SK_lN3cub18CUB_300001_SM_100013GridEvenShareIlEENSR_9GridQueueIyEESO_EEEvDpT0_ --------------------------
	.section	.nv.info._ZN6thrust24THRUST_300001_SM_1000_NS8cuda_cub4core6detail13_kernel_agentINS1_8__reduce11ReduceAgentINS0_12zip_iteratorIN4cuda3std3__45tupleIJNS0_10device_ptrIdEENS0_17counting_iteratorIlNS0_11use_defaultESF_SF_EEEEEEEPNSB_IJdlEEESJ_lNS1_9__extrema9arg_max_fIdl7compareEEEEJSI_SK_lN3cub18CUB_300001_SM_100013GridEvenShareIlEENSR_9GridQueueIyEESO_EEEvDpT0_,"",@"SHT_CUDA_INFO"
	.sectionflags	@""
	.align	4


	//----- nvinfo : EIATTR_CUDA_API_VERSION
	.align		4
        /*0000*/ 	.byte	0x04, 0x37
        /*0002*/ 	.short	(.L_174 - .L_173)
.L_173:
        /*0004*/ 	.word	0x00000082


	//----- nvinfo : EIATTR_KPARAM_INFO
	.align		4
.L_174:
        /*0008*/ 	.byte	0x04, 0x17
        /*000a*/ 	.short	(.L_176 - .L_175)
.L_175:
        /*000c*/ 	.word	0x00000000
        /*0010*/ 	.short	0x0005
        /*0012*/ 	.short	0x0070
        /*0014*/ 	.byte	0x00, 0xf0, 0x05, 0x00


	//----- nvinfo : EIATTR_KPARAM_INFO
	.align		4
.L_176:
        /*0018*/ 	.byte	0x04, 0x17
        /*001a*/ 	.short	(.L_178 - .L_177)
.L_177:
        /*001c*/ 	.word	0x00000000
        /*0020*/ 	.short	0x0004
        /*0022*/ 	.short	0x0068
        /*0024*/ 	.byte	0x00, 0xf0, 0x21, 0x00


	//----- nvinfo : EIATTR_KPARAM_INFO
	.align		4
.L_178:
        /*0028*/ 	.byte	0x04, 0x17
        /*002a*/ 	.short	(.L_180 - .L_179)
.L_179:
        /*002c*/ 	.word	0x00000000
        /*0030*/ 	.short	0x0003
        /*0032*/ 	.short	0x0020
        /*0034*/ 	.byte	0x00, 0xf0, 0x21, 0x01


	//----- nvinfo : EIATTR_KPARAM_INFO
	.align		4
.L_180:
        /*0038*/ 	.byte	0x04, 0x17
        /*003a*/ 	.short	(.L_182 - .L_181)
.L_181:
        /*003c*/ 	.word	0x00000000
        /*0040*/ 	.short	0x0002
        /*0042*/ 	.short	0x0018
        /*0044*/ 	.byte	0x00, 0xf0, 0x21, 0x00


	//----- nvinfo : EIATTR_KPARAM_INFO
	.align		4
.L_182:
        /*0048*/ 	.byte	0x04, 0x17
        /*004a*/ 	.short	(.L_184 - .L_183)
.L_183:
        /*004c*/ 	.word	0x00000000
        /*0050*/ 	.short	0x0001
        /*0052*/ 	.short	0x0010
        /*0054*/ 	.byte	0x00, 0xf5, 0x21, 0x00


	//----- nvinfo : EIATTR_KPARAM_INFO
	.align		4
.L_184:
        /*0058*/ 	.byte	0x04, 0x17
        /*005a*/ 	.short	(.L_186 - .L_185)
.L_185:
        /*005c*/ 	.word	0x00000000
        /*0060*/ 	.short	0x0000
        /*0062*/ 	.short	0x0000
        /*0064*/ 	.byte	0x00, 0xf0, 0x41, 0x00


	//----- nvinfo : EIATTR_SPARSE_MMA_MASK
	.align		4
.L_186:
        /*0068*/ 	.byte	0x03, 0x50
        /*006a*/ 	.short	0x0000


	//----- nvinfo : EIATTR_MAXREG_COUNT
	.align		4
        /*006c*/ 	.byte	0x03, 0x1b
        /*006e*/ 	.short	0x00ff


	//----- nvinfo : EIATTR_NUM_BARRIERS
	.align		4
        /*0070*/ 	.byte	0x02, 0x4c
        /*0072*/ 	.byte	0x01
	.zero		1


	//----- nvinfo : EIATTR_MERCURY_ISA_VERSION
	.align		4
        /*0074*/ 	.byte	0x03, 0x5f
        /*0076*/ 	.short	0x0101


	//----- nvinfo : EIATTR_COOP_GROUP_MASK_REGIDS
	.align		4
        /*0078*/ 	.byte	0x04, 0x29
        /*007a*/ 	.short	(.L_188 - .L_187)


	//   ....[0]....
.L_187:
        /*007c*/ 	.word	0xffffffff


	//   ....[1]....
        /*0080*/ 	.word	0xffffffff


	//   ....[2]....
        /*0084*/ 	.word	0xffffffff


	//   ....[3]....
        /*0088*/ 	.word	0xffffffff


	//   ....[4]....
        /*008c*/ 	.word	0xffffffff


	//   ....[5]....
        /*0090*/ 	.word	0xffffffff


	//   ....[6]....
        /*0094*/ 	.word	0xffffffff


	//   ....[7]....
        /*0098*/ 	.word	0xffffffff


	//   ....[8]....
        /*009c*/ 	.word	0xffffffff


	//   ....[9]....
        /*00a0*/ 	.word	0xffffffff


	//   ....[10]....
        /*00a4*/ 	.word	0xffffffff


	//   ....[11]....
        /*00a8*/ 	.word	0xffffffff


	//   ....[12]....
        /*00ac*/ 	.word	0xffffffff


	//   ....[13]....
        /*00b0*/ 	.word	0xffffffff


	//   ....[14]....
        /*00b4*/ 	.word	0xffffffff


	//   ....[15]....
        /*00b8*/ 	.word	0xffffffff


	//   ....[16]....
        /*00bc*/ 	.word	0xffffffff


	//   ....[17]....
        /*00c0*/ 	.word	0xffffffff


	//   ....[18]....
        /*00c4*/ 	.word	0xffffffff


	//   ....[19]....
        /*00c8*/ 	.word	0xffffffff


	//   ....[20]....
        /*00cc*/ 	.word	0xffffffff


	//   ....[21]....
        /*00d0*/ 	.word	0xffffffff


	//   ....[22]....
        /*00d4*/ 	.word	0xffffffff


	//   ....[23]....
        /*00d8*/ 	.word	0xffffffff


	//   ....[24]....
        /*00dc*/ 	.word	0xffffffff


	//   ....[25]....
        /*00e0*/ 	.word	0xffffffff


	//   ....[26]....
        /*00e4*/ 	.word	0xffffffff


	//   ....[27]....
        /*00e8*/ 	.word	0xffffffff


	//   ....[28]....
        /*00ec*/ 	.word	0xffffffff


	//   ....[29]....
        /*00f0*/ 	.word	0xffffffff


	//   ....[30]....
        /*00f4*/ 	.word	0xffffffff


	//   ....[31]....
        /*00f8*/ 	.word	0xffffffff


	//   ....[32]....
        /*00fc*/ 	.word	0xffffffff


	//   ....[33]....
        /*0100*/ 	.word	0xffffffff


	//   ....[34]....
        /*0104*/ 	.word	0xffffffff


	//   ....[35]....
        /*0108*/ 	.word	0xffffffff


	//   ....[36]....
        /*010c*/ 	.word	0xffffffff


	//   ....[37]....
        /*0110*/ 	.word	0xffffffff


	//   ....[38]....
        /*0114*/ 	.word	0xffffffff


	//   ....[39]....
        /*0118*/ 	.word	0xffffffff


	//   ....[40]....
        /*011c*/ 	.word	0xffffffff


	//   ....[41]....
        /*0120*/ 	.word	0xffffffff


	//   ....[42]....
        /*0124*/ 	.word	0xffffffff


	//   ....[43]....
        /*0128*/ 	.word	0xffffffff


	//   ....[44]....
        /*012c*/ 	.word	0xffffffff


	//   ....[45]....
        /*0130*/ 	.word	0xffffffff


	//   ....[46]....
        /*0134*/ 	.word	0xffffffff


	//   ....[47]....
        /*0138*/ 	.word	0xffffffff


	//   ....[48]....
        /*013c*/ 	.word	0xffffffff


	//   ....[49]....
        /*0140*/ 	.word	0xffffffff


	//   ....[50]....
        /*0144*/ 	.word	0xffffffff


	//   ....[51]....
        /*0148*/ 	.word	0xffffffff


	//   ....[52]....
        /*014c*/ 	.word	0xffffffff


	//   ....[53]....
        /*0150*/ 	.word	0xffffffff


	//   ....[54]....
        /*0154*/ 	.word	0xffffffff


	//   ....[55]....
        /*0158*/ 	.word	0xffffffff


	//   ....[56]....
        /*015c*/ 	.word	0xffffffff


	//   ....[57]....
        /*0160*/ 	.word	0xffffffff


	//   ....[58]....
        /*0164*/ 	.word	0xffffffff


	//   ....[59]....
        /*0168*/ 	.word	0xffffffff


	//----- nvinfo : EIATTR_COOP_GROUP_INSTR_OFFSETS
	.align		4
.L_188:
        /*016c*/ 	.byte	0x04, 0x28
        /*016e*/ 	.short	(.L_190 - .L_189)


	//   ....[0]....
.L_189:
        /*0170*/ 	.word	0x00000d70


	//   ....[1]....
        /*0174*/ 	.word	0x00000da0


	//   ....[2]....
        /*0178*/ 	.word	0x00000dc0


	//   ....[3]....
        /*017c*/ 	.word	0x00000dd0


	//   ....[4]....
        /*0180*/ 	.word	0x00000f60


	//   ....[5]....
        /*0184*/ 	.word	0x00000f90


	//   ....[6]....
        /*0188*/ 	.word	0x00000fc0


	//   ....[7]....
        /*018c*/ 	.word	0x00000fe0


	//   ....[8]....
        /*0190*/ 	.word	0x00001160


	//   ....[9]....
        /*0194*/ 	.word	0x00001190


	//   ....[10]....
        /*0198*/ 	.word	0x000011c0


	//   ....[11]....
        /*019c*/ 	.word	0x000011e0


	//   ....[12]....
        /*01a0*/ 	.word	0x00001360


	//   ....[13]....
        /*01a4*/ 	.word	0x00001390


	//   ....[14]....
        /*01a8*/ 	.word	0x000013c0


	//   ....[15]....
        /*01ac*/ 	.word	0x000013e0


	//   ....[16]....
        /*01b0*/ 	.word	0x00001560


	//   ....[17]....
        /*01b4*/ 	.word	0x00001590


	//   ....[18]....
        /*01b8*/ 	.word	0x000015c0


	//   ....[19]....
        /*01bc*/ 	.word	0x000015e0


	//   ....[20]....
        /*01c0*/ 	.word	0x00002340


	//   ....[21]....
        /*01c4*/ 	.word	0x00002350


	//   ....[22]....
        /*01c8*/ 	.word	0x00002360


	//   ....[23]....
        /*01cc*/ 	.word	0x00002380


	//   ....[24]....
        /*01d0*/ 	.word	0x00002500


	//   ....[25]....
        /*01d4*/ 	.word	0x00002540


	//   ....[26]....
        /*01d8*/ 	.word	0x00002570


	//   ....[27]....
        /*01dc*/ 	.word	0x00002590


	//   ....[28]....
        /*01e0*/ 	.word	0x00002710


	//   ....[29]....
        /*01e4*/ 	.word	0x00002750


	//   ....[30]....
        /*01e8*/ 	.word	0x00002780


	//   ....[31]....
        /*01ec*/ 	.word	0x000027a0


	//   ....[32]....
        /*01f0*/ 	.word	0x00002920


	//   ....[33]....
        /*01f4*/ 	.word	0x00002960


	//   ....[34]....
        /*01f8*/ 	.word	0x00002990


	//   ....[35]....
        /*01fc*/ 	.word	0x000029b0


	//   ....[36]....
        /*0200*/ 	.word	0x00002b30


	//   ....[37]....
        /*0204*/ 	.word	0x00002b70


	//   ....[38]....
        /*0208*/ 	.word	0x00002ba0


	//   ....[39]....
        /*020c*/ 	.word	0x00002bc0


	//   ....[40]....
        /*0210*/ 	.word	0x000053c0


	//   ....[41]....
        /*0214*/ 	.word	0x000053f0


	//   ....[42]....
        /*0218*/ 	.word	0x00005410


	//   ....[43]....
        /*021c*/ 	.word	0x00005420


	//   ....[44]....
        /*0220*/ 	.word	0x000055b0


	//   ....[45]....
        /*0224*/ 	.word	0x000055e0


	//   ....[46]....
        /*0228*/ 	.word	0x00005610


	//   ....[47]....
        /*022c*/ 	.word	0x00005630


	//   ....[48]....
        /*0230*/ 	.word	0x000057b0


	//   ....[49]....
        /*0234*/ 	.word	0x000057e0


	//   ....[50]....
        /*0238*/ 	.word	0x00005810


	//   ....[51]....
        /*023c*/ 	.word	0x00005830


	//   ....[52]....
        /*0240*/ 	.word	0x000059b0


	//   ....[53]....
        /*0244*/ 	.word	0x000059e0


	//   ....[54]....
        /*0248*/ 	.word	0x00005a10


	//   ....[55]....
        /*024c*/ 	.word	0x00005a30


	//   ....[56]....
        /*0250*/ 	.word	0x00005bb0


	//   ....[57]....
        /*0254*/ 	.word	0x00005be0


	//   ....[58]....
        /*0258*/ 	.word	0x00005c10


	//   ....[59]....
        /*025c*/ 	.word	0x00005c30


	//----- nvinfo : EIATTR_VRC_CTA_INIT_COUNT
	.align		4
.L_190:
        /*0260*/ 	.byte	0x02, 0x4a
	.zero		1
	.zero		1


	//----- nvinfo : EIATTR_EXIT_INSTR_OFFSETS
	.align		4
        /*0264*/ 	.byte	0x04, 0x1c
        /*0266*/ 	.short	(.L_192 - .L_191)


	//   ....[0]....
.L_191:
        /*0268*/ 	.word	0x000068d0


	//   ....[1]....
        /*026c*/ 	.word	0x00006920


	//----- nvinfo : EIATTR_MAX_THREADS
	.align		4
.L_192:
        /*0270*/ 	.byte	0x04, 0x05
        /*0272*/ 	.short	(.L_194 - .L_193)
.L_193:
        /*0274*/ 	.word	0x00000100
        /*0278*/ 	.word	0x00000001
        /*027c*/ 	.word	0x00000001


	//----- nvinfo : EIATTR_CRS_STACK_SIZE
	.align		4
.L_194:
        /*0280*/ 	.byte	0x04, 0x1e
        /*0282*/ 	.short	(.L_196 - .L_195)
.L_195:
        /*0284*/ 	.word	0x00000000


	//----- nvinfo : EIATTR_CBANK_PARAM_SIZE
	.align		4
.L_196:
        /*0288*/ 	.byte	0x03, 0x19
        /*028a*/ 	.short	0x0071


	//----- nvinfo : EIATTR_PARAM_CBANK
	.align		4
        /*028c*/ 	.byte	0x04, 0x0a
        /*028e*/ 	.short	(.L_198 - .L_197)
	.align		4
.L_197:
        /*0290*/ 	.word	index@(.nv.constant0._ZN6thrust24THRUST_300001_SM_1000_NS8cuda_cub4core6detail13_kernel_agentINS1_8__reduce11ReduceAgentINS0_12zip_iteratorIN4cuda3std3__45tupleIJNS0_10device_ptrIdEENS0_17counting_iteratorIlNS0_11use_defaultESF_SF_EEEEEEEPNSB_IJdlEEESJ_lNS1_9__extrema9arg_max_fIdl7compareEEEEJSI_SK_lN3cub18CUB_300001_SM_100013GridEvenShareIlEENSR_9GridQueueIyEESO_EEEvDpT0_)
        /*0294*/ 	.short	0x0380
        /*0296*/ 	.short	0x0071


	//----- nvinfo : EIATTR_SW_WAR
	.align		4
.L_198:
        /*0298*/ 	.byte	0x04, 0x36
        /*029a*/ 	.short	(.L_200 - .L_199)
.L_199:
        /*029c*/ 	.word	0x00000008
.L_200:


//--------------------- .nv.info._ZN6thrust24THRUST_300001_SM_1000_NS8cuda_cub4core6detail13_kernel_agentINS1_8__reduce11ReduceAgentINS0_12zip_iteratorIN4cuda3std3__45tupleIJNS0_10device_ptrIdEENS0_17counting_iteratorIlNS0_11use_defaultESF_SF_EEEEEEEPNSB_IJdlEEESJ_lNS1_9__extrema9arg_max_fIdl7compareEEEEJSI_SK_lSO_EEEvDpT0_ --------------------------
	.section	.nv.info._ZN6thrust24THRUST_300001_SM_1000_NS8cuda_cub4core6detail13_kernel_agentINS1_8__reduce11ReduceAgentINS0_12zip_iteratorIN4cuda3std3__45tupleIJNS0_10device_ptrIdEENS0_17counting_iteratorIlNS0_11use_defaultESF_SF_EEEEEEEPNSB_IJdlEEESJ_lNS1_9__extrema9arg_max_fIdl7compareEEEEJSI_SK_lSO_EEEvDpT0_,"",@"SHT_CUDA_INFO"
	.sectionflags	@""
	.align	4


	//----- nvinfo : EIATTR_CUDA_API_VERSION
	.align		4
        /*0000*/ 	.byte	0x04, 0x37
        /*0002*/ 	.short	(.L_202 - .L_201)
.L_201:
        /*0004*/ 	.word	0x00000082


	//----- nvinfo : EIATTR_KPARAM_INFO
	.align		4
.L_202:
        /*0008*/ 	.byte	0x04, 0x17
        /*000a*/ 	.short	(.L_204 - .L_203)
.L_203:
        /*000c*/ 	.word	0x00000000
        /*0010*/ 	.short	0x0003
        /*0012*/ 	.short	0x0020
        /*0014*/ 	.byte	0x00, 0xf0, 0x05, 0x00


	//----- nvinfo : EIATTR_KPARAM_INFO
	.align		4
.L_204:
        /*0018*/ 	.byte	0x04, 0x17
        /*001a*/ 	.short	(.L_206 - .L_205)
.L_205:
        /*001c*/ 	.word	0x00000000
        /*0020*/ 	.short	0x0002
        /*0022*/ 	.short	0x0018
        /*0024*/ 	.byte	0x00, 0xf0, 0x21, 0x00


	//----- nvinfo : EIATTR_KPARAM_INFO
	.align		4
.L_206:
        /*0028*/ 	.byte	0x04, 0x17
        /*002a*/ 	.short	(.L_208 - .L_207)
.L_207:
        /*002c*/ 	.word	0x00000000
        /*0030*/ 	.short	0x0001
        /*0032*/ 	.short	0x0010
        /*0034*/ 	.byte	0x00, 0xf5, 0x21, 0x00


	//----- nvinfo : EIATTR_KPARAM_INFO
	.align		4
.L_208:
        /*0038*/ 	.byte	0x04, 0x17
        /*003a*/ 	.short	(.L_210 - .L_209)
.L_209:
        /*003c*/ 	.word	0x00000000
        /*0040*/ 	.short	0x0000
        /*0042*/ 	.short	0x0000
        /*0044*/ 	.byte	0x00, 0xf0, 0x41, 0x00


	//----- nvinfo : EIATTR_SPARSE_MMA_MASK
	.align		4
.L_210:
        /*0048*/ 	.byte	0x03, 0x50
        /*004a*/ 	.short	0x0000


	//----- nvinfo : EIATTR_MAXREG_COUNT
	.align		4
        /*004c*/ 	.byte	0x03, 0x1b
        /*004e*/ 	.short	0x00ff


	//----- nvinfo : EIATTR_NUM_BARRIERS
	.align		4
        /*0050*/ 	.byte	0x02, 0x4c
        /*0052*/ 	.byte	0x01
	.zero		1


	//----- nvinfo : EIATTR_MERCURY_ISA_VERSION
	.align		4
        /*0054*/ 	.byte	0x03, 0x5f
        /*0056*/ 	.short	0x0101


	//----- nvinfo : EIATTR_COOP_GROUP_MASK_REGIDS
	.align		4
        /*0058*/ 	.byte	0x04, 0x29
        /*005a*/ 	.short	(.L_212 - .L_211)


	//   ....[0]....
.L_211:
        /*005c*/ 	.word	0xffffffff


	//   ....[1]....
        /*0060*/ 	.word	0xffffffff


	//   ....[2]....
        /*0064*/ 	.word	0xffffffff


	//   ....[3]....
        /*0068*/ 	.word	0xffffffff


	//   ....[4]....
        /*006c*/ 	.word	0xffffffff


	//   ....[5]....
        /*0070*/ 	.word	0xffffffff


	//   ....[6]....
        /*0074*/ 	.word	0xffffffff


	//   ....[7]....
        /*0078*/ 	.word	0xffffffff


	//   ....[8]....
        /*007c*/ 	.word	0xffffffff


	//   ....[9]....
        /*0080*/ 	.word	0xffffffff


	//   ....[10]....
        /*0084*/ 	.word	0xffffffff


	//   ....[11]....
        /*0088*/ 	.word	0xffffffff


	//   ....[12]....
        /*008c*/ 	.word	0xffffffff


	//   ....[13]....
        /*0090*/ 	.word	0xffffffff


	//   ....[14]....
        /*0094*/ 	.word	0xffffffff


	//   ....[15]....
        /*0098*/ 	.word	0xffffffff


	//   ....[16]....
        /*009c*/ 	.word	0xffffffff


	//   ....[17]....
        /*00a0*/ 	.word	0xffffffff


	//   ....[18]....
        /*00a4*/ 	.word	0xffffffff


	//   ....[19]....
        /*00a8*/ 	.word	0xffffffff


	//   ....[20]....
        /*00ac*/ 	.word	0xffffffff


	//   ....[21]....
        /*00b0*/ 	.word	0xffffffff


	//   ....[22]....
        /*00b4*/ 	.word	0xffffffff


	//   ....[23]....
        /*00b8*/ 	.word	0xffffffff


	//   ....[24]....
        /*00bc*/ 	.word	0xffffffff


	//   ....[25]....
        /*00c0*/ 	.word	0xffffffff


	//   ....[26]....
        /*00c4*/ 	.word	0xffffffff


	//   ....[27]....
        /*00c8*/ 	.word	0xffffffff


	//   ....[28]....
        /*00cc*/ 	.word	0xffffffff


	//   ....[29]....
        /*00d0*/ 	.word	0xffffffff


	//   ....[30]....
        /*00d4*/ 	.word	0xffffffff


	//   ....[31]....
        /*00d8*/ 	.word	0xffffffff


	//   ....[32]....
        /*00dc*/ 	.word	0xffffffff


	//   ....[33]....
        /*00e0*/ 	.word	0xffffffff


	//   ....[34]....
        /*00e4*/ 	.word	0xffffffff


	//   ....[35]....
        /*00e8*/ 	.word	0xffffffff


	//   ....[36]....
        /*00ec*/ 	.word	0xffffffff


	//   ....[37]....
        /*00f0*/ 	.word	0xffffffff


	//   ....[38]....
        /*00f4*/ 	.word	0xffffffff


	//   ....[39]....
        /*00f8*/ 	.word	0xffffffff


	//   ....[40]....
        /*00fc*/ 	.word	0xffffffff


	//   ....[41]....
        /*0100*/ 	.word	0xffffffff


	//   ....[42]....
        /*0104*/ 	.word	0xffffffff


	//   ....[43]....
        /*0108*/ 	.word	0xffffffff


	//   ....[44]....
        /*010c*/ 	.word	0xffffffff


	//   ....[45]....
        /*0110*/ 	.word	0xffffffff


	//   ....[46]....
        /*0114*/ 	.word	0xffffffff


	//   ....[47]....
        /*0118*/ 	.word	0xffffffff


	//   ....[48]....
        /*011c*/ 	.word	0xffffffff


	//   ....[49]....
        /*0120*/ 	.word	0xffffffff


	//   ....[50]....
        /*0124*/ 	.word	0xffffffff


	//   ....[51]....
        /*0128*/ 	.word	0xffffffff


	//   ....[52]....
        /*012c*/ 	.word	0xffffffff


	//   ....[53]....
        /*0130*/ 	.word	0xffffffff


	//   ....[54]....
        /*0134*/ 	.word	0xffffffff


	//   ....[55]....
        /*0138*/ 	.word	0xffffffff


	//   ....[56]....
        /*013c*/ 	.word	0xffffffff


	//   ....[57]....
        /*0140*/ 	.word	0xffffffff


	//   ....[58]....
        /*0144*/ 	.word	0xffffffff


	//   ....[59]....
        /*0148*/ 	.word	0xffffffff


	//----- nvinfo : EIATTR_COOP_GROUP_INSTR_OFFSETS
	.align		4
.L_212:
        /*014c*/ 	.byte	0x04, 0x28
        /*014e*/ 	.short	(.L_214 - .L_213)


	//   ....[0]....
.L_213:
        /*0150*/ 	.word	0x00000cb0


	//   ....[1]....
        /*0154*/ 	.word	0x00000ce0


	//   ....[2]....
        /*0158*/ 	.word	0x00000d00


	//   ....[3]....
        /*015c*/ 	.word	0x00000d10


	//   ....[4]....
        /*0160*/ 	.word	0x00000ea0


	//   ....[5]....
        /*0164*/ 	.word	0x00000ed0


	//   ....[6]....
        /*0168*/ 	.word	0x00000f00


	//   ....[7]....
        /*016c*/ 	.word	0x00000f20


	//   ....[8]....
        /*0170*/ 	.word	0x000010a0


	//   ....[9]....
        /*0174*/ 	.word	0x000010d0


	//   ....[10]....
        /*0178*/ 	.word	0x00001100


	//   ....[11]....
        /*017c*/ 	.word	0x00001120


	//   ....[12]....
        /*0180*/ 	.word	0x000012a0


	//   ....[13]....
        /*0184*/ 	.word	0x000012d0


	//   ....[14]....
        /*0188*/ 	.word	0x00001300


	//   ....[15]....
        /*018c*/ 	.word	0x00001320


	//   ....[16]....
        /*0190*/ 	.word	0x000014a0


	//   ....[17]....
        /*0194*/ 	.word	0x000014e0


	//   ....[18]....
        /*0198*/ 	.word	0x00001510


	//   ....[19]....
        /*019c*/ 	.word	0x00001520


	//   ....[20]....
        /*01a0*/ 	.word	0x00002280


	//   ....[21]....
        /*01a4*/ 	.word	0x00002290


	//   ....[22]....
        /*01a8*/ 	.word	0x000022a0


	//   ....[23]....
        /*01ac*/ 	.word	0x000022c0


	//   ....[24]....
        /*01b0*/ 	.word	0x00002440


	//   ....[25]....
        /*01b4*/ 	.word	0x00002480


	//   ....[26]....
        /*01b8*/ 	.word	0x000024b0


	//   ....[27]....
        /*01bc*/ 	.word	0x000024d0


	//   ....[28]....
        /*01c0*/ 	.word	0x00002650


	//   ....[29]....
        /*01c4*/ 	.word	0x00002690


	//   ....[30]....
        /*01c8*/ 	.word	0x000026c0


	//   ....[31]....
        /*01cc*/ 	.word	0x000026e0


	//   ....[32]....
        /*01d0*/ 	.word	0x00002860


	//   ....[33]....
        /*01d4*/ 	.word	0x000028a0


	//   ....[34]....
        /*01d8*/ 	.word	0x000028d0


	//   ....[35]....
        /*01dc*/ 	.word	0x000028f0


	//   ....[36]....
        /*01e0*/ 	.word	0x00002a70


	//   ....[37]....
        /*01e4*/ 	.word	0x00002ab0


	//   ....[38]....
        /*01e8*/ 	.word	0x00002ae0


	//   ....[39]....
        /*01ec*/ 	.word	0x00002b00


	//   ....[40]....
        /*01f0*/ 	.word	0x00004f40


	//   ....[41]....
        /*01f4*/ 	.word	0x00004f70


	//   ....[42]....
        /*01f8*/ 	.word	0x00004f90


	//   ....[43]....
        /*01fc*/ 	.word	0x00004fa0


	//   ....[44]....
        /*0200*/ 	.word	0x00005130


	//   ....[45]....
        /*0204*/ 	.word	0x00005160


	//   ....[46]....
        /*0208*/ 	.word	0x00005190


	//   ....[47]....
        /*020c*/ 	.word	0x000051b0


	//   ....[48]....
        /*0210*/ 	.word	0x00005330


	//   ....[49]....
        /*0214*/ 	.word	0x00005360


	//   ....[50]....
        /*0218*/ 	.word	0x00005390


	//   ....[51]....
        /*021c*/ 	.word	0x000053b0


	//   ....[52]....
        /*0220*/ 	.word	0x00005530


	//   ....[53]....
        /*0224*/ 	.word	0x00005560


	//   ....[54]....
        /*0228*/ 	.word	0x00005590


	//   ....[55]....
        /*022c*/ 	.word	0x000055b0


	//   ....[56]....
        /*0230*/ 	.word	0x00005730


	//   ....[57]....
        /*0234*/ 	.word	0x00005760


	//   ....[58]....
        /*0238*/ 	.word	0x00005790


	//   ....[59]....
        /*023c*/ 	.word	0x000057b0


	//----- nvinfo : EIATTR_VRC_CTA_INIT_COUNT
	.align		4
.L_214:
        /*0240*/ 	.byte	0x02, 0x4a
	.zero		1
	.zero		1


	//----- nvinfo : EIATTR_EXIT_INSTR_OFFSETS
	.align		4
        /*0244*/ 	.byte	0x04, 0x1c
        /*0246*/ 	.short	(.L_216 - .L_215)


	//   ....[0]....
.L_215:
        /*0248*/ 	.word	0x00000040


	//   ....[1]....
        /*024c*/ 	.word	0x00006450


	//   ....[2]....
        /*0250*/ 	.word	0x00006490


	//----- nvinfo : EIATTR_MAX_THREADS
	.align		4
.L_216:
        /*0254*/ 	.byte	0x04, 0x05
        /*0256*/ 	.short	(.L_218 - .L_217)
.L_217:
        /*0258*/ 	.word	0x00000100
        /*025c*/ 	.word	0x00000001
        /*0260*/ 	.word	0x00000001


	//----- nvinfo : EIATTR_CRS_STACK_SIZE
	.align		4
.L_218:
        /*0264*/ 	.byte	0x04, 0x1e
        /*0266*/ 	.short	(.L_220 - .L_219)
.L_219:
        /*0268*/ 	.word	0x00000000


	//----- nvinfo : EIATTR_CBANK_PARAM_SIZE
	.align		4
.L_220:
        /*026c*/ 	.byte	0x03, 0x19
        /*026e*/ 	.short	0x0021


	//----- nvinfo : EIATTR_PARAM_CBANK
	.align		4
        /*0270*/ 	.byte	0x04, 0x0a
        /*0272*/ 	.short	(.L_222 - .L_221)
	.align		4
.L_221:
        /*0274*/ 	.word	index@(.nv.constant0._ZN6thrust24THRUST_300001_SM_1000_NS8cuda_cub4core6detail13_kernel_agentINS1_8__reduce11ReduceAgentINS0_12zip_iteratorIN4cuda3std3__45tupleIJNS0_10device_ptrIdEENS0_17counting_iteratorIlNS0_11use_defaultESF_SF_EEEEEEEPNSB_IJdlEEESJ_lNS1_9__extrema9arg_max_fIdl7compareEEEEJSI_SK_lSO_EEEvDpT0_)
        /*0278*/ 	.short	0x0380
        /*027a*/ 	.short	0x0021


	//----- nvinfo : EIATTR_SW_WAR
	.align		4
.L_222:
        /*027c*/ 	.byte	0x04, 0x36
        /*027e*/ 	.short	(.L_224 - .L_223)
.L_223:
        /*0280*/ 	.word	0x00000008
.L_224:


//--------------------- .nv.info._ZN6thrust24THRUST_300001_SM_1000_NS8cuda_cub4core6detail13_kernel_agentINS1_8__reduce11ReduceAgentIPN4cuda3std3__45tupleIJdlEEESC_SB_iNS1_9__extrema9arg_max_fIdl7compareEEEEJSC_SC_iSG_EEEvDpT0_ --------------------------
	.section	.nv.info._ZN6thrust24THRUST_300001_SM_1000_NS8cuda_cub4core6detail13_kernel_agentINS1_8__reduce11ReduceAgentIPN4cuda3std3__45tupleIJdlEEESC_SB_iNS1_9__extrema9arg_max_fIdl7compareEEEEJSC_SC_iSG_EEEvDpT0_,"",@"SHT_CUDA_INFO"
	.sectionflags	@""
	.align	4


	//----- nvinfo : EIATTR_CUDA_API_VERSION
	.align		4
        /*0000*/ 	.byte	0x04, 0x37
        /*0002*/ 	.short	(.L_226 - .L_225)
.L_225:
        /*0004*/ 	.word	0x00000082


	//----- nvinfo : EIATTR_KPARAM_INFO
	.align		4
.L_226:
        /*0008*/ 	.byte	0x04, 0x17
        /*000a*/ 	.short	(.L_228 - .L_227)
.L_227:
        /*000c*/ 	.word	0x00000000
        /*0010*/ 	.short	0x0003
        /*0012*/ 	.short	0x0014
        /*0014*/ 	.byte	0x00, 0xf0, 0x05, 0x00


	//----- nvinfo : EIATTR_KPARAM_INFO
	.align		4
.L_228:
        /*0018*/ 	.byte	0x04, 0x17
        /*001a*/ 	.short	(.L_230 - .L_229)
.L_229:
        /*001c*/ 	.word	0x00000000
        /*0020*/ 	.short	0x0002
        /*0022*/ 	.short	0x0010
        /*0024*/ 	.byte	0x00, 0xf0, 0x11, 0x00


	//----- nvinfo : EIATTR_KPARAM_INFO
	.align		4
.L_230:
        /*0028*/ 	.byte	0x04, 0x17
        /*002a*/ 	.short	(.L_232 - .L_231)
.L_231:
        /*002c*/ 	.word	0x00000000
        /*0030*/ 	.short	0x0001
        /*0032*/ 	.short	0x0008
        /*0034*/ 	.byte	0x00, 0xf5, 0x21, 0x00


	//----- nvinfo : EIATTR_KPARAM_INFO
	.align		4
.L_232:
        /*0038*/ 	.byte	0x04, 0x17
        /*003a*/ 	.short	(.L_234 - .L_233)
.L_233:
        /*003c*/ 	.word	0x00000000
        /*0040*/ 	.short	0x0000
        /*0042*/ 	.short	0x0000
        /*0044*/ 	.byte	0x00, 0xf5, 0x21, 0x00


	//----- nvinfo : EIATTR_SPARSE_MMA_MASK
	.align		4
.L_234:
        /*0048*/ 	.byte	0x03, 0x50
        /*004a*/ 	.short	0x0000


	//----- nvinfo : EIATTR_MAXREG_COUNT
	.align		4
        /*004c*/ 	.byte	0x03, 0x1b
        /*004e*/ 	.short	0x00ff


	//----- nvinfo : EIATTR_NUM_BARRIERS
	.align		4
        /*0050*/ 	.byte	0x02, 0x4c
        /*0052*/ 	.byte	0x01
	.zero		1


	//----- nvinfo : EIATTR_MERCURY_ISA_VERSION
	.align		4
        /*0054*/ 	.byte	0x03, 0x5f
        /*0056*/ 	.short	0x0101


	//----- nvinfo : EIATTR_COOP_GROUP_MASK_REGIDS
	.align		4
        /*0058*/ 	.byte	0x04, 0x29
        /*005a*/ 	.short	(.L_236 - .L_235)


	//   ....[0]....
.L_235:
        /*005c*/ 	.word	0xffffffff


	//   ....[1]....
        /*0060*/ 	.word	0xffffffff


	//   ....[2]....
        /*0064*/ 	.word	0xffffffff


	//   ....[3]....
        /*0068*/ 	.word	0xffffffff


	//   ....[4]....
        /*006c*/ 	.word	0xffffffff


	//   ....[5]....
        /*0070*/ 	.word	0xffffffff


	//   ....[6]....
        /*0074*/ 	.word	0xffffffff


	//   ....[7]....
        /*0078*/ 	.word	0xffffffff


	//   ....[8]....
        /*007c*/ 	.word	0xffffffff


	//   ....[9]....
        /*0080*/ 	.word	0xffffffff


	//   ....[10]....
        /*0084*/ 	.word	0xffffffff


	//   ....[11]....
        /*0088*/ 	.word	0xffffffff


	//   ....[12]....
        /*008c*/ 	.word	0xffffffff


	//   ....[13]....
        /*0090*/ 	.word	0xffffffff


	//   ....[14]....
        /*0094*/ 	.word	0xffffffff


	//   ....[15]....
        /*0098*/ 	.word	0xffffffff


	//   ....[16]....
        /*009c*/ 	.word	0xffffffff


	//   ....[17]....
        /*00a0*/ 	.word	0xffffffff


	//   ....[18]....
        /*00a4*/ 	.word	0xffffffff


	//   ....[19]....
        /*00a8*/ 	.word	0xffffffff


	//   ....[20]....
        /*00ac*/ 	.word	0xffffffff


	//   ....[21]....
        /*00b0*/ 	.word	0xffffffff


	//   ....[22]....
        /*00b4*/ 	.word	0xffffffff


	//   ....[23]....
        /*00b8*/ 	.word	0xffffffff


	//   ....[24]....
        /*00bc*/ 	.word	0xffffffff


	//   ....[25]....
        /*00c0*/ 	.word	0xffffffff


	//   ....[26]....
        /*00c4*/ 	.word	0xffffffff


	//   ....[27]....
        /*00c8*/ 	.word	0xffffffff


	//   ....[28]....
        /*00cc*/ 	.word	0xffffffff


	//   ....[29]....
        /*00d0*/ 	.word	0xffffffff


	//   ....[30]....
        /*00d4*/ 	.word	0xffffffff


	//   ....[31]....
        /*00d8*/ 	.word	0xffffffff


	//   ....[32]....
        /*00dc*/ 	.word	0xffffffff


	//   ....[33]....
        /*00e0*/ 	.word	0xffffffff


	//   ....[34]....
        /*00e4*/ 	.word	0xffffffff


	//   ....[35]....
        /*00e8*/ 	.word	0xffffffff


	//   ....[36]....
        /*00ec*/ 	.word	0xffffffff


	//   ....[37]....
        /*00f0*/ 	.word	0xffffffff


	//   ....[38]....
        /*00f4*/ 	.word	0xffffffff


	//   ....[39]....
        /*00f8*/ 	.word	0xffffffff


	//   ....[40]....
        /*00fc*/ 	.word	0xffffffff


	//   ....[41]....
        /*0100*/ 	.word	0xffffffff


	//   ....[42]....
        /*0104*/ 	.word	0xffffffff


	//   ....[43]....
        /*0108*/ 	.word	0xffffffff


	//   ....[44]....
        /*010c*/ 	.word	0xffffffff


	//   ....[45]....
        /*0110*/ 	.word	0xffffffff


	//   ....[46]....
        /*0114*/ 	.word	0xffffffff


	//   ....[47]....
        /*0118*/ 	.word	0xffffffff


	//   ....[48]....
        /*011c*/ 	.word	0xffffffff


	//   ....[49]....
        /*0120*/ 	.word	0xffffffff


	//   ....[50]....
        /*0124*/ 	.word	0xffffffff


	//   ....[51]....
        /*0128*/ 	.word	0xffffffff


	//   ....[52]....
        /*012c*/ 	.word	0xffffffff


	//   ....[53]....
        /*0130*/ 	.word	0xffffffff


	//   ....[54]....
        /*0134*/ 	.word	0xffffffff


	//   ....[55]....
        /*0138*/ 	.word	0xffffffff


	//   ....[56]....
        /*013c*/ 	.word	0xffffffff


	//   ....[57]....
        /*0140*/ 	.word	0xffffffff


	//   ....[58]....
        /*0144*/ 	.word	0xffffffff


	//   ....[59]....
        /*0148*/ 	.word	0xffffffff


	//----- nvinfo : EIATTR_COOP_GROUP_INSTR_OFFSETS
	.align		4
.L_236:
        /*014c*/ 	.byte	0x04, 0x28
        /*014e*/ 	.short	(.L_238 - .L_237)


	//   ....[0]....
.L_237:
        /*0150*/ 	.word	0x00000b70


	//   ....[1]....
        /*0154*/ 	.word	0x00000ba0


	//   ....[2]....
        /*0158*/ 	.word	0x00000bc0


	//   ....[3]....
        /*015c*/ 	.word	0x00000bd0


	//   ....[4]....
        /*0160*/ 	.word	0x00000d60


	//   ....[5]....
        /*0164*/ 	.word	0x00000d90


	//   ....[6]....
        /*0168*/ 	.word	0x00000dc0


	//   ....[7]....
        /*016c*/ 	.word	0x00000de0


	//   ....[8]....
        /*0170*/ 	.word	0x00000f60


	//   ....[9]....
        /*0174*/ 	.word	0x00000f90


	//   ....[10]....
        /*0178*/ 	.word	0x00000fc0


	//   ....[11]....
        /*017c*/ 	.word	0x00000fe0


	//   ....[12]....
        /*0180*/ 	.word	0x00001160


	//   ....[13]....
        /*0184*/ 	.word	0x00001190


	//   ....[14]....
        /*0188*/ 	.word	0x000011c0


	//   ....[15]....
        /*018c*/ 	.word	0x000011e0


	//   ....[16]....
        /*0190*/ 	.word	0x00001360


	//   ....[17]....
        /*0194*/ 	.word	0x000013a0


	//   ....[18]....
        /*0198*/ 	.word	0x000013d0


	//   ....[19]....
        /*019c*/ 	.word	0x000013e0


	//   ....[20]....
        /*01a0*/ 	.word	0x00002140


	//   ....[21]....
        /*01a4*/ 	.word	0x00002150


	//   ....[22]....
        /*01a8*/ 	.word	0x00002160


	//   ....[23]....
        /*01ac*/ 	.word	0x00002180


	//   ....[24]....
        /*01b0*/ 	.word	0x00002300


	//   ....[25]....
        /*01b4*/ 	.word	0x00002340


	//   ....[26]....
        /*01b8*/ 	.word	0x00002370


	//   ....[27]....
        /*01bc*/ 	.word	0x00002390


	//   ....[28]....
        /*01c0*/ 	.word	0x00002510


	//   ....[29]....
        /*01c4*/ 	.word	0x00002550


	//   ....[30]....
        /*01c8*/ 	.word	0x00002580


	//   ....[31]....
        /*01cc*/ 	.word	0x000025a0


	//   ....[32]....
        /*01d0*/ 	.word	0x00002720


	//   ....[33]....
        /*01d4*/ 	.word	0x00002760


	//   ....[34]....
        /*01d8*/ 	.word	0x00002790


	//   ....[35]....
        /*01dc*/ 	.word	0x000027b0


	//   ....[36]....
        /*01e0*/ 	.word	0x00002930


	//   ....[37]....
        /*01e4*/ 	.word	0x00002970


	//   ....[38]....
        /*01e8*/ 	.word	0x000029b0


	//   ....[39]....
        /*01ec*/ 	.word	0x000029c0


	//   ....[40]....
        /*01f0*/ 	.word	0x00004d80


	//   ....[41]....
        /*01f4*/ 	.word	0x00004db0


	//   ....[42]....
        /*01f8*/ 	.word	0x00004dd0


	//   ....[43]....
        /*01fc*/ 	.word	0x00004de0


	//   ....[44]....
        /*0200*/ 	.word	0x00004f70


	//   ....[45]....
        /*0204*/ 	.word	0x00004fa0


	//   ....[46]....
        /*0208*/ 	.word	0x00004fd0


	//   ....[47]....
        /*020c*/ 	.word	0x00004ff0


	//   ....[48]....
        /*0210*/ 	.word	0x00005170


	//   ....[49]....
        /*0214*/ 	.word	0x000051a0


	//   ....[50]....
        /*0218*/ 	.word	0x000051d0


	//   ....[51]....
        /*021c*/ 	.word	0x000051f0


	//   ....[52]....
        /*0220*/ 	.word	0x00005370


	//   ....[53]....
        /*0224*/ 	.word	0x000053a0


	//   ....[54]....
        /*0228*/ 	.word	0x000053d0


	//   ....[55]....
        /*022c*/ 	.word	0x000053f0


	//   ....[56]....
        /*0230*/ 	.word	0x00005570


	//   ....[57]....
        /*0234*/ 	.word	0x000055a0


	//   ....[58]....
        /*0238*/ 	.word	0x000055d0


	//   ....[59]....
        /*023c*/ 	.word	0x000055f0


	//----- nvinfo : EIATTR_VRC_CTA_INIT_COUNT
	.align		4
.L_238:
        /*0240*/ 	.byte	0x02, 0x4a
	.zero		1
	.zero		1


	//----- nvinfo : EIATTR_EXIT_INSTR_OFFSETS
	.align		4
        /*0244*/ 	.byte	0x04, 0x1c
        /*0246*/ 	.short	(.L_240 - .L_239)


	//   ....[0]....
.L_239:
        /*0248*/ 	.word	0x00000030


	//   ....[1]....
        /*024c*/ 	.word	0x00006290


	//   ....[2]....
        /*0250*/ 	.word	0x000062d0


	//----- nvinfo : EIATTR_MAX_THREADS
	.align		4
.L_240:
        /*0254*/ 	.byte	0x04, 0x05
        /*0256*/ 	.short	(.L_242 - .L_241)
.L_241:
        /*0258*/ 	.word	0x00000100
        /*025c*/ 	.word	0x00000001
        /*0260*/ 	.word	0x00000001


	//----- nvinfo : EIATTR_CRS_STACK_SIZE
	.align		4
.L_242:
        /*0264*/ 	.byte	0x04, 0x1e
        /*0266*/ 	.short	(.L_244 - .L_243)
.L_243:
        /*0268*/ 	.word	0x00000000


	//----- nvinfo : EIATTR_CBANK_PARAM_SIZE
	.align		4
.L_244:
        /*026c*/ 	.byte	0x03, 0x19
        /*026e*/ 	.short	0x0015


	//----- nvinfo : EIATTR_PARAM_CBANK
	.align		4
        /*0270*/ 	.byte	0x04, 0x0a
        /*0272*/ 	.short	(.L_246 - .L_245)
	.align		4
.L_245:
        /*0274*/ 	.word	index@(.nv.constant0._ZN6thrust24THRUST_300001_SM_1000_NS8cuda_cub4core6detail13_kernel_agentINS1_8__reduce11ReduceAgentIPN4cuda3std3__45tupleIJdlEEESC_SB_iNS1_9__extrema9arg_max_fIdl7compareEEEEJSC_SC_iSG_EEEvDpT0_)
        /*0278*/ 	.short	0x0380
        /*027a*/ 	.short	0x0015


	//----- nvinfo : EIATTR_SW_WAR
	.align		4
.L_246:
        /*027c*/ 	.byte	0x04, 0x36
        /*027e*/ 	.short	(.L_248 - .L_247)
.L_247:
        /*0280*/ 	.word	0x00000008
.L_248:


//--------------------- .nv.info._ZN6thrust24THRUST_300001_SM_1000_NS8cuda_cub4core6detail13_kernel_agentINS1_8__reduce10DrainAgentIiEEJN3cub18CUB_300001_SM_10009GridQueueIjEEiEEEvDpT0_ --------------------------
	.section	.nv.info._ZN6thrust24THRUST_300001_SM_1000_NS8cuda_cub4core6detail13_kernel_agentINS1_8__reduce10DrainAgentIiEEJN3cub18CUB_300001_SM_10009GridQueueIjEEiEEEvDpT0_,"",@"SHT_CUDA_INFO"
	.sectionflags	@""
	.align	4


	//----- nvinfo : EIATTR_CUDA_API_VERSION
	.align		4
        /*0000*/ 	.byte	0x04, 0x37
        /*0002*/ 	.short	(.L_250 - .L_249)
.L_249:
        /*0004*/ 	.word	0x00000082


	//----- nvinfo : EIATTR_KPARAM_INFO
	.align		4
.L_250:
        /*0008*/ 	.byte	0x04, 0x17
        /*000a*/ 	.short	(.L_252 - .L_251)
.L_251:
        /*000c*/ 	.word	0x00000000
        /*0010*/ 	.short	0x0001
        /*0012*/ 	.short	0x0008
        /*0014*/ 	.byte	0x00, 0xf0, 0x11, 0x00


	//----- nvinfo : EIATTR_KPARAM_INFO
	.align		4
.L_252:
        /*0018*/ 	.byte	0x04, 0x17
        /*001a*/ 	.short	(.L_254 - .L_253)
.L_253:
        /*001c*/ 	.word	0x00000000
        /*0020*/ 	.short	0x0000
        /*0022*/ 	.short	0x0000
        /*0024*/ 	.byte	0x00, 0xf0, 0x21, 0x00


	//----- nvinfo : EIATTR_SPARSE_MMA_MASK
	.align		4
.L_254:
        /*0028*/ 	.byte	0x03, 0x50
        /*002a*/ 	.short	0x0000


	//----- nvinfo : EIATTR_MAXREG_COUNT
	.align		4
        /*002c*/ 	.byte	0x03, 0x1b
        /*002e*/ 	.short	0x00ff


	//----- nvinfo : EIATTR_MERCURY_ISA_VERSION
	.align		4
        /*0030*/ 	.byte	0x03, 0x5f
        /*0032*/ 	.short	0x0101


	//----- nvinfo : EIATTR_VRC_CTA_INIT_COUNT
	.align		4
        /*0034*/ 	.byte	0x02, 0x4a
	.zero		1
	.zero		1


	//----- nvinfo : EIATTR_EXIT_INSTR_OFFSETS
	.align		4
        /*0038*/ 	.byte	0x04, 0x1c
        /*003a*/ 	.short	(.L_256 - .L_255)


	//   ....[0]....
.L_255:
        /*003c*/ 	.word	0x00000060


	//----- nvinfo : EIATTR_MAX_THREADS
	.align		4
.L_256:
        /*0040*/ 	.byte	0x04, 0x05
        /*0042*/ 	.short	(.L_258 - .L_257)
.L_257:
        /*0044*/ 	.word	0x00000001
        /*0048*/ 	.word	0x00000001
        /*004c*/ 	.word	0x00000001


	//----- nvinfo : EIATTR_CBANK_PARAM_SIZE
	.align		4
.L_258:
        /*0050*/ 	.byte	0x03, 0x19
        /*0052*/ 	.short	0x000c


	//----- nvinfo : EIATTR_PARAM_CBANK
	.align		4
        /*0054*/ 	.byte	0x04, 0x0a
        /*0056*/ 	.short	(.L_260 - .L_259)
	.align		4
.L_259:
        /*0058*/ 	.word	index@(.nv.constant0._ZN6thrust24THRUST_300001_SM_1000_NS8cuda_cub4core6detail13_kernel_agentINS1_8__reduce10DrainAgentIiEEJN3cub18CUB_300001_SM_10009GridQueueIjEEiEEEvDpT0_)
        /*005c*/ 	.short	0x0380
        /*005e*/ 	.short	0x000c


	//----- nvinfo : EIATTR_SW_WAR
	.align		4
.L_260:
        /*0060*/ 	.byte	0x04, 0x36
        /*0062*/ 	.short	(.L_262 - .L_261)
.L_261:
        /*0064*/ 	.word	0x00000008
.L_262:


//--------------------- .nv.info._ZN6thrust24THRUST_300001_SM_1000_NS8cuda_cub4core6detail13_kernel_agentINS1_8__reduce11ReduceAgentINS0_12zip_iteratorIN4cuda3std3__45tupleIJNS0_10device_ptrIdEENS0_17counting_iteratorIlNS0_11use_defaultESF_SF_EEEEEEEPNSB_IJdlEEESJ_iNS1_9__extrema9arg_max_fIdl7compareEEEEJSI_SK_iN3cub18CUB_300001_SM_100013GridEvenShareIiEENSR_9GridQueueIjEESO_EEEvDpT0_ --------------------------
	.section	.nv.info._ZN6thrust24THRUST_300001_SM_1000_NS8cuda_cub4core6detail13_kernel_agentINS1_8__reduce11ReduceAgentINS0_12zip_iteratorIN4cuda3std3__45tupleIJNS0_10device_ptrIdEENS0_17counting_iteratorIlNS0_11use_defaultESF_SF_EEEEEEEPNSB_IJdlEEESJ_iNS1_9__extrema9arg_max_fIdl7compareEEEEJSI_SK_iN3cub18CUB_300001_SM_100013GridEvenShareIiEENSR_9GridQueueIjEESO_EEEvDpT0_,"",@"SHT_CUDA_INFO"
	.sectionflags	@""
	.align	4


	//----- nvinfo : EIATTR_CUDA_API_VERSION
	.align		4
        /*0000*/ 	.byte	0x04, 0x37
        /*0002*/ 	.short	(.L_264 - .L_263)
.L_263:
        /*0004*/ 	.word	0x00000082


	//----- nvinfo : EIATTR_KPARAM_INFO
	.align		4
.L_264:
        /*0008*/ 	.byte	0x04, 0x17
        /*000a*/ 	.short	(.L_266 - .L_265)
.L_265:
        /*000c*/ 	.word	0x00000000
        /*0010*/ 	.short	0x0005
        /*0012*/ 	.short	0x0050
        /*0014*/ 	.byte	0x00, 0xf0, 0x05, 0x00


	//----- nvinfo : EIATTR_KPARAM_INFO
	.align		4
.L_266:
        /*0018*/ 	.byte	0x04, 0x17
        /*001a*/ 	.short	(.L_268 - .L_267)
.L_267:
        /*001c*/ 	.word	0x00000000
        /*0020*/ 	.short	0x0004
        /*0022*/ 	.short	0x0048
        /*0024*/ 	.byte	0x00, 0xf0, 0x21, 0x00


	//----- nvinfo : EIATTR_KPARAM_INFO
	.align		4
.L_268:
        /*0028*/ 	.byte	0x04, 0x17
        /*002a*/ 	.short	(.L_270 - .L_269)
.L_269:
        /*002c*/ 	.word	0x00000000
        /*0030*/ 	.short	0x0003
        /*0032*/ 	.short	0x001c
        /*0034*/ 	.byte	0x00, 0xf0, 0xa1, 0x00


	//----- nvinfo : EIATTR_KPARAM_INFO
	.align		4
.L_270:
        /*0038*/ 	.byte	0x04, 0x17
        /*003a*/ 	.short	(.L_272 - .L_271)
.L_271:
        /*003c*/ 	.word	0x00000000
        /*0040*/ 	.short	0x0002
        /*0042*/ 	.short	0x0018
        /*0044*/ 	.byte	0x00, 0xf0, 0x11, 0x00


	//----- nvinfo : EIATTR_KPARAM_INFO
	.align		4
.L_272:
        /*0048*/ 	.byte	0x04, 0x17
        /*004a*/ 	.short	(.L_274 - .L_273)
.L_273:
        /*004c*/ 	.word	0x00000000
        /*0050*/ 	.short	0x0001
        /*0052*/ 	.short	0x0010
        /*0054*/ 	.byte	0x00, 0xf5, 0x21, 0x00


	//----- nvinfo : EIATTR_KPARAM_INFO
	.align		4
.L_274:
        /*0058*/ 	.byte	0x04, 0x17
        /*005a*/ 	.short	(.L_276 - .L_275)
.L_275:
        /*005c*/ 	.word	0x00000000
        /*0060*/ 	.short	0x0000
        /*0062*/ 	.short	0x0000
        /*0064*/ 	.byte	0x00, 0xf0, 0x41, 0x00


	//----- nvinfo : EIATTR_SPARSE_MMA_MASK
	.align		4
.L_276:
        /*0068*/ 	.byte	0x03, 0x50
        /*006a*/ 	.short	0x0000


	//----- nvinfo : EIATTR_MAXREG_COUNT
	.align		4
        /*006c*/ 	.byte	0x03, 0x1b
        /*006e*/ 	.short	0x00ff


	//----- nvinfo : EIATTR_NUM_BARRIERS
	.align		4
        /*0070*/ 	.byte	0x02, 0x4c
        /*0072*/ 	.byte	0x01
	.zero		1


	//----- nvinfo : EIATTR_MERCURY_ISA_VERSION
	.align		4
        /*0074*/ 	.byte	0x03, 0x5f
        /*0076*/ 	.short	0x0101


	//----- nvinfo : EIATTR_COOP_GROUP_MASK_REGIDS
	.align		4
        /*0078*/ 	.byte	0x04, 0x29
        /*007a*/ 	.short	(.L_278 - .L_277)


	//   ....[0]....
.L_277:
        /*007c*/ 	.word	0xffffffff


	//   ....[1]....
        /*0080*/ 	.word	0xffffffff


	//   ....[2]....
        /*0084*/ 	.word	0xffffffff


	//   ....[3]....
        /*0088*/ 	.word	0xffffffff


	//   ....[4]....
        /*008c*/ 	.word	0xffffffff


	//   ....[5]....
        /*0090*/ 	.word	0xffffffff


	//   ....[6]....
        /*0094*/ 	.word	0xffffffff


	//   ....[7]....
        /*0098*/ 	.word	0xffffffff


	//   ....[8]....
        /*009c*/ 	.word	0xffffffff


	//   ....[9]....
        /*00a0*/ 	.word	0xffffffff


	//   ....[10]....
        /*00a4*/ 	.word	0xffffffff


	//   ....[11]....
        /*00a8*/ 	.word	0xffffffff


	//   ....[12]....
        /*00ac*/ 	.word	0xffffffff


	//   ....[13]....
        /*00b0*/ 	.word	0xffffffff


	//   ....[14]....
        /*00b4*/ 	.word	0xffffffff


	//   ....[15]....
        /*00b8*/ 	.word	0xffffffff


	//   ....[16]....
        /*00bc*/ 	.word	0xffffffff


	//   ....[17]....
        /*00c0*/ 	.word	0xffffffff


	//   ....[18]....
        /*00c4*/ 	.word	0xffffffff


	//   ....[19]....
        /*00c8*/ 	.word	0xffffffff


	//   ....[20]....
        /*00cc*/ 	.word	0xffffffff


	//   ....[21]....
        /*00d0*/ 	.word	0xffffffff


	//   ....[22]....
        /*00d4*/ 	.word	0xffffffff


	//   ....[23]....
        /*00d8*/ 	.word	0xffffffff


	//   ....[24]....
        /*00dc*/ 	.word	0xffffffff


	//   ....[25]....
        /*00e0*/ 	.word	0xffffffff


	//   ....[26]....
        /*00e4*/ 	.word	0xffffffff


	//   ....[27]....
        /*00e8*/ 	.word	0xffffffff


	//   ....[28]....
        /*00ec*/ 	.word	0xffffffff


	//   ....[29]....
        /*00f0*/ 	.word	0xffffffff


	//   ....[30]....
        /*00f4*/ 	.word	0xffffffff


	//   ....[31]....
        /*00f8*/ 	.word	0xffffffff


	//   ....[32]....
        /*00fc*/ 	.word	0xffffffff


	//   ....[33]....
        /*0100*/ 	.word	0xffffffff


	//   ....[34]....
        /*0104*/ 	.word	0xffffffff


	//   ....[35]....
        /*0108*/ 	.word	0xffffffff


	//   ....[36]....
        /*010c*/ 	.word	0xffffffff


	//   ....[37]....
        /*0110*/ 	.word	0xffffffff


	//   ....[38]....
        /*0114*/ 	.word	0xffffffff


	//   ....[39]....
        /*0118*/ 	.word	0xffffffff


	//   ....[40]....
        /*011c*/ 	.word	0xffffffff


	//   ....[41]....
        /*0120*/ 	.word	0xffffffff


	//   ....[42]....
        /*0124*/ 	.word	0xffffffff


	//   ....[43]....
        /*0128*/ 	.word	0xffffffff


	//   ....[44]....
        /*012c*/ 	.word	0xffffffff


	//   ....[45]....
        /*0130*/ 	.word	0xffffffff


	//   ....[46]....
        /*0134*/ 	.word	0xffffffff


	//   ....[47]....
        /*0138*/ 	.word	0xffffffff


	//   ....[48]....
        /*013c*/ 	.word	0xffffffff


	//   ....[49]....
        /*0140*/ 	.word	0xffffffff


	//   ....[50]....
        /*0144*/ 	.word	0xffffffff


	//   ....[51]....
        /*0148*/ 	.word	0xffffffff


	//   ....[52]....
        /*014c*/ 	.word	0xffffffff


	//   ....[53]....
        /*0150*/ 	.word	0xffffffff


	//   ....[54]....
        /*0154*/ 	.word	0xffffffff


	//   ....[55]....
        /*0158*/ 	.word	0xffffffff


	//   ....[56]....
        /*015c*/ 	.word	0xffffffff


	//   ....[57]....
        /*0160*/ 	.word	0xffffffff


	//   ....[58]....
        /*0164*/ 	.word	0xffffffff


	//   ....[59]....
        /*0168*/ 	.word	0xffffffff


	//----- nvinfo : EIATTR_COOP_GROUP_INSTR_OFFSETS
	.align		4
.L_278:
        /*016c*/ 	.byte	0x04, 0x28
        /*016e*/ 	.short	(.L_280 - .L_279)


	//   ....[0]....
.L_279:
        /*0170*/ 	.word	0x00000cd0


	//   ....[1]....
        /*0174*/ 	.word	0x00000d00


	//   ....[2]....
        /*0178*/ 	.word	0x00000d20


	//   ....[3]....
        /*017c*/ 	.word	0x00000d30


	//   ....[4]....
        /*0180*/ 	.word	0x00000ec0


	//   ....[5]....
        /*0184*/ 	.word	0x00000ef0


	//   ....[6]....
        /*0188*/ 	.word	0x00000f20


	//   ....[7]....
        /*018c*/ 	.word	0x00000f40


	//   ....[8]....
        /*0190*/ 	.word	0x000010c0


	//   ....[9]....
        /*0194*/ 	.word	0x00001100


	//   ....[10]....
        /*0198*/ 	.word	0x00001130


	//   ....[11]....
        /*019c*/ 	.word	0x00001140


	//   ....[12]....
        /*01a0*/ 	.word	0x000012c0


	//   ....[13]....
        /*01a4*/ 	.word	0x000012f0


	//   ....[14]....
        /*01a8*/ 	.word	0x00001320


	//   ....[15]....
        /*01ac*/ 	.word	0x00001340


	//   ....[16]....
        /*01b0*/ 	.word	0x000014c0


	//   ....[17]....
        /*01b4*/ 	.word	0x000014f0


	//   ....[18]....
        /*01b8*/ 	.word	0x00001520


	//   ....[19]....
        /*01bc*/ 	.word	0x00001540


	//   ....[20]....
        /*01c0*/ 	.word	0x000022b0


	//   ....[21]....
        /*01c4*/ 	.word	0x000022c0


	//   ....[22]....
        /*01c8*/ 	.word	0x000022d0


	//   ....[23]....
        /*01cc*/ 	.word	0x000022f0


	//   ....[24]....
        /*01d0*/ 	.word	0x00002470


	//   ....[25]....
        /*01d4*/ 	.word	0x000024b0


	//   ....[26]....
        /*01d8*/ 	.word	0x000024e0


	//   ....[27]....
        /*01dc*/ 	.word	0x00002500


	//   ....[28]....
        /*01e0*/ 	.word	0x00002680


	//   ....[29]....
        /*01e4*/ 	.word	0x000026c0


	//   ....[30]....
        /*01e8*/ 	.word	0x000026f0


	//   ....[31]....
        /*01ec*/ 	.word	0x00002710


	//   ....[32]....
        /*01f0*/ 	.word	0x00002890


	//   ....[33]....
        /*01f4*/ 	.word	0x000028d0


	//   ....[34]....
        /*01f8*/ 	.word	0x00002900


	//   ....[35]....
        /*01fc*/ 	.word	0x00002920


	//   ....[36]....
        /*0200*/ 	.word	0x00002aa0


	//   ....[37]....
        /*0204*/ 	.word	0x00002ae0


	//   ....[38]....
        /*0208*/ 	.word	0x00002b10


	//   ....[39]....
        /*020c*/ 	.word	0x00002b30


	//   ....[40]....
        /*0210*/ 	.word	0x000051f0


	//   ....[41]....
        /*0214*/ 	.word	0x00005220


	//   ....[42]....
        /*0218*/ 	.word	0x00005240


	//   ....[43]....
        /*021c*/ 	.word	0x00005250


	//   ....[44]....
        /*0220*/ 	.word	0x000053e0


	//   ....[45]....
        /*0224*/ 	.word	0x00005410


	//   ....[46]....
        /*0228*/ 	.word	0x00005440


	//   ....[47]....
        /*022c*/ 	.word	0x00005460


	//   ....[48]....
        /*0230*/ 	.word	0x000055e0


	//   ....[49]....
        /*0234*/ 	.word	0x00005610


	//   ....[50]....
        /*0238*/ 	.word	0x00005640


	//   ....[51]....
        /*023c*/ 	.word	0x00005660


	//   ....[52]....
        /*0240*/ 	.word	0x000057e0


	//   ....[53]....
        /*0244*/ 	.word	0x00005810


	//   ....[54]....
        /*0248*/ 	.word	0x00005840


	//   ....[55]....
        /*024c*/ 	.word	0x00005860


	//   ....[56]....
        /*0250*/ 	.word	0x000059e0


	//   ....[57]....
        /*0254*/ 	.word	0x00005a10


	//   ....[58]....
        /*0258*/ 	.word	0x00005a40


	//   ....[59]....
        /*025c*/ 	.word	0x00005a60


	//----- nvinfo : EIATTR_VRC_CTA_INIT_COUNT
	.align		4
.L_280:
        /*0260*/ 	.byte	0x02, 0x4a
	.zero		1
	.zero		1


	//----- nvinfo : EIATTR_EXIT_INSTR_OFFSETS
	.align		4
        /*0264*/ 	.byte	0x04, 0x1c
        /*0266*/ 	.short	(.L_282 - .L_281)


	//   ....[0]....
.L_281:
        /*0268*/ 	.word	0x00006710


	//   ....[1]....
        /*026c*/ 	.word	0x00006770


	//----- nvinfo : EIATTR_MAX_THREADS
	.align		4
.L_282:
        /*0270*/ 	.byte	0x04, 0x05
        /*0272*/ 	.short	(.L_284 - .L_283)
.L_283:
        /*0274*/ 	.word	0x00000100
        /*0278*/ 	.word	0x00000001
        /*027c*/ 	.word	0x00000001


	//----- nvinfo : EIATTR_CRS_STACK_SIZE
	.align		4
.L_284:
        /*0280*/ 	.byte	0x04, 0x1e
        /*0282*/ 	.short	(.L_286 - .L_285)
.L_285:
        /*0284*/ 	.word	0x00000000


	//----- nvinfo : EIATTR_CBANK_PARAM_SIZE
	.align		4
.L_286:
        /*0288*/ 	.byte	0x03, 0x19
        /*028a*/ 	.short	0x0051


	//----- nvinfo : EIATTR_PARAM_CBANK
	.align		4
        /*028c*/ 	.byte	0x04, 0x0a
        /*028e*/ 	.short	(.L_288 - .L_287)
	.align		4
.L_287:
        /*0290*/ 	.word	index@(.nv.constant0._ZN6thrust24THRUST_300001_SM_1000_NS8cuda_cub4core6detail13_kernel_agentINS1_8__reduce11ReduceAgentINS0_12zip_iteratorIN4cuda3std3__45tupleIJNS0_10device_ptrIdEENS0_17counting_iteratorIlNS0_11use_defaultESF_SF_EEEEEEEPNSB_IJdlEEESJ_iNS1_9__extrema9arg_max_fIdl7compareEEEEJSI_SK_iN3cub18CUB_300001_SM_100013GridEvenShareIiEENSR_9GridQueueIjEESO_EEEvDpT0_)
        /*0294*/ 	.short	0x0380
        /*0296*/ 	.short	0x0051


	//----- nvinfo : EIATTR_SW_WAR
	.align		4
.L_288:
        /*0298*/ 	.byte	0x04, 0x36
        /*029a*/ 	.short	(.L_290 - .L_289)
.L_289:
        /*029c*/ 	.word	0x00000008
.L_290:


//--------------------- .nv.info._ZN6thrust24THRUST_300001_SM_1000_NS8cuda_cub4core6detail13_kernel_agentINS1_8__reduce11ReduceAgentINS0_12zip_iteratorIN4cuda3std3__45tupleIJNS0_10device_ptrIdEENS0_17counting_iteratorIlNS0_11use_defaultESF_SF_EEEEEEEPNSB_IJdlEEESJ_iNS1_9__extrema9arg_max_fIdl7compareEEEEJSI_SK_iSO_EEEvDpT0_ --------------------------
	.section	.nv.info._ZN6thrust24THRUST_300001_SM_1000_NS8cuda_cub4core6detail13_kernel_agentINS1_8__reduce11ReduceAgentINS0_12zip_iteratorIN4cuda3std3__45tupleIJNS0_10device_ptrIdEENS0_17counting_iteratorIlNS0_11use_defaultESF_SF_EEEEEEEPNSB_IJdlEEESJ_iNS1_9__extrema9arg_max_fIdl7compareEEEEJSI_SK_iSO_EEEvDpT0_,"",@"SHT_CUDA_INFO"
	.sectionflags	@""
	.align	4


	//----- nvinfo : EIATTR_CUDA_API_VERSION
	.align		4
        /*0000*/ 	.byte	0x04, 0x37
        /*0002*/ 	.short	(.L_292 - .L_291)
.L_291:
        /*0004*/ 	.word	0x00000082


	//----- nvinfo : EIATTR_KPARAM_INFO
	.align		4
.L_292:
        /*0008*/ 	.byte	0x04, 0x17
        /*000a*/ 	.short	(.L_294 - .L_293)
.L_293:
        /*000c*/ 	.word	0x00000000
        /*0010*/ 	.short	0x0003
        /*0012*/ 	.short	0x001c
        /*0014*/ 	.byte	0x00, 0xf0, 0x05, 0x00


	//----- nvinfo : EIATTR_KPARAM_INFO
	.align		4
.L_294:
        /*0018*/ 	.byte	0x04, 0x17
        /*001a*/ 	.short	(.L_296 - .L_295)
.L_295:
        /*001c*/ 	.word	0x00000000
        /*0020*/ 	.short	0x0002
        /*0022*/ 	.short	0x0018
        /*0024*/ 	.byte	0x00, 0xf0, 0x11, 0x00


	//----- nvinfo : EIATTR_KPARAM_INFO
	.align		4
.L_296:
        /*0028*/ 	.byte	0x04, 0x17
        /*002a*/ 	.short	(.L_298 - .L_297)
.L_297:
        /*002c*/ 	.word	0x00000000
        /*0030*/ 	.short	0x0001
        /*0032*/ 	.short	0x0010
        /*0034*/ 	.byte	0x00, 0xf5, 0x21, 0x00


	//----- nvinfo : EIATTR_KPARAM_INFO
	.align		4
.L_298:
        /*0038*/ 	.byte	0x04, 0x17
        /*003a*/ 	.short	(.L_300 - .L_299)
.L_299:
        /*003c*/ 	.word	0x00000000
        /*0040*/ 	.short	0x0000
        /*0042*/ 	.short	0x0000
        /*0044*/ 	.byte	0x00, 0xf0, 0x41, 0x00


	//----- nvinfo : EIATTR_SPARSE_MMA_MASK
	.align		4
.L_300:
        /*0048*/ 	.byte	0x03, 0x50
        /*004a*/ 	.short	0x0000


	//----- nvinfo : EIATTR_MAXREG_COUNT
	.align		4
        /*004c*/ 	.byte	0x03, 0x1b
        /*004e*/ 	.short	0x00ff


	//----- nvinfo : EIATTR_NUM_BARRIERS
	.align		4
        /*0050*/ 	.byte	0x02, 0x4c
        /*0052*/ 	.byte	0x01
	.zero		1


	//----- nvinfo : EIATTR_MERCURY_ISA_VERSION
	.align		4
        /*0054*/ 	.byte	0x03, 0x5f
        /*0056*/ 	.short	0x0101


	//----- nvinfo : EIATTR_COOP_GROUP_MASK_REGIDS
	.align		4
        /*0058*/ 	.byte	0x04, 0x29
        /*005a*/ 	.short	(.L_302 - .L_301)


	//   ....[0]....
.L_301:
        /*005c*/ 	.word	0xffffffff


	//   ....[1]....
        /*0060*/ 	.word	0xffffffff


	//   ....[2]....
        /*0064*/ 	.word	0xffffffff


	//   ....[3]....
        /*0068*/ 	.word	0xffffffff


	//   ....[4]....
        /*006c*/ 	.word	0xffffffff


	//   ....[5]....
        /*0070*/ 	.word	0xffffffff


	//   ....[6]....
        /*0074*/ 	.word	0xffffffff


	//   ....[7]....
        /*0078*/ 	.word	0xffffffff


	//   ....[8]....
        /*007c*/ 	.word	0xffffffff


	//   ....[9]....
        /*0080*/ 	.word	0xffffffff


	//   ....[10]....
        /*0084*/ 	.word	0xffffffff


	//   ....[11]....
        /*0088*/ 	.word	0xffffffff


	//   ....[12]....
        /*008c*/ 	.word	0xffffffff


	//   ....[13]....
        /*0090*/ 	.word	0xffffffff


	//   ....[14]....
        /*0094*/ 	.word	0xffffffff


	//   ....[15]....
        /*0098*/ 	.word	0xffffffff


	//   ....[16]....
        /*009c*/ 	.word	0xffffffff


	//   ....[17]....
        /*00a0*/ 	.word	0xffffffff


	//   ....[18]....
        /*00a4*/ 	.word	0xffffffff


	//   ....[19]....
        /*00a8*/ 	.word	0xffffffff


	//   ....[20]....
        /*00ac*/ 	.word	0xffffffff


	//   ....[21]....
        /*00b0*/ 	.word	0xffffffff


	//   ....[22]....
        /*00b4*/ 	.word	0xffffffff


	//   ....[23]....
        /*00b8*/ 	.word	0xffffffff


	//   ....[24]....
        /*00bc*/ 	.word	0xffffffff


	//   ....[25]....
        /*00c0*/ 	.word	0xffffffff


	//   ....[26]....
        /*00c4*/ 	.word	0xffffffff


	//   ....[27]....
        /*00c8*/ 	.word	0xffffffff


	//   ....[28]....
        /*00cc*/ 	.word	0xffffffff


	//   ....[29]....
        /*00d0*/ 	.word	0xffffffff


	//   ....[30]....
        /*00d4*/ 	.word	0xffffffff


	//   ....[31]....
        /*00d8*/ 	.word	0xffffffff


	//   ....[32]....
        /*00dc*/ 	.word	0xffffffff


	//   ....[33]....
        /*00e0*/ 	.word	0xffffffff


	//   ....[34]....
        /*00e4*/ 	.word	0xffffffff


	//   ....[35]....
        /*00e8*/ 	.word	0xffffffff


	//   ....[36]....
        /*00ec*/ 	.word	0xffffffff


	//   ....[37]....
        /*00f0*/ 	.word	0xffffffff


	//   ....[38]....
        /*00f4*/ 	.word	0xffffffff


	//   ....[39]....
        /*00f8*/ 	.word	0xffffffff


	//   ....[40]....
        /*00fc*/ 	.word	0xffffffff


	//   ....[41]....
        /*0100*/ 	.word	0xffffffff


	//   ....[42]....
        /*0104*/ 	.word	0xffffffff


	//   ....[43]....
        /*0108*/ 	.word	0xffffffff


	//   ....[44]....
        /*010c*/ 	.word	0xffffffff


	//   ....[45]....
        /*0110*/ 	.word	0xffffffff


	//   ....[46]....
        /*0114*/ 	.word	0xffffffff


	//   ....[47]....
        /*0118*/ 	.word	0xffffffff


	//   ....[48]....
        /*011c*/ 	.word	0xffffffff


	//   ....[49]....
        /*0120*/ 	.word	0xffffffff


	//   ....[50]....
        /*0124*/ 	.word	0xffffffff


	//   ....[51]....
        /*0128*/ 	.word	0xffffffff


	//   ....[52]....
        /*012c*/ 	.word	0xffffffff


	//   ....[53]....
        /*0130*/ 	.word	0xffffffff


	//   ....[54]....
        /*0134*/ 	.word	0xffffffff


	//   ....[55]....
        /*0138*/ 	.word	0xffffffff


	//   ....[56]....
        /*013c*/ 	.word	0xffffffff


	//   ....[57]....
        /*0140*/ 	.word	0xffffffff


	//   ....[58]....
        /*0144*/ 	.word	0xffffffff


	//   ....[59]....
        /*0148*/ 	.word	0xffffffff


	//----- nvinfo : EIATTR_COOP_GROUP_INSTR_OFFSETS
	.align		4
.L_302:
        /*014c*/ 	.byte	0x04, 0x28
        /*014e*/ 	.short	(.L_304 - .L_303)


	//   ....[0]....
.L_303:
        /*0150*/ 	.word	0x00000c90


	//   ....[1]....
        /*0154*/ 	.word	0x00000cc0


	//   ....[2]....
        /*0158*/ 	.word	0x00000ce0


	//   ....[3]....
        /*015c*/ 	.word	0x00000cf0


	//   ....[4]....
        /*0160*/ 	.word	0x00000e80


	//   ....[5]....
        /*0164*/ 	.word	0x00000eb0


	//   ....[6]....
        /*0168*/ 	.word	0x00000ee0


	//   ....[7]....
        /*016c*/ 	.word	0x00000f00


	//   ....[8]....
        /*0170*/ 	.word	0x00001080


	//   ....[9]....
        /*0174*/ 	.word	0x000010b0


	//   ....[10]....
        /*0178*/ 	.word	0x000010e0


	//   ....[11]....
        /*017c*/ 	.word	0x00001100


	//   ....[12]....
        /*0180*/ 	.word	0x00001280


	//   ....[13]....
        /*0184*/ 	.word	0x000012b0


	//   ....[14]....
        /*0188*/ 	.word	0x000012e0


	//   ....[15]....
        /*018c*/ 	.word	0x00001300


	//   ....[16]....
        /*0190*/ 	.word	0x00001480


	//   ....[17]....
        /*0194*/ 	.word	0x000014b0


	//   ....[18]....
        /*0198*/ 	.word	0x000014e0


	//   ....[19]....
        /*019c*/ 	.word	0x00001500


	//   ....[20]....
        /*01a0*/ 	.word	0x00002260


	//   ....[21]....
        /*01a4*/ 	.word	0x00002270


	//   ....[22]....
        /*01a8*/ 	.word	0x00002280


	//   ....[23]....
        /*01ac*/ 	.word	0x000022a0


	//   ....[24]....
        /*01b0*/ 	.word	0x00002420


	//   ....[25]....
        /*01b4*/ 	.word	0x00002460


	//   ....[26]....
        /*01b8*/ 	.word	0x00002490


	//   ....[27]....
        /*01bc*/ 	.word	0x000024b0


	//   ....[28]....
        /*01c0*/ 	.word	0x00002630


	//   ....[29]....
        /*01c4*/ 	.word	0x00002670


	//   ....[30]....
        /*01c8*/ 	.word	0x000026a0


	//   ....[31]....
        /*01cc*/ 	.word	0x000026c0


	//   ....[32]....
        /*01d0*/ 	.word	0x00002840


	//   ....[33]....
        /*01d4*/ 	.word	0x00002880


	//   ....[34]....
        /*01d8*/ 	.word	0x000028b0


	//   ....[35]....
        /*01dc*/ 	.word	0x000028d0


	//   ....[36]....
        /*01e0*/ 	.word	0x00002a50


	//   ....[37]....
        /*01e4*/ 	.word	0x00002a90


	//   ....[38]....
        /*01e8*/ 	.word	0x00002ac0


	//   ....[39]....
        /*01ec*/ 	.word	0x00002ae0


	//   ....[40]....
        /*01f0*/ 	.word	0x00004f90


	//   ....[41]....
        /*01f4*/ 	.word	0x00004fc0


	//   ....[42]....
        /*01f8*/ 	.word	0x00004fe0


	//   ....[43]....
        /*01fc*/ 	.word	0x00004ff0


	//   ....[44]....
        /*0200*/ 	.word	0x00005180


	//   ....[45]....
        /*0204*/ 	.word	0x000051b0


	//   ....[46]....
        /*0208*/ 	.word	0x000051e0


	//   ....[47]....
        /*020c*/ 	.word	0x00005200


	//   ....[48]....
        /*0210*/ 	.word	0x00005380


	//   ....[49]....
        /*0214*/ 	.word	0x000053b0


	//   ....[50]....
        /*0218*/ 	.word	0x000053e0


	//   ....[51]....
        /*021c*/ 	.word	0x00005400


	//   ....[52]....
        /*0220*/ 	.word	0x00005580


	//   ....[53]....
        /*0224*/ 	.word	0x000055c0


	//   ....[54]....
        /*0228*/ 	.word	0x000055f0


	//   ....[55]....
        /*022c*/ 	.word	0x00005600


	//   ....[56]....
        /*0230*/ 	.word	0x00005780


	//   ....[57]....
        /*0234*/ 	.word	0x000057b0


	//   ....[58]....
        /*0238*/ 	.word	0x000057e0


	//   ....[59]....
        /*023c*/ 	.word	0x00005800


	//----- nvinfo : EIATTR_VRC_CTA_INIT_COUNT
	.align		4
.L_304:
        /*0240*/ 	.byte	0x02, 0x4a
	.zero		1
	.zero		1


	//----- nvinfo : EIATTR_EXIT_INSTR_OFFSETS
	.align		4
        /*0244*/ 	.byte	0x04, 0x1c
        /*0246*/ 	.short	(.L_306 - .L_305)


	//   ....[0]....
.L_305:
        /*0248*/ 	.word	0x00000030


	//   ....[1]....
        /*024c*/ 	.word	0x000064a0


	//   ....[2]....
        /*0250*/ 	.word	0x000064e0


	//----- nvinfo : EIATTR_MAX_THREADS
	.align		4
.L_306:
        /*0254*/ 	.byte	0x04, 0x05
        /*0256*/ 	.short	(.L_308 - .L_307)
.L_307:
        /*0258*/ 	.word	0x00000100
        /*025c*/ 	.word	0x00000001
        /*0260*/ 	.word	0x00000001


	//----- nvinfo : EIATTR_CRS_STACK_SIZE
	.align		4
.L_308:
        /*0264*/ 	.byte	0x04, 0x1e
        /*0266*/ 	.short	(.L_310 - .L_309)
.L_309:
        /*0268*/ 	.word	0x00000000


	//----- nvinfo : EIATTR_CBANK_PARAM_SIZE
	.align		4
.L_310:
        /*026c*/ 	.byte	0x03, 0x19
        /*026e*/ 	.short	0x001d


	//----- nvinfo : EIATTR_PARAM_CBANK
	.align		4
        /*0270*/ 	.byte	0x04, 0x0a
        /*0272*/ 	.short	(.L_312 - .L_311)
	.align		4
.L_311:
        /*0274*/ 	.word	index@(.nv.constant0._ZN6thrust24THRUST_300001_SM_1000_NS8cuda_cub4core6detail13_kernel_agentINS1_8__reduce11ReduceAgentINS0_12zip_iteratorIN4cuda3std3__45tupleIJNS0_10device_ptrIdEENS0_17counting_iteratorIlNS0_11use_defaultESF_SF_EEEEEEEPNSB_IJdlEEESJ_iNS1_9__extrema9arg_max_fIdl7compareEEEEJSI_SK_iSO_EEEvDpT0_)
        /*0278*/ 	.short	0x0380
        /*027a*/ 	.short	0x001d


	//----- nvinfo : EIATTR_SW_WAR
	.align		4
.L_312:
        /*027c*/ 	.byte	0x04, 0x36
        /*027e*/ 	.short	(.L_314 - .L_313)
.L_313:
        /*0280*/ 	.word	0x00000008
.L_314:


//--------------------- .nv.info._Z9swap_rowsPdiii --------------------------
	.section	.nv.info._Z9swap_rowsPdiii,"",@"SHT_CUDA_INFO"
	.sectionflags	@""
	.align	4


	//----- nvinfo : EIATTR_CUDA_API_VERSION
	.align		4
        /*0000*/ 	.byte	0x04, 0x37
        /*0002*/ 	.short	(.L_316 - .L_315)
.L_315:
        /*0004*/ 	.word	0x00000082


	//----- nvinfo : EIATTR_KPARAM_INFO
	.align		4
.L_316:
        /*0008*/ 	.byte	0x04, 0x17
        /*000a*/ 	.short	(.L_318 - .L_317)
.L_317:
        /*000c*/ 	.word	0x00000000
        /*0010*/ 	.short	0x0003
        /*0012*/ 	.short	0x0010
        /*0014*/ 	.byte	0x00, 0xf0, 0x11, 0x00


	//----- nvinfo : EIATTR_KPARAM_INFO
	.align		4
.L_318:
        /*0018*/ 	.byte	0x04, 0x17
        /*001a*/ 	.short	(.L_320 - .L_319)
.L_319:
        /*001c*/ 	.word	0x00000000
        /*0020*/ 	.short	0x0002
        /*0022*/ 	.short	0x000c
        /*0024*/ 	.byte	0x00, 0xf0, 0x11, 0x00


	//----- nvinfo : EIATTR_KPARAM_INFO
	.align		4
.L_320:
        /*0028*/ 	.byte	0x04, 0x17
        /*002a*/ 	.short	(.L_322 - .L_321)
.L_321:
        /*002c*/ 	.word	0x00000000
        /*0030*/ 	.short	0x0001
        /*0032*/ 	.short	0x0008
        /*0034*/ 	.byte	0x00, 0xf0, 0x11, 0x00


	//----- nvinfo : EIATTR_KPARAM_INFO
	.align		4
.L_322:
        /*0038*/ 	.byte	0x04, 0x17
        /*003a*/ 	.short	(.L_324 - .L_323)
.L_323:
        /*003c*/ 	.word	0x00000000
        /*0040*/ 	.short	0x0000
        /*0042*/ 	.short	0x0000
        /*0044*/ 	.byte	0x00, 0xf5, 0x21, 0x00


	//----- nvinfo : EIATTR_SPARSE_MMA_MASK
	.align		4
.L_324:
        /*0048*/ 	.byte	0x03, 0x50
        /*004a*/ 	.short	0x0000


	//----- nvinfo : EIATTR_MAXREG_COUNT
	.align		4
        /*004c*/ 	.byte	0x03, 0x1b
        /*004e*/ 	.short	0x00ff


	//----- nvinfo : EIATTR_MERCURY_ISA_VERSION
	.align		4
        /*0050*/ 	.byte	0x03, 0x5f
        /*0052*/ 	.short	0x0101


	//----- nvinfo : EIATTR_VRC_CTA_INIT_COUNT
	.align		4
        /*0054*/ 	.byte	0x02, 0x4a
	.zero		1
	.zero		1


	//----- nvinfo : EIATTR_EXIT_INSTR_OFFSETS
	.align		4
        /*0058*/ 	.byte	0x04, 0x1c
        /*005a*/ 	.short	(.L_326 - .L_325)


	//   ....[0]....
.L_325:
        /*005c*/ 	.word	0x000000a0


	//   ....[1]....
        /*0060*/ 	.word	0x00000420


	//   ....[2]....
        /*0064*/ 	.word	0x00000690


	//----- nvinfo : EIATTR_CRS_STACK_SIZE
	.align		4
.L_326:
        /*0068*/ 	.byte	0x04, 0x1e
        /*006a*/ 	.short	(.L_328 - .L_327)
.L_327:
        /*006c*/ 	.word	0x00000000


	//----- nvinfo : EIATTR_CBANK_PARAM_SIZE
	.align		4
.L_328:
        /*0070*/ 	.byte	0x03, 0x19
        /*0072*/ 	.short	0x0014


	//----- nvinfo : EIATTR_PARAM_CBANK
	.align		4
        /*0074*/ 	.byte	0x04, 0x0a
        /*0076*/ 	.short	(.L_330 - .L_329)
	.align		4
.L_329:
        /*0078*/ 	.word	index@(.nv.constant0._Z9swap_rowsPdiii)
        /*007c*/ 	.short	0x0380
        /*007e*/ 	.short	0x0014


	//----- nvinfo : EIATTR_SW_WAR
	.align		4
.L_330:
        /*0080*/ 	.byte	0x04, 0x36
        /*0082*/ 	.short	(.L_332 - .L_331)
.L_331:
        /*0084*/ 	.word	0x00000008
.L_332:


//--------------------- .nv.info._Z9normalizePdi  --------------------------
	.section	.nv.info._Z9normalizePdi,"",@"SHT_CUDA_INFO"
	.sectionflags	@""
	.align	4


	//----- nvinfo : EIATTR_CUDA_API_VERSION
	.align		4
        /*0000*/ 	.byte	0x04, 0x37
        /*0002*/ 	.short	(.L_334 - .L_333)
.L_333:
        /*0004*/ 	.word	0x00000082


	//----- nvinfo : EIATTR_KPARAM_INFO
	.align		4
.L_334:
        /*0008*/ 	.byte	0x04, 0x17
        /*000a*/ 	.short	(.L_336 - .L_335)
.L_335:
        /*000c*/ 	.word	0x00000000
        /*0010*/ 	.short	0x0001
        /*0012*/ 	.short	0x0008
        /*0014*/ 	.byte	0x00, 0xf0, 0x11, 0x00


	//----- nvinfo : EIATTR_KPARAM_INFO
	.align		4
.L_336:
        /*0018*/ 	.byte	0x04, 0x17
        /*001a*/ 	.short	(.L_338 - .L_337)
.L_337:
        /*001c*/ 	.word	0x00000000
        /*0020*/ 	.short	0x0000
        /*0022*/ 	.short	0x0000
        /*0024*/ 	.byte	0x00, 0xf5, 0x21, 0x00


	//----- nvinfo : EIATTR_SPARSE_MMA_MASK
	.align		4
.L_338:
        /*0028*/ 	.byte	0x03, 0x50
        /*002a*/ 	.short	0x0000


	//----- nvinfo : EIATTR_MAXREG_COUNT
	.align		4
        /*002c*/ 	.byte	0x03, 0x1b
        /*002e*/ 	.short	0x00ff


	//----- nvinfo : EIATTR_MERCURY_ISA_VERSION
	.align		4
        /*0030*/ 	.byte	0x03, 0x5f
        /*0032*/ 	.short	0x0101


	//----- nvinfo : EIATTR_VRC_CTA_INIT_COUNT
	.align		4
        /*0034*/ 	.byte	0x02, 0x4a
	.zero		1
	.zero		1


	//----- nvinfo : EIATTR_EXIT_INSTR_OFFSETS
	.align		4
        /*0038*/ 	.byte	0x04, 0x1c
        /*003a*/ 	.short	(.L_340 - .L_339)


	//   ....[0]....
.L_339:
        /*003c*/ 	.word	0x00000090


	//   ....[1]....
        /*0040*/ 	.word	0x00000500


	//   ....[2]....
        /*0044*/ 	.word	0x00000b80


	//----- nvinfo : EIATTR_CRS_STACK_SIZE
	.align		4
.L_340:
        /*0048*/ 	.byte	0x04, 0x1e
        /*004a*/ 	.short	(.L_342 - .L_341)
.L_341:
        /*004c*/ 	.word	0x00000000


	//----- nvinfo : EIATTR_CBANK_PARAM_SIZE
	.align		4
.L_342:
        /*0050*/ 	.byte	0x03, 0x19
        /*0052*/ 	.short	0x000c


	//----- nvinfo : EIATTR_PARAM_CBANK
	.align		4
        /*0054*/ 	.byte	0x04, 0x0a
        /*0056*/ 	.short	(.L_344 - .L_343)
	.align		4
.L_343:
        /*0058*/ 	.word	index@(.nv.constant0._Z9normalizePdi)
        /*005c*/ 	.short	0x0380
        /*005e*/ 	.short	0x000c


	//----- nvinfo : EIATTR_SW_WAR
	.align		4
.L_344:
        /*0060*/ 	.byte	0x04, 0x36
        /*0062*/ 	.short	(.L_346 - .L_345)
.L_345:
        /*0064*/ 	.word	0x00000008
.L_346:


//--------------------- .nv.info._Z20reverse_subtract_rowPdii --------------------------
	.section	.nv.info._Z20reverse_subtract_rowPdii,"",@"SHT_CUDA_INFO"
	.sectionflags	@""
	.align	4


	//----- nvinfo : EIATTR_CUDA_API_VERSION
	.align		4
        /*0000*/ 	.byte	0x04, 0x37
        /*0002*/ 	.short	(.L_348 - .L_347)
.L_347:
        /*0004*/ 	.word	0x00000082


	//----- nvinfo : EIATTR_KPARAM_INFO
	.align		4
.L_348:
        /*0008*/ 	.byte	0x04, 0x17
        /*000a*/ 	.short	(.L_350 - .L_349)
.L_349:
        /*000c*/ 	.word	0x00000000
        /*0010*/ 	.short	0x0002
        /*0012*/ 	.short	0x000c
        /*0014*/ 	.byte	0x00, 0xf0, 0x11, 0x00


	//----- nvinfo : EIATTR_KPARAM_INFO
	.align		4
.L_350:
        /*0018*/ 	.byte	0x04, 0x17
        /*001a*/ 	.short	(.L_352 - .L_351)
.L_351:
        /*001c*/ 	.word	0x00000000
        /*0020*/ 	.short	0x0001
        /*0022*/ 	.short	0x0008
        /*0024*/ 	.byte	0x00, 0xf0, 0x11, 0x00


	//----- nvinfo : EIATTR_KPARAM_INFO
	.align		4
.L_352:
        /*0028*/ 	.byte	0x04, 0x17
        /*002a*/ 	.short	(.L_354 - .L_353)
.L_353:
        /*002c*/ 	.word	0x00000000
        /*0030*/ 	.short	0x0000
        /*0032*/ 	.short	0x0000
        /*0034*/ 	.byte	0x00, 0xf5, 0x21, 0x00


	//----- nvinfo : EIATTR_SPARSE_MMA_MASK
	.align		4
.L_354:
        /*0038*/ 	.byte	0x03, 0x50
        /*003a*/ 	.short	0x0000


	//----- nvinfo : EIATTR_MAXREG_COUNT
	.align		4
        /*003c*/ 	.byte	0x03, 0x1b
        /*003e*/ 	.short	0x00ff


	//----- nvinfo : EIATTR_MERCURY_ISA_VERSION
	.align		4
        /*0040*/ 	.byte	0x03, 0x5f
        /*0042*/ 	.short	0x0101


	//----- nvinfo : EIATTR_VRC_CTA_INIT_COUNT
	.align		4
        /*0044*/ 	.byte	0x02, 0x4a
	.zero		1
	.zero		1


	//----- nvinfo : EIATTR_EXIT_INSTR_OFFSETS
	.align		4
        /*0048*/ 	.byte	0x04, 0x1c
        /*004a*/ 	.short	(.L_356 - .L_355)


	//   ....[0]....
.L_355:
        /*004c*/ 	.word	0x00000090


	//   ....[1]....
        /*0050*/ 	.word	0x00000680


	//   ....[2]....
        /*0054*/ 	.word	0x00001050


	//----- nvinfo : EIATTR_CRS_STACK_SIZE
	.align		4
.L_356:
        /*0058*/ 	.byte	0x04, 0x1e
        /*005a*/ 	.short	(.L_358 - .L_357)
.L_357:
        /*005c*/ 	.word	0x00000000


	//----- nvinfo : EIATTR_CBANK_PARAM_SIZE
	.align		4
.L_358:
        /*0060*/ 	.byte	0x03, 0x19
        /*0062*/ 	.short	0x0010


	//----- nvinfo : EIATTR_PARAM_CBANK
	.align		4
        /*0064*/ 	.byte	0x04, 0x0a
        /*0066*/ 	.short	(.L_360 - .L_359)
	.align		4
.L_359:
        /*0068*/ 	.word	index@(.nv.constant0._Z20reverse_subtract_rowPdii)
        /*006c*/ 	.short	0x0380
        /*006e*/ 	.short	0x0010


	//----- nvinfo : EIATTR_SW_WAR
	.align		4
.L_360:
        /*0070*/ 	.byte	0x04, 0x36
        /*0072*/ 	.short	(.L_362 - .L_361)
.L_361:
        /*0074*/ 	.word	0x00000008
.L_362:


//--------------------- .nv.info._Z12subtract_rowPdii --------------------------
	.section	.nv.info._Z12subtract_rowPdii,"",@"SHT_CUDA_INFO"
	.sectionflags	@""
	.align	4


	//----- nvinfo : EIATTR_CUDA_API_VERSION
	.align		4
        /*0000*/ 	.byte	0x04, 0x37
        /*0002*/ 	.short	(.L_364 - .L_363)
.L_363:
        /*0004*/ 	.word	0x00000082


	//----- nvinfo : EIATTR_KPARAM_INFO
	.align		4
.L_364:
        /*0008*/ 	.byte	0x04, 0x17
        /*000a*/ 	.short	(.L_366 - .L_365)
.L_365:
        /*000c*/ 	.word	0x00000000
        /*0010*/ 	.short	0x0002
        /*0012*/ 	.short	0x000c
        /*0014*/ 	.byte	0x00, 0xf0, 0x11, 0x00


	//----- nvinfo : EIATTR_KPARAM_INFO
	.align		4
.L_366:
        /*0018*/ 	.byte	0x04, 0x17
        /*001a*/ 	.short	(.L_368 - .L_367)
.L_367:
        /*001c*/ 	.word	0x00000000
        /*0020*/ 	.short	0x0001
        /*0022*/ 	.short	0x0008
        /*0024*/ 	.byte	0x00, 0xf0, 0x11, 0x00


	//----- nvinfo : EIATTR_KPARAM_INFO
	.align		4
.L_368:
        /*0028*/ 	.byte	0x04, 0x17
        /*002a*/ 	.short	(.L_370 - .L_369)
.L_369:
        /*002c*/ 	.word	0x00000000
        /*0030*/ 	.short	0x0000
        /*0032*/ 	.short	0x0000
        /*0034*/ 	.byte	0x00, 0xf5, 0x21, 0x00


	//----- nvinfo : EIATTR_SPARSE_MMA_MASK
	.align		4
.L_370:
        /*0038*/ 	.byte	0x03, 0x50
        /*003a*/ 	.short	0x0000


	//----- nvinfo : EIATTR_MAXREG_COUNT
	.align		4
        /*003c*/ 	.byte	0x03, 0x1b
        /*003e*/ 	.short	0x00ff


	//----- nvinfo : EIATTR_MERCURY_ISA_VERSION
	.align		4
        /*0040*/ 	.byte	0x03, 0x5f
        /*0042*/ 	.short	0x0101


	//----- nvinfo : EIATTR_VRC_CTA_INIT_COUNT
	.align		4
        /*0044*/ 	.byte	0x02, 0x4a
	.zero		1
	.zero		1


	//----- nvinfo : EIATTR_EXIT_INSTR_OFFSETS
	.align		4
        /*0048*/ 	.byte	0x04, 0x1c
        /*004a*/ 	.short	(.L_372 - .L_371)


	//   ....[0]....
.L_371:
        /*004c*/ 	.word	0x000000b0


	//   ....[1]....
        /*0050*/ 	.word	0x00000ac0


	//----- nvinfo : EIATTR_CRS_STACK_SIZE
	.align		4
.L_372:
        /*0054*/ 	.byte	0x04, 0x1e
        /*0056*/ 	.short	(.L_374 - .L_373)
.L_373:
        /*0058*/ 	.word	0x00000000


	//----- nvinfo : EIATTR_CBANK_PARAM_SIZE
	.align		4
.L_374:
        /*005c*/ 	.byte	0x03, 0x19
        /*005e*/ 	.short	0x0010


	//----- nvinfo : EIATTR_PARAM_CBANK
	.align		4
        /*0060*/ 	.byte	0x04, 0x0a
        /*0062*/ 	.short	(.L_376 - .L_375)
	.align		4
.L_375:
        /*0064*/ 	.word	index@(.nv.constant0._Z12subtract_rowPdii)
        /*0068*/ 	.short	0x0380
        /*006a*/ 	.short	0x0010


	//----- nvinfo : EIATTR_SW_WAR
	.align		4
.L_376:
        /*006c*/ 	.byte	0x04, 0x36
        /*006e*/ 	.short	(.L_378 - .L_377)
.L_377:
        /*0070*/ 	.word	0x00000008
.L_378:


//--------------------- .nv.callgraph             --------------------------
	.section	.nv.callgraph,"",@"SHT_CUDA_CALLGRAPH"
	.align	4
	.sectionentsize	8
	.align		4
        /*0000*/ 	.word	0x00000000
	.align		4
        /*0004*/ 	.word	0xffffffff
	.align		4
        /*0008*/ 	.word	0x00000000
	.align		4
        /*000c*/ 	.word	0xfffffffe
	.align		4
        /*0010*/ 	.word	0x00000000
	.align		4
        /*0014*/ 	.word	0xfffffffd
	.align		4
        /*0018*/ 	.word	0x00000000
	.align		4
        /*001c*/ 	.word	0xfffffffc


//--------------------- .nv.constant4             --------------------------
	.section	.nv.constant4,"a",@progbits
	.align	8
	.align		8
.nv.constant4:
        /*0000*/ 	.dword	_ZN34_INTERNAL_bf732865_4_k_cu_af4ec4574cuda3std3__45__cpo5beginE
	.align		8
        /*0008*/ 	.dword	_ZN34_INTERNAL_bf732865_4_k_cu_af4ec4574cuda3std3__45__cpo3endE
	.align		8
        /*0010*/ 	.dword	_ZN34_INTERNAL_bf732865_4_k_cu_af4ec4574cuda3std3__45__cpo6cbeginE
	.align		8
        /*0018*/ 	.dword	_ZN34_INTERNAL_bf732865_4_k_cu_af4ec4574cuda3std3__45__cpo4cendE
	.align		8
        /*0020*/ 	.dword	_ZN34_INTERNAL_bf732865_4_k_cu_af4ec4574cuda3std3__45__cpo6rbeginE
	.align		8
        /*0028*/ 	.dword	_ZN34_INTERNAL_bf732865_4_k_cu_af4ec4574cuda3std3__45__cpo4rendE
	.align		8
        /*0030*/ 	.dword	_ZN34_INTERNAL_bf732865_4_k_cu_af4ec4574cuda3std3__45__cpo7crbeginE
	.align		8
        /*0038*/ 	.dword	_ZN34_INTERNAL_bf732865_4_k_cu_af4ec4574cuda3std3__45__cpo5crendE
	.align		8
        /*0040*/ 	.dword	_ZN34_INTERNAL_bf732865_4_k_cu_af4ec4574cuda3std3__436_GLOBAL__N__bf732865_4_k_cu_af4ec4576ignoreE
	.align		8
        /*0048*/ 	.dword	_ZN34_INTERNAL_bf732865_4_k_cu_af4ec4574cuda3std3__419piecewise_constructE
	.align		8
        /*0050*/ 	.dword	_ZN34_INTERNAL_bf732865_4_k_cu_af4ec4574cuda3std3__48in_placeE
	.align		8
        /*0058*/ 	.dword	_ZN34_INTERNAL_bf732865_4_k_cu_af4ec4574cuda3std3__420unreachable_sentinelE
	.align		8
        /*0060*/ 	.dword	_ZN34_INTERNAL_bf732865_4_k_cu_af4ec4574cuda3std3__47nulloptE
	.align		8
        /*0068*/ 	.dword	_ZN34_INTERNAL_bf732865_4_k_cu_af4ec4574cuda3std3__48unexpectE
	.align		8
        /*0070*/ 	.dword	_ZN34_INTERNAL_bf732865_4_k_cu_af4ec4574cuda3std6ranges3__45__cpo4swapE
	.align		8
        /*0078*/ 	.dword	_ZN34_INTERNAL_bf732865_4_k_cu_af4ec4574cuda3std6ranges3__45__cpo9iter_moveE
	.align		8
        /*0080*/ 	.dword	_ZN34_INTERNAL_bf732865_4_k_cu_af4ec4574cuda3std6ranges3__45__cpo5beginE
	.align		8
        /*0088*/ 	.dword	_ZN34_INTERNAL_bf732865_4_k_cu_af4ec4574cuda3std6ranges3__45__cpo3endE
	.align		8
        /*0090*/ 	.dword	_ZN34_INTERNAL_bf732865_4_k_cu_af4ec4574cuda3std6ranges3__45__cpo6cbeginE
	.align		8
        /*0098*/ 	.dword	_ZN34_INTERNAL_bf732865_4_k_cu_af4ec4574cuda3std6ranges3__45__cpo4cendE
	.align		8
        /*00a0*/ 	.dword	_ZN34_INTERNAL_bf732865_4_k_cu_af4ec4574cuda3std6ranges3__45__cpo7advanceE
	.align		8
        /*00a8*/ 	.dword	_ZN34_INTERNAL_bf732865_4_k_cu_af4ec4574cuda3std6ranges3__45__cpo9iter_swapE
	.align		8
        /*00b0*/ 	.dword	_ZN34_INTERNAL_bf732865_4_k_cu_af4ec4574cuda3std6ranges3__45__cpo4nextE
	.align		8
        /*00b8*/ 	.dword	_ZN34_INTERNAL_bf732865_4_k_cu_af4ec4574cuda3std6ranges3__45__cpo4prevE
	.align		8
        /*00c0*/ 	.dword	_ZN34_INTERNAL_bf732865_4_k_cu_af4ec4574cuda3std6ranges3__45__cpo4dataE
	.align		8
        /*00c8*/ 	.dword	_ZN34_INTERNAL_bf732865_4_k_cu_af4ec4574cuda3std6ranges3__45__cpo5cdataE
	.align		8
        /*00d0*/ 	.dword	_ZN34_INTERNAL_bf732865_4_k_cu_af4ec4574cuda3std6ranges3__45__cpo4sizeE
	.align		8
        /*00d8*/ 	.dword	_ZN34_INTERNAL_bf732865_4_k_cu_af4ec4574cuda3std6ranges3__45__cpo5ssizeE
	.align		8
        /*00e0*/ 	.dword	_ZN34_INTERNAL_bf732865_4_k_cu_af4ec4574cuda3std6ranges3__45__cpo8distanceE
	.align		8
        /*00e8*/ 	.dword	_ZN34_INTERNAL_bf732865_4_k_cu_af4ec4576thrust24THRUST_300001_SM_1000_NS8cuda_cub3parE
	.align		8
        /*00f0*/ 	.dword	_ZN34_INTERNAL_bf732865_4_k_cu_af4ec4576thrust24THRUST_300001_SM_1000_NS8cuda_cub10par_nosyncE
	.align		8
        /*00f8*/ 	.dword	_ZN34_INTERNAL_bf732865_4_k_cu_af4ec4576thrust24THRUST_300001_SM_1000_NS6system6detail10sequential3seqE
	.align		8
        /*0100*/ 	.dword	_ZN34_INTERNAL_bf732865_4_k_cu_af4ec4576thrust24THRUST_300001_SM_1000_NS6system3cpp3parE
	.align		8
        /*0108*/ 	.dword	_ZN34_INTERNAL_bf732865_4_k_cu_af4ec4576thrust24THRUST_300001_SM_1000_NS12placeholders2_1E
	.align		8
        /*0110*/ 	.dword	_ZN34_INTERNAL_bf732865_4_k_cu_af4ec4576thrust24THRUST_300001_SM_1000_NS12placeholders2_2E
	.align		8
        /*0118*/ 	.dword	_ZN34_INTERNAL_bf732865_4_k_cu_af4ec4576thrust24THRUST_300001_SM_1000_NS12placeholders2_3E
	.align		8
        /*0120*/ 	.dword	_ZN34_INTERNAL_bf732865_4_k_cu_af4ec4576thrust24THRUST_300001_SM_1000_NS12placeholders2_4E
	.align		8
        /*0128*/ 	.dword	_ZN34_INTERNAL_bf732865_4_k_cu_af4ec4576thrust24THRUST_300001_SM_1000_NS12placeholders2_5E
	.align		8
        /*0130*/ 	.dword	_ZN34_INTERNAL_bf732865_4_k_cu_af4ec4576thrust24THRUST_300001_SM_1000_NS12placeholders2_6E
	.align		8
        /*0138*/ 	.dword	_ZN34_INTERNAL_bf732865_4_k_cu_af4ec4576thrust24THRUST_300001_SM_1000_NS12placeholders2_7E
	.align		8
        /*0140*/ 	.dword	_ZN34_INTERNAL_bf732865_4_k_cu_af4ec4576thrust24THRUST_300001_SM_1000_NS12placeholders2_8E
	.align		8
        /*0148*/ 	.dword	_ZN34_INTERNAL_bf732865_4_k_cu_af4ec4576thrust24THRUST_300001_SM_1000_NS12placeholders2_9E
	.align		8
        /*0150*/ 	.dword	_ZN34_INTERNAL_bf732865_4_k_cu_af4ec4576thrust24THRUST_300001_SM_1000_NS12placeholders3_10E
	.align		8
        /*0158*/ 	.dword	_ZN34_INTERNAL_bf732865_4_k_cu_af4ec4576thrust24THRUST_300001_SM_1000_NS3seqE
	.align		8
        /*0160*/ 	.dword	_ZN34_INTERNAL_bf732865_4_k_cu_af4ec4576thrust24THRUST_300001_SM_1000_NS6deviceE


//--------------------- .text._ZN3cub18CUB_300001_SM_10006detail11EmptyKernelIvEEvv --------------------------
	.section	.text._ZN3cub18CUB_300001_SM_10006detail11EmptyKernelIvEEvv,"ax",@progbits
	.align	128
        .global         _ZN3cub18CUB_300001_SM_10006detail11EmptyKernelIvEEvv
        .type           _ZN3cub18CUB_300001_SM_10006detail11EmptyKernelIvEEvv,@function
        .size           _ZN3cub18CUB_300001_SM_10006detail11EmptyKernelIvEEvv,(.L_x_760 - _ZN3cub18CUB_300001_SM_10006detail11EmptyKernelIvEEvv)
        .other          _ZN3cub18CUB_300001_SM_10006detail11EmptyKernelIvEEvv,@"STO_CUDA_ENTRY STV_DEFAULT"
_ZN3cub18CUB_300001_SM_10006detail11EmptyKernelIvEEvv:
.text._ZN3cub18CUB_300001_SM_10006detail11EmptyKernelIvEEvv:
[----:B------:R-:W-:Y:S01]  /*0000*/  LDC R1, c[0x0][0x37c] ;  /* 0x0000df00ff017b82 */ /* 0x000fe20000000800 */
[----:B------:R-:W-:Y:S05]  /*0010*/  EXIT ;  /* 0x000000000000794d */ /* 0x000fea0003800000 */
.L_x_0:
[----:B------:R-:W-:-:S00]  /*0020*/  BRA `(.L_x_0) ;  /* 0xfffffffc00fc7947 */ /* 0x000fc0000383ffff */
[----:B------:R-:W-:-:S00]  /*0030*/  NOP ;  /* 0x0000000000007918 */ /* 0x000fc00000000000 */
        /* <DEDUP_REMOVED lines=12> */
.L_x_760:


//--------------------- .text._ZN6thrust24THRUST_300001_SM_1000_NS8cuda_cub4core6detail13_kernel_agentINS1_8__reduce11ReduceAgentIPN4cuda3std3__45tupleIJdlEEESC_SB_lNS1_9__extrema9arg_max_fIdl7compareEEEEJSC_SC_iSG_EEEvDpT0_ --------------------------
	.section	.text._ZN6thrust24THRUST_300001_SM_1000_NS8cuda_cub4core6detail13_kernel_agentINS1_8__reduce11ReduceAgentIPN4cuda3std3__45tupleIJdlEEESC_SB_lNS1_9__extrema9arg_max_fIdl7compareEEEEJSC_SC_iSG_EEEvDpT0_,"ax",@progbits
	.align	128
        .global         _ZN6thrust24THRUST_300001_SM_1000_NS8cuda_cub4core6detail13_kernel_agentINS1_8__reduce11ReduceAgentIPN4cuda3std3__45tupleIJdlEEESC_SB_lNS1_9__extrema9arg_max_fIdl7compareEEEEJSC_SC_iSG_EEEvDpT0_
        .type           _ZN6thrust24THRUST_300001_SM_1000_NS8cuda_cub4core6detail13_kernel_agentINS1_8__reduce11ReduceAgentIPN4cuda3std3__45tupleIJdlEEESC_SB_lNS1_9__extrema9arg_max_fIdl7compareEEEEJSC_SC_iSG_EEEvDpT0_,@function
        .size           _ZN6thrust24THRUST_300001_SM_1000_NS8cuda_cub4core6detail13_kernel_agentINS1_8__reduce11ReduceAgentIPN4cuda3std3__45tupleIJdlEEESC_SB_lNS1_9__extrema9arg_max_fIdl7compareEEEEJSC_SC_iSG_EEEvDpT0_,(.L_x_761 - _ZN6thrust24THRUST_300001_SM_1000_NS8cuda_cub4core6detail13_kernel_agentINS1_8__reduce11ReduceAgentIPN4cuda3std3__45tupleIJdlEEESC_SB_lNS1_9__extrema9arg_max_fIdl7compareEEEEJSC_SC_iSG_EEEvDpT0_)
        .other          _ZN6thrust24THRUST_300001_SM_1000_NS8cuda_cub4core6detail13_kernel_agentINS1_8__reduce11ReduceAgentIPN4cuda3std3__45tupleIJdlEEESC_SB_lNS1_9__extrema9arg_max_fIdl7compareEEEEJSC_SC_iSG_EEEvDpT0_,@"STO_CUDA_ENTRY STV_DEFAULT"
_ZN6thrust24THRUST_300001_SM_1000_NS8cuda_cub4core6detail13_kernel_agentINS1_8__reduce11ReduceAgentIPN4cuda3std3__45tupleIJdlEEESC_SB_lNS1_9__extrema9arg_max_fIdl7compareEEEEJSC_SC_iSG_EEEvDpT0_:
.text._ZN6thrust24THRUST_300001_SM_1000_NS8cuda_cub4core6detail13_kernel_agentINS1_8__reduce11ReduceAgentIPN4cuda3std3__45tupleIJdlEEESC_SB_lNS1_9__extrema9arg_max_fIdl7compareEEEEJSC_SC_iSG_EEEvDpT0_:
[----:B------:R-:W-:Y:S01]  /*0000*/  LDC R1, c[0x0][0x37c] ;  /* 0x0000df00ff017b82 */ /* 0x000fe20000000800 */
[----:B------:R-:W0:Y:S02]  /*0010*/  LDCU UR8, c[0x0][0x390] ;  /* 0x00007200ff0877ac */ /* 0x000e240008000800 */
[----:B0-----:R-:W-:-:S13]  /*0020*/  ISETP.NE.AND P0, PT, RZ, UR8, PT ;  /* 0x00000008ff007c0c */ /* 0x001fda000bf05270 */
[----:B------:R-:W-:Y:S05]  /*0030*/  @!P0 EXIT ;  /* 0x000000000000894d */ /* 0x000fea0003800000 */
[----:B------:R-:W-:Y:S01]  /*0040*/  UISETP.GT.AND UP0, UPT, UR8, 0x4ff, UPT ;  /* 0x000004ff0800788c */ /* 0x000fe2000bf04270 */
[----:B------:R-:W-:Y:S01]  /*0050*/  BSSY.RECONVERGENT B0, `(.L_x_1) ;  /* 0x00006c1000007945 */ /* 0x000fe20003800200 */
[----:B------:R-:W0:Y:S07]  /*0060*/  LDCU.64 UR10, c[0x0][0x358] ;  /* 0x00006b00ff0a77ac */ /* 0x000e2e0008000a00 */
[----:B------:R-:W-:Y:S05]  /*0070*/  BRA.U UP0, `(.L_x_2) ;  /* 0x0000003900807547 */ /* 0x000fea000b800000 */
[----:B------:R-:W1:Y:S01]  /*0080*/  S2R R0, SR_TID.X ;  /* 0x0000000000007919 */ /* 0x000e620000002100 */
[----:B------:R-:W2:Y:S01]  /*0090*/  LDCU UR4, c[0x0][0x390] ;  /* 0x00007200ff0477ac */ /* 0x000ea20008000800 */
[----:B------:R-:W-:Y:S01]  /*00a0*/  BSSY.RECONVERGENT B1, `(.L_x_3) ;  /* 0x000000b000017945 */ /* 0x000fe20003800200 */
[----:B------:R-:W-:Y:S02]  /*00b0*/  CS2R R14, SRZ ;  /* 0x00000000000e7805 */ /* 0x000fe4000001ff00 */
[----:B------:R-:W-:Y:S02]  /*00c0*/  CS2R R12, SRZ ;  /* 0x00000000000c7805 */ /* 0x000fe4000001ff00 */
[----:B-1----:R-:W-:Y:S01]  /*00d0*/  ISETP.GE.AND P0, PT, R0, UR8, PT ;  /* 0x0000000800007c0c */ /* 0x002fe2000bf06270 */
[----:B------:R-:W-:-:S12]  /*00e0*/  IMAD.MOV.U32 R19, RZ, RZ, R0 ;  /* 0x000000ffff137224 */ /* 0x000fd800078e0000 */
[----:B--2---:R-:W-:Y:S05]  /*00f0*/  @P0 BRA `(.L_x_4) ;  /* 0x0000000000140947 */ /* 0x004fea0003800000 */
[----:B------:R-:W1:Y:S02]  /*0100*/  LDC.64 R2, c[0x0][0x380] ;  /* 0x0000e000ff027b82 */ /* 0x000e640000000a00 */
[----:B-1----:R-:W-:-:S05]  /*0110*/  IMAD.WIDE.U32 R2, R0, 0x10, R2 ;  /* 0x0000001000027825 */ /* 0x002fca00078e0002 */
[----:B0-----:R1:W5:Y:S04]  /*0120*/  LDG.E.64.CONSTANT R14, desc[UR10][R2.64] ;  /* 0x0000000a020e7981 */ /* 0x001368000c1e9b00 */
[----:B------:R1:W5:Y:S01]  /*0130*/  LDG.E.64.CONSTANT R12, desc[UR10][R2.64+0x8] ;  /* 0x0000080a020c7981 */ /* 0x000362000c1e9b00 */
[----:B------:R-:W-:-:S07]  /*0140*/  VIADD R19, R0, 0x100 ;  /* 0x0000010000137836 */ /* 0x000fce0000000000 */
.L_x_4:
[----:B0-----:R-:W-:Y:S05]  /*0150*/  BSYNC.RECONVERGENT B1 ;  /* 0x0000000000017941 */ /* 0x001fea0003800200 */
.L_x_3:
[----:B------:R-:W-:Y:S01]  /*0160*/  ISETP.GE.AND P0, PT, R19, UR8, PT ;  /* 0x0000000813007c0c */ /* 0x000fe2000bf06270 */
[----:B------:R-:W-:-:S12]  /*0170*/  BSSY.RECONVERGENT B1, `(.L_x_5) ;  /* 0x0000099000017945 */ /* 0x000fd80003800200 */
[----:B------:R-:W-:Y:S05]  /*0180*/  @P0 BRA `(.L_x_6) ;  /* 0x00000008005c0947 */ /* 0x000fea0003800000 */
[----:B------:R-:W-:Y:S01]  /*0190*/  LOP3.LUT R4, RZ, R19, RZ, 0x33, !PT ;  /* 0x00000013ff047212 */ /* 0x000fe200078e33ff */
[----:B------:R-:W-:Y:S04]  /*01a0*/  BSSY.RECONVERGENT B2, `(.L_x_7) ;  /* 0x000002e000027945 */ /* 0x000fe80003800200 */
[----:B------:R-:W-:-:S05]  /*01b0*/  VIADD R4, R4, UR8 ;  /* 0x0000000804047c36 */ /* 0x000fca0008000000 */
[----:B-1----:R-:W-:-:S04]  /*01c0*/  LOP3.LUT R2, R4, 0x300, RZ, 0xc0, !PT ;  /* 0x0000030004027812 */ /* 0x002fc800078ec0ff */
[----:B------:R-:W-:-:S13]  /*01d0*/  ISETP.NE.AND P0, PT, R2, 0x300, PT ;  /* 0x000003000200780c */ /* 0x000fda0003f05270 */
[----:B------:R-:W-:Y:S05]  /*01e0*/  @!P0 BRA `(.L_x_8) ;  /* 0x0000000000a48947 */ /* 0x000fea0003800000 */
[----:B------:R-:W0:Y:S01]  /*01f0*/  LDC.64 R2, c[0x0][0x380] ;  /* 0x0000e000ff027b82 */ /* 0x000e220000000a00 */
[----:B------:R-:W-:-:S04]  /*0200*/  LEA.HI R5, R4, 0x1, RZ, 0x18 ;  /* 0x0000000104057811 */ /* 0x000fc800078fc0ff */
[----:B------:R-:W-:-:S05]  /*0210*/  LOP3.LUT R5, R5, 0x3, RZ, 0xc0, !PT ;  /* 0x0000000305057812 */ /* 0x000fca00078ec0ff */
[----:B------:R-:W-:Y:S02]  /*0220*/  IMAD.MOV R5, RZ, RZ, -R5 ;  /* 0x000000ffff057224 */ /* 0x000fe400078e0a05 */
[----:B0-----:R-:W-:-:S04]  /*0230*/  IMAD.WIDE.U32 R2, R19, 0x10, R2 ;  /* 0x0000001013027825 */ /* 0x001fc800078e0002 */
[----:B------:R-:W-:-:S07]  /*0240*/  IMAD.MOV.U32 R16, RZ, RZ, R2 ;  /* 0x000000ffff107224 */ /* 0x000fce00078e0002 */
.L_x_11:
[----:B------:R-:W-:-:S05]  /*0250*/  IMAD.MOV.U32 R2, RZ, RZ, R16 ;  /* 0x000000ffff027224 */ /* 0x000fca00078e0010 */
[----:B------:R-:W2:Y:S04]  /*0260*/  LDG.E.64.CONSTANT R8, desc[UR10][R2.64] ;  /* 0x0000000a02087981 */ /* 0x000ea8000c1e9b00 */
[----:B------:R-:W3:Y:S01]  /*0270*/  LDG.E.64.CONSTANT R10, desc[UR10][R2.64+0x8] ;  /* 0x0000080a020a7981 */ /* 0x000ee2000c1e9b00 */
[----:B------:R-:W-:Y:S01]  /*0280*/  VIADD R5, R5, 0x1 ;  /* 0x0000000105057836 */ /* 0x000fe20000000000 */
[----:B------:R-:W-:Y:S01]  /*0290*/  BSSY.RECONVERGENT B3, `(.L_x_9) ;  /* 0x000001b000037945 */ /* 0x000fe20003800200 */
[----:B-----5:R-:W-:Y:S01]  /*02a0*/  IMAD.MOV.U32 R21, RZ, RZ, R13 ;  /* 0x000000ffff157224 */ /* 0x020fe200078e000d */
[----:B------:R-:W-:Y:S01]  /*02b0*/  IADD3 R16, P3, PT, R2, 0x1000, RZ ;  /* 0x0000100002107810 */ /* 0x000fe20007f7e0ff */
[----:B------:R-:W-:Y:S01]  /*02c0*/  IMAD.MOV.U32 R17, RZ, RZ, R12 ;  /* 0x000000ffff117224 */ /* 0x000fe200078e000c */
[----:B------:R-:W-:Y:S01]  /*02d0*/  ISETP.NE.AND P2, PT, R5, RZ, PT ;  /* 0x000000ff0500720c */ /* 0x000fe20003f45270 */
[----:B------:R-:W-:-:S02]  /*02e0*/  IMAD.MOV.U32 R6, RZ, RZ, R14 ;  /* 0x000000ffff067224 */ /* 0x000fc400078e000e */
[----:B------:R-:W-:Y:S01]  /*02f0*/  IMAD.MOV.U32 R7, RZ, RZ, R15 ;  /* 0x000000ffff077224 */ /* 0x000fe200078e000f */
[----:B--2---:R-:W-:Y:S01]  /*0300*/  DSETP.GEU.AND P0, PT, |R14|, |R8|, PT ;  /* 0x400000080e00722a */ /* 0x004fe20003f0e200 */
[----:B------:R-:W-:Y:S02]  /*0310*/  IMAD.MOV.U32 R14, RZ, RZ, R8 ;  /* 0x000000ffff0e7224 */ /* 0x000fe400078e0008 */
[----:B---3--:R-:W-:Y:S02]  /*0320*/  IMAD.MOV.U32 R12, RZ, RZ, R10 ;  /* 0x000000ffff0c7224 */ /* 0x008fe400078e000a */
[----:B------:R-:W-:Y:S02]  /*0330*/  IMAD.MOV.U32 R13, RZ, RZ, R11 ;  /* 0x000000ffff0d7224 */ /* 0x000fe400078e000b */
[----:B------:R-:W-:-:S07]  /*0340*/  IMAD.MOV.U32 R15, RZ, RZ, R9 ;  /* 0x000000ffff0f7224 */ /* 0x000fce00078e0009 */
[----:B------:R-:W-:Y:S05]  /*0350*/  @!P0 BRA `(.L_x_10) ;  /* 0x0000000000388947 */ /* 0x000fea0003800000 */
[----:B------:R-:W-:Y:S01]  /*0360*/  DSETP.GEU.AND P0, PT, |R8|, |R6|, PT ;  /* 0x400000060800722a */ /* 0x000fe20003f0e200 */
[----:B------:R-:W-:Y:S02]  /*0370*/  IMAD.MOV.U32 R14, RZ, RZ, R6 ;  /* 0x000000ffff0e7224 */ /* 0x000fe400078e0006 */
[----:B------:R-:W-:Y:S02]  /*0380*/  IMAD.MOV.U32 R15, RZ, RZ, R7 ;  /* 0x000000ffff0f7224 */ /* 0x000fe400078e0007 */
[----:B------:R-:W-:Y:S02]  /*0390*/  IMAD.MOV.U32 R12, RZ, RZ, R17 ;  /* 0x000000ffff0c7224 */ /* 0x000fe400078e0011 */
[----:B------:R-:W-:-:S07]  /*03a0*/  IMAD.MOV.U32 R13, RZ, RZ, R21 ;  /* 0x000000ffff0d7224 */ /* 0x000fce00078e0015 */
[----:B------:R-:W-:Y:S05]  /*03b0*/  @!P0 BRA `(.L_x_10) ;  /* 0x0000000000208947 */ /* 0x000fea0003800000 */
[CC--:B------:R-:W-:Y:S02]  /*03c0*/  ISETP.GE.U32.AND P1, PT, R17.reuse, R10.reuse, PT ;  /* 0x0000000a1100720c */ /* 0x0c0fe40003f26070 */
[----:B------:R-:W-:Y:S02]  /*03d0*/  ISETP.LT.U32.AND P0, PT, R17, R10, PT ;  /* 0x0000000a1100720c */ /* 0x000fe40003f01070 */
[CC--:B------:R-:W-:Y:S02]  /*03e0*/  ISETP.GE.AND.EX P1, PT, R21.reuse, R11.reuse, PT, P1 ;  /* 0x0000000b1500720c */ /* 0x0c0fe40003f26310 */
[----:B------:R-:W-:Y:S02]  /*03f0*/  ISETP.LT.AND.EX P0, PT, R21, R11, PT, P0 ;  /* 0x0000000b1500720c */ /* 0x000fe40003f01300 */
[----:B------:R-:W-:Y:S02]  /*0400*/  FSEL R14, R6, R8, !P1 ;  /* 0x00000008060e7208 */ /* 0x000fe40004800000 */
[----:B------:R-:W-:-:S02]  /*0410*/  FSEL R15, R7, R9, !P1 ;  /* 0x00000009070f7208 */ /* 0x000fc40004800000 */
[----:B------:R-:W-:Y:S02]  /*0420*/  SEL R12, R17, R10, P0 ;  /* 0x0000000a110c7207 */ /* 0x000fe40000000000 */
[----:B------:R-:W-:-:S07]  /*0430*/  SEL R13, R21, R11, P0 ;  /* 0x0000000b150d7207 */ /* 0x000fce0000000000 */
.L_x_10:
[----:B------:R-:W-:Y:S05]  /*0440*/  BSYNC.RECONVERGENT B3 ;  /* 0x0000000000037941 */ /* 0x000fea0003800200 */
.L_x_9:
[----:B------:R-:W-:Y:S02]  /*0450*/  IMAD.X R3, RZ, RZ, R3, P3 ;  /* 0x000000ffff037224 */ /* 0x000fe400018e0603 */
[----:B------:R-:W-:Y:S01]  /*0460*/  VIADD R19, R19, 0x100 ;  /* 0x0000010013137836 */ /* 0x000fe20000000000 */
[----:B------:R-:W-:Y:S06]  /*0470*/  @P2 BRA `(.L_x_11) ;  /* 0xfffffffc00742947 */ /* 0x000fec000383ffff */
.L_x_8:
[----:B------:R-:W-:Y:S05]  /*0480*/  BSYNC.RECONVERGENT B2 ;  /* 0x0000000000027941 */ /* 0x000fea0003800200 */
.L_x_7:
[----:B------:R-:W0:Y:S01]  /*0490*/  LDC.64 R8, c[0x0][0x380] ;  /* 0x0000e000ff087b82 */ /* 0x000e220000000a00 */
[----:B------:R-:W-:-:S13]  /*04a0*/  ISETP.GE.U32.AND P0, PT, R4, 0x300, PT ;  /* 0x000003000400780c */ /* 0x000fda0003f06070 */
[----:B------:R-:W-:Y:S05]  /*04b0*/  @!P0 BRA `(.L_x_6) ;  /* 0x0000000400908947 */ /* 0x000fea0003800000 */
.L_x_20:
[----:B0-----:R-:W-:-:S05]  /*04c0*/  IMAD.WIDE R20, R19, 0x10, R8 ;  /* 0x0000001013147825 */ /* 0x001fca00078e0208 */
[----:B------:R-:W2:Y:S04]  /*04d0*/  LDG.E.64.CONSTANT R10, desc[UR10][R20.64] ;  /* 0x0000000a140a7981 */ /* 0x000ea8000c1e9b00 */
[----:B------:R-:W3:Y:S04]  /*04e0*/  LDG.E.64.CONSTANT R16, desc[UR10][R20.64+0x8] ;  /* 0x0000080a14107981 */ /* 0x000ee8000c1e9b00 */
[----:B-----5:R0:W5:Y:S04]  /*04f0*/  LDG.E.64.CONSTANT R6, desc[UR10][R20.64+0x1000] ;  /* 0x0010000a14067981 */ /* 0x020168000c1e9b00 */
[----:B------:R0:W5:Y:S01]  /*0500*/  LDG.E.64.CONSTANT R4, desc[UR10][R20.64+0x1008] ;  /* 0x0010080a14047981 */ /* 0x000162000c1e9b00 */
[----:B------:R-:W-:Y:S01]  /*0510*/  BSSY.RECONVERGENT B2, `(.L_x_12) ;  /* 0x0000015000027945 */ /* 0x000fe20003800200 */
[----:B--2---:R-:W-:Y:S01]  /*0520*/  DSETP.GEU.AND P0, PT, |R14|, |R10|, PT ;  /* 0x4000000a0e00722a */ /* 0x004fe20003f0e200 */
[----:B------:R-:W-:-:S02]  /*0530*/  IMAD.MOV.U32 R2, RZ, RZ, R10 ;  /* 0x000000ffff027224 */ /* 0x000fc400078e000a */
[----:B------:R-:W-:Y:S02]  /*0540*/  IMAD.MOV.U32 R3, RZ, RZ, R11 ;  /* 0x000000ffff037224 */ /* 0x000fe400078e000b */
[----:B---3--:R-:W-:Y:S02]  /*0550*/  IMAD.MOV.U32 R23, RZ, RZ, R16 ;  /* 0x000000ffff177224 */ /* 0x008fe400078e0010 */
[----:B------:R-:W-:-:S07]  /*0560*/  IMAD.MOV.U32 R25, RZ, RZ, R17 ;  /* 0x000000ffff197224 */ /* 0x000fce00078e0011 */
[----:B0-----:R-:W-:Y:S05]  /*0570*/  @!P0 BRA `(.L_x_13) ;  /* 0x0000000000388947 */ /* 0x001fea0003800000 */
[----:B------:R-:W-:Y:S01]  /*0580*/  DSETP.GEU.AND P0, PT, |R10|, |R14|, PT ;  /* 0x4000000e0a00722a */ /* 0x000fe20003f0e200 */
[----:B------:R-:W-:Y:S02]  /*0590*/  IMAD.MOV.U32 R23, RZ, RZ, R12 ;  /* 0x000000ffff177224 */ /* 0x000fe400078e000c */
[----:B------:R-:W-:Y:S02]  /*05a0*/  IMAD.MOV.U32 R25, RZ, RZ, R13 ;  /* 0x000000ffff197224 */ /* 0x000fe400078e000d */
[----:B------:R-:W-:Y:S02]  /*05b0*/  IMAD.MOV.U32 R2, RZ, RZ, R14 ;  /* 0x000000ffff027224 */ /* 0x000fe400078e000e */
[----:B------:R-:W-:-:S07]  /*05c0*/  IMAD.MOV.U32 R3, RZ, RZ, R15 ;  /* 0x000000ffff037224 */ /* 0x000fce00078e000f */
[----:B------:R-:W-:Y:S05]  /*05d0*/  @!P0 BRA `(.L_x_13) ;  /* 0x0000000000208947 */ /* 0x000fea0003800000 */
[CC--:B------:R-:W-:Y:S02]  /*05e0*/  ISETP.LT.U32.AND P1, PT, R12.reuse, R16.reuse, PT ;  /* 0x000000100c00720c */ /* 0x0c0fe40003f21070 */
[CC--:B------:R-:W-:Y:S02]  /*05f0*/  ISETP.GE.U32.AND P0, PT, R12.reuse, R16.reuse, PT ;  /* 0x000000100c00720c */ /* 0x0c0fe40003f06070 */
[CC--:B------:R-:W-:Y:S02]  /*0600*/  ISETP.LT.AND.EX P1, PT, R13.reuse, R17.reuse, PT, P1 ;  /* 0x000000110d00720c */ /* 0x0c0fe40003f21310 */
[CC--:B------:R-:W-:Y:S02]  /*0610*/  ISETP.GE.AND.EX P0, PT, R13.reuse, R17.reuse, PT, P0 ;  /* 0x000000110d00720c */ /* 0x0c0fe40003f06300 */
[----:B------:R-:W-:Y:S02]  /*0620*/  SEL R23, R12, R16, P1 ;  /* 0x000000100c177207 */ /* 0x000fe40000800000 */
[----:B------:R-:W-:-:S02]  /*0630*/  SEL R25, R13, R17, P1 ;  /* 0x000000110d197207 */ /* 0x000fc40000800000 */
[----:B------:R-:W-:Y:S02]  /*0640*/  FSEL R2, R14, R10, !P0 ;  /* 0x0000000a0e027208 */ /* 0x000fe40004000000 */
[----:B------:R-:W-:-:S07]  /*0650*/  FSEL R3, R15, R11, !P0 ;  /* 0x0000000b0f037208 */ /* 0x000fce0004000000 */
.L_x_13:
[----:B------:R-:W-:Y:S05]  /*0660*/  BSYNC.RECONVERGENT B2 ;  /* 0x0000000000027941 */ /* 0x000fea0003800200 */
.L_x_12:
[----:B------:R0:W5:Y:S04]  /*0670*/  LDG.E.64.CONSTANT R14, desc[UR10][R20.64+0x2000] ;  /* 0x0020000a140e7981 */ /* 0x000168000c1e9b00 */
[----:B------:R0:W5:Y:S04]  /*0680*/  LDG.E.64.CONSTANT R12, desc[UR10][R20.64+0x2008] ;  /* 0x0020080a140c7981 */ /* 0x000168000c1e9b00 */
[----:B------:R0:W5:Y:S04]  /*0690*/  LDG.E.64.CONSTANT R10, desc[UR10][R20.64+0x3000] ;  /* 0x0030000a140a7981 */ /* 0x000168000c1e9b00 */
[----:B------:R0:W5:Y:S02]  /*06a0*/  LDG.E.64.CONSTANT R16, desc[UR10][R20.64+0x3008] ;  /* 0x0030080a14107981 */ /* 0x000164000c1e9b00 */
[----:B-----5:R-:W-:Y:S01]  /*06b0*/  DSETP.GEU.AND P0, PT, |R2|, |R6|, PT ;  /* 0x400000060200722a */ /* 0x020fe20003f0e200 */
[----:B------:R-:W-:Y:S01]  /*06c0*/  BSSY.RECONVERGENT B2, `(.L_x_14) ;  /* 0x0000014000027945 */ /* 0x000fe20003800200 */
[----:B------:R-:W-:-:S02]  /*06d0*/  IMAD.MOV.U32 R26, RZ, RZ, R6 ;  /* 0x000000ffff1a7224 */ /* 0x000fc400078e0006 */
[----:B------:R-:W-:Y:S02]  /*06e0*/  IMAD.MOV.U32 R27, RZ, RZ, R7 ;  /* 0x000000ffff1b7224 */ /* 0x000fe400078e0007 */
[----:B------:R-:W-:Y:S02]  /*06f0*/  IMAD.MOV.U32 R29, RZ, RZ, R4 ;  /* 0x000000ffff1d7224 */ /* 0x000fe400078e0004 */
[----:B------:R-:W-:-:S06]  /*0700*/  IMAD.MOV.U32 R18, RZ, RZ, R5 ;  /* 0x000000ffff127224 */ /* 0x000fcc00078e0005 */
[----:B0-----:R-:W-:Y:S05]  /*0710*/  @!P0 BRA `(.L_x_15) ;  /* 0x0000000000388947 */ /* 0x001fea0003800000 */
        /* <DEDUP_REMOVED lines=14> */
.L_x_15:
[----:B------:R-:W-:Y:S05]  /*0800*/  BSYNC.RECONVERGENT B2 ;  /* 0x0000000000027941 */ /* 0x000fea0003800200 */
.L_x_14:
[----:B------:R-:W-:Y:S01]  /*0810*/  DSETP.GEU.AND P0, PT, |R26|, |R14|, PT ;  /* 0x4000000e1a00722a */ /* 0x000fe20003f0e200 */
[----:B------:R-:W-:Y:S01]  /*0820*/  BSSY.RECONVERGENT B2, `(.L_x_16) ;  /* 0x0000014000027945 */ /* 0x000fe20003800200 */
[----:B------:R-:W-:Y:S02]  /*0830*/  IMAD.MOV.U32 R2, RZ, RZ, R14 ;  /* 0x000000ffff027224 */ /* 0x000fe400078e000e */
[----:B------:R-:W-:Y:S02]  /*0840*/  IMAD.MOV.U32 R3, RZ, RZ, R15 ;  /* 0x000000ffff037224 */ /* 0x000fe400078e000f */
[----:B------:R-:W-:Y:S02]  /*0850*/  IMAD.MOV.U32 R5, RZ, RZ, R12 ;  /* 0x000000ffff057224 */ /* 0x000fe400078e000c */
[----:B------:R-:W-:-:S06]  /*0860*/  IMAD.MOV.U32 R7, RZ, RZ, R13 ;  /* 0x000000ffff077224 */ /* 0x000fcc00078e000d */
        /* <DEDUP_REMOVED lines=15> */
.L_x_17:
[----:B------:R-:W-:Y:S05]  /*0960*/  BSYNC.RECONVERGENT B2 ;  /* 0x0000000000027941 */ /* 0x000fea0003800200 */
.L_x_16:
        /* <DEDUP_REMOVED lines=21> */
.L_x_19:
[----:B------:R-:W-:Y:S05]  /*0ac0*/  BSYNC.RECONVERGENT B2 ;  /* 0x0000000000027941 */ /* 0x000fea0003800200 */
.L_x_18:
[----:B------:R-:W-:-:S05]  /*0ad0*/  VIADD R19, R19, 0x400 ;  /* 0x0000040013137836 */ /* 0x000fca0000000000 */
[----:B------:R-:W-:-:S13]  /*0ae0*/  ISETP.GE.AND P0, PT, R19, UR4, PT ;  /* 0x0000000413007c0c */ /* 0x000fda000bf06270 */
[----:B------:R-:W-:Y:S05]  /*0af0*/  @!P0 BRA `(.L_x_20) ;  /* 0xfffffff800708947 */ /* 0x000fea000383ffff */
.L_x_6:
[----:B------:R-:W-:Y:S05]  /*0b00*/  BSYNC.RECONVERGENT B1 ;  /* 0x0000000000017941 */ /* 0x000fea0003800200 */
.L_x_5:
[----:B------:R-:W2:Y:S02]  /*0b10*/  LDCU UR6, c[0x0][0x390] ;  /* 0x00007200ff0677ac */ /* 0x000ea40008000800 */
[----:B--2---:R-:W-:-:S09]  /*0b20*/  UISETP.GE.AND UP0, UPT, UR6, 0x100, UPT ;  /* 0x000001000600788c */ /* 0x004fd2000bf06270 */
[----:B------:R-:W-:Y:S05]  /*0b30*/  BRA.U !UP0, `(.L_x_21) ;  /* 0x0000001508507547 */ /* 0x000fea000b800000 */
[----:B0-----:R-:W0:Y:S01]  /*0b40*/  S2R R9, SR_LANEID ;  /* 0x0000000000097919 */ /* 0x001e220000000000 */
[----:B------:R-:W-:Y:S01]  /*0b50*/  BSSY.RECONVERGENT B1, `(.L_x_22) ;  /* 0x000001f000017945 */ /* 0x000fe20003800200 */
[----:B-----5:R-:W-:Y:S01]  /*0b60*/  IMAD.MOV.U32 R11, RZ, RZ, R12 ;  /* 0x000000ffff0b7224 */ /* 0x020fe200078e000c */
[----:B------:R2:W3:Y:S01]  /*0b70*/  SHFL.DOWN PT, R4, R14, 0x1, 0x1f ;  /* 0x08201f000e047f89 */ /* 0x0004e200000e0000 */
[----:B------:R-:W-:Y:S02]  /*0b80*/  IMAD.MOV.U32 R16, RZ, RZ, R13 ;  /* 0x000000ffff107224 */ /* 0x000fe400078e000d */
[----:B-1----:R-:W-:Y:S01]  /*0b90*/  IMAD.MOV.U32 R2, RZ, RZ, R14 ;  /* 0x000000ffff027224 */ /* 0x002fe200078e000e */
[----:B------:R2:W1:Y:S01]  /*0ba0*/  SHFL.DOWN PT, R5, R15, 0x1, 0x1f ;  /* 0x08201f000f057f89 */ /* 0x00046200000e0000 */
[----:B------:R-:W-:-:S03]  /*0bb0*/  IMAD.MOV.U32 R3, RZ, RZ, R15 ;  /* 0x000000ffff037224 */ /* 0x000fc600078e000f */
[----:B------:R2:W4:Y:S04]  /*0bc0*/  SHFL.DOWN PT, R7, R12, 0x1, 0x1f ;  /* 0x08201f000c077f89 */ /* 0x00052800000e0000 */
[----:B------:R2:W1:Y:S01]  /*0bd0*/  SHFL.DOWN PT, R17, R13, 0x1, 0x1f ;  /* 0x08201f000d117f89 */ /* 0x00046200000e0000 */
[----:B0-----:R-:W-:-:S13]  /*0be0*/  ISETP.GT.AND P0, PT, R9, 0x1e, PT ;  /* 0x0000001e0900780c */ /* 0x001fda0003f04270 */
[----:B-1234-:R-:W-:Y:S05]  /*0bf0*/  @P0 BRA `(.L_x_23) ;  /* 0x0000000000500947 */ /* 0x01efea0003800000 */
[----:B------:R-:W-:Y:S01]  /*0c00*/  DSETP.GEU.AND P0, PT, |R14|, |R4|, PT ;  /* 0x400000040e00722a */ /* 0x000fe20003f0e200 */
[----:B------:R-:W-:Y:S02]  /*0c10*/  IMAD.MOV.U32 R11, RZ, RZ, R7 ;  /* 0x000000ffff0b7224 */ /* 0x000fe400078e0007 */
[----:B------:R-:W-:Y:S02]  /*0c20*/  IMAD.MOV.U32 R16, RZ, RZ, R17 ;  /* 0x000000ffff107224 */ /* 0x000fe400078e0011 */
        /* <DEDUP_REMOVED lines=9> */
[CC--:B------:R-:W-:Y:S02]  /*0cc0*/  ISETP.LT.U32.AND P1, PT, R12.reuse, R7.reuse, PT ;  /* 0x000000070c00720c */ /* 0x0c0fe40003f21070 */
[C---:B------:R-:W-:Y:S02]  /*0cd0*/  ISETP.GE.U32.AND P0, PT, R12.reuse, R7, PT ;  /* 0x000000070c00720c */ /* 0x040fe40003f06070 */
[CC--:B------:R-:W-:Y:S02]  /*0ce0*/  ISETP.LT.AND.EX P1, PT, R13.reuse, R17.reuse, PT, P1 ;  /* 0x000000110d00720c */ /* 0x0c0fe40003f21310 */
[C---:B------:R-:W-:Y:S02]  /*0cf0*/  ISETP.GE.AND.EX P0, PT, R13.reuse, R17, PT, P0 ;  /* 0x000000110d00720c */ /* 0x040fe40003f06300 */
[----:B------:R-:W-:Y:S02]  /*0d00*/  SEL R11, R12, R7, P1 ;  /* 0x000000070c0b7207 */ /* 0x000fe40000800000 */
[----:B------:R-:W-:-:S02]  /*0d10*/  SEL R16, R13, R17, P1 ;  /* 0x000000110d107207 */ /* 0x000fc40000800000 */
[----:B------:R-:W-:Y:S02]  /*0d20*/  FSEL R2, R14, R4, !P0 ;  /* 0x000000040e027208 */ /* 0x000fe40004000000 */
[----:B------:R-:W-:-:S07]  /*0d30*/  FSEL R3, R15, R5, !P0 ;  /* 0x000000050f037208 */ /* 0x000fce0004000000 */
.L_x_23:
[----:B------:R-:W-:Y:S05]  /*0d40*/  BSYNC.RECONVERGENT B1 ;  /* 0x0000000000017941 */ /* 0x000fea0003800200 */
.L_x_22:
[----:B------:R-:W-:Y:S01]  /*0d50*/  ISETP.GT.AND P0, PT, R9, 0x1d, PT ;  /* 0x0000001d0900780c */ /* 0x000fe20003f04270 */
[----:B------:R0:W1:Y:S01]  /*0d60*/  SHFL.DOWN PT, R6, R2, 0x2, 0x1f ;  /* 0x08401f0002067f89 */ /* 0x00006200000e0000 */
[----:B------:R-:W-:Y:S01]  /*0d70*/  BSSY.RECONVERGENT B1, `(.L_x_24) ;  /* 0x000001d000017945 */ /* 0x000fe20003800200 */
[----:B------:R-:W-:Y:S02]  /*0d80*/  IMAD.MOV.U32 R8, RZ, RZ, R11 ;  /* 0x000000ffff087224 */ /* 0x000fe400078e000b */
[----:B------:R0:W2:Y:S01]  /*0d90*/  SHFL.DOWN PT, R7, R3, 0x2, 0x1f ;  /* 0x08401f0003077f89 */ /* 0x0000a200000e0000 */
[----:B------:R-:W-:Y:S02]  /*0da0*/  IMAD.MOV.U32 R10, RZ, RZ, R16 ;  /* 0x000000ffff0a7224 */ /* 0x000fe400078e0010 */
[----:B------:R-:W-:Y:S01]  /*0db0*/  IMAD.MOV.U32 R4, RZ, RZ, R2 ;  /* 0x000000ffff047224 */ /* 0x000fe200078e0002 */
[----:B------:R0:W3:Y:S01]  /*0dc0*/  SHFL.DOWN PT, R12, R11, 0x2, 0x1f ;  /* 0x08401f000b0c7f89 */ /* 0x0000e200000e0000 */
[----:B------:R-:W-:-:S03]  /*0dd0*/  IMAD.MOV.U32 R5, RZ, RZ, R3 ;  /* 0x000000ffff057224 */ /* 0x000fc600078e0003 */
[----:B------:R0:W4:Y:S01]  /*0de0*/  SHFL.DOWN PT, R13, R16, 0x2, 0x1f ;  /* 0x08401f00100d7f89 */ /* 0x00012200000e0000 */
[----:B------:R-:W-:Y:S05]  /*0df0*/  @P0 BRA `(.L_x_25) ;  /* 0x0000000000500947 */ /* 0x000fea0003800000 */
[----:B-12---:R-:W-:Y:S01]  /*0e00*/  DSETP.GEU.AND P0, PT, |R2|, |R6|, PT ;  /* 0x400000060200722a */ /* 0x006fe20003f0e200 */
[----:B---3--:R-:W-:Y:S02]  /*0e10*/  IMAD.MOV.U32 R8, RZ, RZ, R12 ;  /* 0x000000ffff087224 */ /* 0x008fe400078e000c */
[----:B----4-:R-:W-:Y:S02]  /*0e20*/  IMAD.MOV.U32 R10, RZ, RZ, R13 ;  /* 0x000000ffff0a7224 */ /* 0x010fe400078e000d */
        /* <DEDUP_REMOVED lines=17> */
.L_x_25:
[----:B------:R-:W-:Y:S05]  /*0f40*/  BSYNC.RECONVERGENT B1 ;  /* 0x0000000000017941 */ /* 0x000fea0003800200 */
.L_x_24:
[----:B------:R-:W-:Y:S01]  /*0f50*/  ISETP.GT.AND P0, PT, R9, 0x1b, PT ;  /* 0x0000001b0900780c */ /* 0x000fe20003f04270 */
[----:B-1----:R1:W1:Y:S01]  /*0f60*/  SHFL.DOWN PT, R6, R4, 0x4, 0x1f ;  /* 0x08801f0004067f89 */ /* 0x00226200000e0000 */
[----:B------:R-:W-:Y:S01]  /*0f70*/  BSSY.RECONVERGENT B1, `(.L_x_26) ;  /* 0x000001d000017945 */ /* 0x000fe20003800200 */
[----:B0-----:R-:W-:Y:S02]  /*0f80*/  IMAD.MOV.U32 R11, RZ, RZ, R8 ;  /* 0x000000ffff0b7224 */ /* 0x001fe400078e0008 */
[----:B--2---:R0:W2:Y:S01]  /*0f90*/  SHFL.DOWN PT, R7, R5, 0x4, 0x1f ;  /* 0x08801f0005077f89 */ /* 0x0040a200000e0000 */
[----:B---3--:R-:W-:Y:S02]  /*0fa0*/  IMAD.MOV.U32 R12, RZ, RZ, R10 ;  /* 0x000000ffff0c7224 */ /* 0x008fe400078e000a */
[----:B------:R-:W-:Y:S01]  /*0fb0*/  IMAD.MOV.U32 R2, RZ, RZ, R4 ;  /* 0x000000ffff027224 */ /* 0x000fe200078e0004 */
[----:B----4-:R0:W3:Y:S01]  /*0fc0*/  SHFL.DOWN PT, R13, R8, 0x4, 0x1f ;  /* 0x08801f00080d7f89 */ /* 0x0100e200000e0000 */
        /* <DEDUP_REMOVED lines=23> */
.L_x_27:
[----:B------:R-:W-:Y:S05]  /*1140*/  BSYNC.RECONVERGENT B1 ;  /* 0x0000000000017941 */ /* 0x000fea0003800200 */
.L_x_26:
[----:B------:R-:W-:Y:S01]  /*1150*/  ISETP.GT.AND P0, PT, R9, 0x17, PT ;  /* 0x000000170900780c */ /* 0x000fe20003f04270 */
[----:B-1----:R1:W1:Y:S01]  /*1160*/  SHFL.DOWN PT, R6, R2, 0x8, 0x1f ;  /* 0x09001f0002067f89 */ /* 0x00226200000e0000 */
[----:B------:R-:W-:Y:S01]  /*1170*/  BSSY.RECONVERGENT B1, `(.L_x_28) ;  /* 0x000001d000017945 */ /* 0x000fe20003800200 */
[----:B0-----:R-:W-:Y:S02]  /*1180*/  IMAD.MOV.U32 R8, RZ, RZ, R11 ;  /* 0x000000ffff087224 */ /* 0x001fe400078e000b */
[----:B--2---:R0:W2:Y:S01]  /*1190*/  SHFL.DOWN PT, R7, R3, 0x8, 0x1f ;  /* 0x09001f0003077f89 */ /* 0x0040a200000e0000 */
[----:B------:R-:W-:Y:S02]  /*11a0*/  IMAD.MOV.U32 R10, RZ, RZ, R12 ;  /* 0x000000ffff0a7224 */ /* 0x000fe400078e000c */
[----:B------:R-:W-:Y:S01]  /*11b0*/  IMAD.MOV.U32 R4, RZ, RZ, R2 ;  /* 0x000000ffff047224 */ /* 0x000fe200078e0002 */
[----:B------:R0:W0:Y:S01]  /*11c0*/  SHFL.DOWN PT, R14, R11, 0x8, 0x1f ;  /* 0x09001f000b0e7f89 */ /* 0x00002200000e0000 */
[----:B------:R-:W-:-:S03]  /*11d0*/  IMAD.MOV.U32 R5, RZ, RZ, R3 ;  /* 0x000000ffff057224 */ /* 0x000fc600078e0003 */
[----:B---3--:R3:W0:Y:S01]  /*11e0*/  SHFL.DOWN PT, R13, R12, 0x8, 0x1f ;  /* 0x09001f000c0d7f89 */ /* 0x00862200000e0000 */
[----:B------:R-:W-:Y:S05]  /*11f0*/  @P0 BRA `(.L_x_29) ;  /* 0x0000000000500947 */ /* 0x000fea0003800000 */
[----:B-12---:R-:W-:Y:S01]  /*1200*/  DSETP.GEU.AND P0, PT, |R2|, |R6|, PT ;  /* 0x400000060200722a */ /* 0x006fe20003f0e200 */
[----:B0-----:R-:W-:Y:S02]  /*1210*/  IMAD.MOV.U32 R8, RZ, RZ, R14 ;  /* 0x000000ffff087224 */ /* 0x001fe400078e000e */
        /* <DEDUP_REMOVED lines=18> */
.L_x_29:
[----:B------:R-:W-:Y:S05]  /*1340*/  BSYNC.RECONVERGENT B1 ;  /* 0x0000000000017941 */ /* 0x000fea0003800200 */
.L_x_28:
[----:B------:R-:W-:Y:S01]  /*1350*/  ISETP.GT.AND P0, PT, R9, 0xf, PT ;  /* 0x0000000f0900780c */ /* 0x000fe20003f04270 */
[----:B-1----:R1:W1:Y:S01]  /*1360*/  SHFL.DOWN PT, R6, R4, 0x10, 0x1f ;  /* 0x0a001f0004067f89 */ /* 0x00226200000e0000 */
[----:B------:R-:W-:Y:S01]  /*1370*/  BSSY.RECONVERGENT B1, `(.L_x_30) ;  /* 0x000001d000017945 */ /* 0x000fe20003800200 */
[----:B0-----:R-:W-:Y:S02]  /*1380*/  IMAD.MOV.U32 R14, RZ, RZ, R8 ;  /* 0x000000ffff0e7224 */ /* 0x001fe400078e0008 */
[----:B--2---:R0:W2:Y:S01]  /*1390*/  SHFL.DOWN PT, R7, R5, 0x10, 0x1f ;  /* 0x0a001f0005077f89 */ /* 0x0040a200000e0000 */
[----:B----4-:R-:W-:Y:S02]  /*13a0*/  IMAD.MOV.U32 R15, RZ, RZ, R10 ;  /* 0x000000ffff0f7224 */ /* 0x010fe400078e000a */
[----:B------:R-:W-:Y:S01]  /*13b0*/  IMAD.MOV.U32 R2, RZ, RZ, R4 ;  /* 0x000000ffff027224 */ /* 0x000fe200078e0004 */
[----:B------:R0:W4:Y:S01]  /*13c0*/  SHFL.DOWN PT, R11, R8, 0x10, 0x1f ;  /* 0x0a001f00080b7f89 */ /* 0x00012200000e0000 */
[----:B------:R-:W-:-:S03]  /*13d0*/  IMAD.MOV.U32 R3, RZ, RZ, R5 ;  /* 0x000000ffff037224 */ /* 0x000fc600078e0005 */
[----:B------:R0:W0:Y:S01]  /*13e0*/  SHFL.DOWN PT, R13, R10, 0x10, 0x1f ;  /* 0x0a001f000a0d7f89 */ /* 0x00002200000e0000 */
[----:B------:R-:W-:Y:S05]  /*13f0*/  @P0 BRA `(.L_x_31) ;  /* 0x0000000000500947 */ /* 0x000fea0003800000 */
[----:B-12---:R-:W-:Y:S01]  /*1400*/  DSETP.GEU.AND P0, PT, |R4|, |R6|, PT ;  /* 0x400000060400722a */ /* 0x006fe20003f0e200 */
[----:B----4-:R-:W-:Y:S02]  /*1410*/  IMAD.MOV.U32 R14, RZ, RZ, R11 ;  /* 0x000000ffff0e7224 */ /* 0x010fe400078e000b */
[----:B0-----:R-:W-:Y:S02]  /*1420*/  IMAD.MOV.U32 R15, RZ, RZ, R13 ;  /* 0x000000ffff0f7224 */ /* 0x001fe400078e000d */
        /* <DEDUP_REMOVED lines=17> */
.L_x_31:
[----:B------:R-:W-:Y:S05]  /*1540*/  BSYNC.RECONVERGENT B1 ;  /* 0x0000000000017941 */ /* 0x000fea0003800200 */
.L_x_30:
[----:B------:R-:W-:Y:S01]  /*1550*/  ISETP.NE.AND P0, PT, R9, RZ, PT ;  /* 0x000000ff0900720c */ /* 0x000fe20003f05270 */
[----:B------:R-:W-:-:S12]  /*1560*/  BSSY.RECONVERGENT B1, `(.L_x_32) ;  /* 0x000000a000017945 */ /* 0x000fd80003800200 */
[----:B------:R-:W-:Y:S05]  /*1570*/  @P0 BRA `(.L_x_33) ;  /* 0x0000000000200947 */ /* 0x000fea0003800000 */
[----:B-1----:R-:W1:Y:S01]  /*1580*/  S2R R6, SR_CgaCtaId ;  /* 0x0000000000067919 */ /* 0x002e620000008800 */
[----:B0-----:R-:W-:Y:S02]  /*1590*/  MOV R5, 0x400 ;  /* 0x0000040000057802 */ /* 0x001fe40000000f00 */
[----:B------:R-:W-:-:S04]  /*15a0*/  SHF.R.U32.HI R4, RZ, 0x1, R0 ;  /* 0x00000001ff047819 */ /* 0x000fc80000011600 */
[----:B------:R-:W-:Y:S02]  /*15b0*/  LOP3.LUT R4, R4, 0x1f0, RZ, 0xc0, !PT ;  /* 0x000001f004047812 */ /* 0x000fe400078ec0ff */
[----:B-1----:R-:W-:-:S05]  /*15c0*/  LEA R5, R6, R5, 0x18 ;  /* 0x0000000506057211 */ /* 0x002fca00078ec0ff */
[----:B------:R-:W-:-:S05]  /*15d0*/  IMAD.IADD R5, R4, 0x1, R5 ;  /* 0x0000000104057824 */ /* 0x000fca00078e0205 */
[----:B------:R0:W-:Y:S04]  /*15e0*/  STS.64 [R5+0x10], R14 ;  /* 0x0000100e05007388 */ /* 0x0001e80000000a00 */
[----:B------:R0:W-:Y:S02]  /*15f0*/  STS.64 [R5+0x8], R2 ;  /* 0x0000080205007388 */ /* 0x0001e40000000a00 */
.L_x_33:
[----:B------:R-:W-:Y:S05]  /*1600*/  BSYNC.RECONVERGENT B1 ;  /* 0x0000000000017941 */ /* 0x000fea0003800200 */
.L_x_32:
[----:B------:R-:W-:Y:S01]  /*1610*/  BAR.SYNC.DEFER_BLOCKING 0x0 ;  /* 0x0000000000007b1d */ /* 0x000fe20000010000 */
[----:B------:R-:W-:-:S13]  /*1620*/  ISETP.NE.AND P1, PT, R0, RZ, PT ;  /* 0x000000ff0000720c */ /* 0x000fda0003f25270 */
[----:B------:R-:W-:Y:S05]  /*1630*/  @P1 BRA `(.L_x_34) ;  /* 0x0000005400881947 */ /* 0x000fea0003800000 */
[----:B0-----:R-:W0:Y:S01]  /*1640*/  S2R R5, SR_CgaCtaId ;  /* 0x0000000000057919 */ /* 0x001e220000008800 */
[----:B------:R-:W-:Y:S01]  /*1650*/  MOV R0, 0x400 ;  /* 0x0000040000007802 */ /* 0x000fe20000000f00 */
[----:B------:R-:W-:Y:S03]  /*1660*/  BSSY.RECONVERGENT B1, `(.L_x_35) ;  /* 0x000001a000017945 */ /* 0x000fe60003800200 */
[----:B0-----:R-:W-:-:S05]  /*1670*/  LEA R0, R5, R0, 0x18 ;  /* 0x0000000005007211 */ /* 0x001fca00078ec0ff */
[----:B------:R-:W0:Y:S04]  /*1680*/  LDS.64 R16, [R0+0x18] ;  /* 0x0000180000107984 */ /* 0x000e280000000a00 */
[----:B-12---:R-:W1:Y:S04]  /*1690*/  LDS.128 R4, [R0+0x20] ;  /* 0x0000200000047984 */ /* 0x006e680000000c00 */
[----:B---3--:R2:W3:Y:S04]  /*16a0*/  LDS.64 R12, [R0+0x80] ;  /* 0x00008000000c7984 */ /* 0x0084e80000000a00 */
[----:B----4-:R2:W4:Y:S01]  /*16b0*/  LDS.128 R8, [R0+0x30] ;  /* 0x0000300000087984 */ /* 0x0105220000000c00 */
[----:B0-----:R-:W-:Y:S01]  /*16c0*/  DSETP.GEU.AND P0, PT, |R2|, |R16|, PT ;  /* 0x400000100200722a */ /* 0x001fe20003f0e200 */
[----:B------:R-:W-:-:S02]  /*16d0*/  IMAD.MOV.U32 R24, RZ, RZ, R16 ;  /* 0x000000ffff187224 */ /* 0x000fc400078e0010 */
[----:B------:R-:W-:Y:S02]  /*16e0*/  IMAD.MOV.U32 R25, RZ, RZ, R17 ;  /* 0x000000ffff197224 */ /* 0x000fe400078e0011 */
[----:B-1----:R-:W-:Y:S02]  /*16f0*/  IMAD.MOV.U32 R26, RZ, RZ, R4 ;  /* 0x000000ffff1a7224 */ /* 0x002fe400078e0004 */
[----:B------:R-:W-:-:S07]  /*1700*/  IMAD.MOV.U32 R27, RZ, RZ, R5 ;  /* 0x000000ffff1b7224 */ /* 0x000fce00078e0005 */
[----:B--234-:R-:W-:Y:S05]  /*1710*/  @!P0 BRA `(.L_x_36) ;  /* 0x0000000000388947 */ /* 0x01cfea0003800000 */
        /* <DEDUP_REMOVED lines=14> */
.L_x_36:
[----:B------:R-:W-:Y:S05]  /*1800*/  BSYNC.RECONVERGENT B1 ;  /* 0x0000000000017941 */ /* 0x000fea0003800200 */
.L_x_35:
[----:B------:R0:W1:Y:S01]  /*1810*/  LDS.128 R16, [R0+0x40] ;  /* 0x0000400000107984 */ /* 0x0000620000000c00 */
[----:B------:R-:W-:Y:S01]  /*1820*/  DSETP.GEU.AND P0, PT, |R24|, |R6|, PT ;  /* 0x400000061800722a */ /* 0x000fe20003f0e200 */
[----:B------:R-:W-:Y:S01]  /*1830*/  BSSY.RECONVERGENT B1, `(.L_x_37) ;  /* 0x0000015000017945 */ /* 0x000fe20003800200 */
[----:B------:R-:W-:Y:S01]  /*1840*/  IMAD.MOV.U32 R4, RZ, RZ, R6 ;  /* 0x000000ffff047224 */ /* 0x000fe200078e0006 */
[----:B------:R0:W2:Y:S01]  /*1850*/  LDS.128 R20, [R0+0x50] ;  /* 0x0000500000147984 */ /* 0x0000a20000000c00 */
        /* <DEDUP_REMOVED lines=18> */
.L_x_38:
[----:B------:R-:W-:Y:S05]  /*1980*/  BSYNC.RECONVERGENT B1 ;  /* 0x0000000000017941 */ /* 0x000fea0003800200 */
.L_x_37:
[----:B------:R-:W-:Y:S01]  /*1990*/  DSETP.GEU.AND P0, PT, |R4|, |R10|, PT ;  /* 0x4000000a0400722a */ /* 0x000fe20003f0e200 */
[----:B------:R-:W-:Y:S01]  /*19a0*/  BSSY.RECONVERGENT B1, `(.L_x_39) ;  /* 0x0000014000017945 */ /* 0x000fe20003800200 */
[----:B------:R-:W-:Y:S02]  /*19b0*/  IMAD.MOV.U32 R2, RZ, RZ, R10 ;  /* 0x000000ffff027224 */ /* 0x000fe400078e000a */
[----:B------:R-:W-:Y:S02]  /*19c0*/  IMAD.MOV.U32 R3, RZ, RZ, R11 ;  /* 0x000000ffff037224 */ /* 0x000fe400078e000b */
[----:B-1----:R-:W-:Y:S02]  /*19d0*/  IMAD.MOV.U32 R27, RZ, RZ, R16 ;  /* 0x000000ffff1b7224 */ /* 0x002fe400078e0010 */
        /* <DEDUP_REMOVED lines=16> */
.L_x_40:
[----:B------:R-:W-:Y:S05]  /*1ae0*/  BSYNC.RECONVERGENT B1 ;  /* 0x0000000000017941 */ /* 0x000fea0003800200 */
.L_x_39:
[----:B------:R0:W1:Y:S01]  /*1af0*/  LDS.128 R8, [R0+0x60] ;  /* 0x0000600000087984 */ /* 0x0000620000000c00 */
[----:B------:R-:W-:Y:S01]  /*1b00*/  DSETP.GEU.AND P0, PT, |R2|, |R18|, PT ;  /* 0x400000120200722a */ /* 0x000fe20003f0e200 */
[----:B------:R-:W-:Y:S01]  /*1b10*/  BSSY.RECONVERGENT B1, `(.L_x_41) ;  /* 0x0000015000017945 */ /* 0x000fe20003800200 */
[----:B------:R-:W-:Y:S01]  /*1b20*/  IMAD.MOV.U32 R14, RZ, RZ, R18 ;  /* 0x000000ffff0e7224 */ /* 0x000fe200078e0012 */
[----:B------:R0:W3:Y:S01]  /*1b30*/  LDS.128 R4, [R0+0x70] ;  /* 0x0000700000047984 */ /* 0x0000e20000000c00 */
[----:B------:R-:W-:Y:S02]  /*1b40*/  IMAD.MOV.U32 R15, RZ, RZ, R19 ;  /* 0x000000ffff0f7224 */ /* 0x000fe400078e0013 */
[----:B--2---:R-:W-:Y:S02]  /*1b50*/  IMAD.MOV.U32 R17, RZ, RZ, R20 ;  /* 0x000000ffff117224 */ /* 0x004fe400078e0014 */
        /* <DEDUP_REMOVED lines=16> */
.L_x_42:
[----:B------:R-:W-:Y:S05]  /*1c60*/  BSYNC.RECONVERGENT B1 ;  /* 0x0000000000017941 */ /* 0x000fea0003800200 */
.L_x_41:
        /* <DEDUP_REMOVED lines=21> */
.L_x_44:
[----:B------:R-:W-:Y:S05]  /*1dc0*/  BSYNC.RECONVERGENT B1 ;  /* 0x0000000000017941 */ /* 0x000fea0003800200 */
.L_x_43:
[----:B------:R-:W-:Y:S01]  /*1dd0*/  DSETP.GEU.AND P0, PT, |R2|, |R10|, PT ;  /* 0x4000000a0200722a */ /* 0x000fe20003f0e200 */
[----:B------:R-:W-:Y:S01]  /*1de0*/  BSSY.RECONVERGENT B1, `(.L_x_45) ;  /* 0x0000014000017945 */ /* 0x000fe20003800200 */
[----:B------:R-:W-:Y:S02]  /*1df0*/  IMAD.MOV.U32 R8, RZ, RZ, R10 ;  /* 0x000000ffff087224 */ /* 0x000fe400078e000a */
[----:B------:R-:W-:Y:S02]  /*1e00*/  IMAD.MOV.U32 R9, RZ, RZ, R11 ;  /* 0x000000ffff097224 */ /* 0x000fe400078e000b */
[----:B---3--:R-:W-:Y:S02]  /*1e10*/  IMAD.MOV.U32 R17, RZ, RZ, R4 ;  /* 0x000000ffff117224 */ /* 0x008fe400078e0004 */
        /* <DEDUP_REMOVED lines=16> */
.L_x_46:
[----:B------:R-:W-:Y:S05]  /*1f20*/  BSYNC.RECONVERGENT B1 ;  /* 0x0000000000017941 */ /* 0x000fea0003800200 */
.L_x_45:
        /* <DEDUP_REMOVED lines=19> */
[----:B------:R-:W-:Y:S01]  /*2060*/  SEL R15, R0, R13, P2 ;  /* 0x0000000d000f7207 */ /* 0x000fe20001000000 */
[----:B------:R-:W-:Y:S06]  /*2070*/  BRA `(.L_x_34) ;  /* 0x0000004800f87947 */ /* 0x000fec0003800000 */
.L_x_21:
[----:B------:R-:W2:Y:S01]  /*2080*/  S2R R4, SR_LANEID ;  /* 0x0000000000047919 */ /* 0x000ea20000000000 */
[----:B-1----:R-:W-:Y:S01]  /*2090*/  LOP3.LUT R2, R0, 0x3e0, RZ, 0xc0, !PT ;  /* 0x000003e000027812 */ /* 0x002fe200078ec0ff */
[----:B------:R-:W-:Y:S01]  /*20a0*/  BSSY.RECONVERGENT B1, `(.L_x_47) ;  /* 0x0000024000017945 */ /* 0x000fe20003800200 */
[----:B-----5:R-:W-:Y:S02]  /*20b0*/  IMAD.MOV.U32 R16, RZ, RZ, R12 ;  /* 0x000000ffff107224 */ /* 0x020fe400078e000c */
[----:B------:R-:W-:Y:S02]  /*20c0*/  IMAD.MOV.U32 R18, RZ, RZ, R13 ;  /* 0x000000ffff127224 */ /* 0x000fe400078e000d */
[----:B------:R-:W-:Y:S01]  /*20d0*/  VIADD R3, R2, 0x20 ;  /* 0x0000002002037836 */ /* 0x000fe20000000000 */
[----:B------:R-:W-:-:S04]  /*20e0*/  LOP3.LUT R2, RZ, R2, RZ, 0x33, !PT ;  /* 0x00000002ff027212 */ /* 0x000fc800078e33ff */
[----:B------:R-:W-:Y:S01]  /*20f0*/  ISETP.GT.AND P0, PT, R3, UR6, PT ;  /* 0x0000000603007c0c */ /* 0x000fe2000bf04270 */
[----:B------:R-:W-:Y:S02]  /*2100*/  VIADD R2, R2, UR6 ;  /* 0x0000000602027c36 */ /* 0x000fe40008000000 */
[----:B------:R-:W-:-:S03]  /*2110*/  IMAD.MOV.U32 R3, RZ, RZ, R15 ;  /* 0x000000ffff037224 */ /* 0x000fc600078e000f */
[----:B------:R-:W-:Y:S01]  /*2120*/  SEL R5, R2, 0x1f, P0 ;  /* 0x0000001f02057807 */ /* 0x000fe20000000000 */
[----:B------:R-:W-:-:S04]  /*2130*/  IMAD.MOV.U32 R2, RZ, RZ, R14 ;  /* 0x000000ffff027224 */ /* 0x000fc800078e000e */
[----:B------:R1:W3:Y:S04]  /*2140*/  SHFL.DOWN PT, R6, R14, 0x1, R5 ;  /* 0x082000000e067989 */ /* 0x0002e800000e0005 */
[----:B------:R1:W4:Y:S04]  /*2150*/  SHFL.DOWN PT, R7, R15, 0x1, R5 ;  /* 0x082000000f077989 */ /* 0x00032800000e0005 */
[----:B0-----:R1:W0:Y:S01]  /*2160*/  SHFL.DOWN PT, R9, R12, 0x1, R5 ;  /* 0x082000000c097989 */ /* 0x00122200000e0005 */
[----:B--2---:R-:W-:-:S03]  /*2170*/  ISETP.GE.AND P0, PT, R4, R5, PT ;  /* 0x000000050400720c */ /* 0x004fc60003f06270 */
[----:B------:R1:W2:Y:S10]  /*2180*/  SHFL.DOWN PT, R11, R13, 0x1, R5 ;  /* 0x082000000d0b7989 */ /* 0x0002b400000e0005 */
[----:B-1----:R-:W-:Y:S05]  /*2190*/  @P0 BRA `(.L_x_48) ;  /* 0x0000000000500947 */ /* 0x002fea0003800000 */
[----:B---34-:R-:W-:Y:S01]  /*21a0*/  DSETP.GEU.AND P0, PT, |R14|, |R6|, PT ;  /* 0x400000060e00722a */ /* 0x018fe20003f0e200 */
[----:B0-----:R-:W-:Y:S02]  /*21b0*/  IMAD.MOV.U32 R16, RZ, RZ, R9 ;  /* 0x000000ffff107224 */ /* 0x001fe400078e0009 */
[----:B--2---:R-:W-:Y:S02]  /*21c0*/  IMAD.MOV.U32 R18, RZ, RZ, R11 ;  /* 0x000000ffff127224 */ /* 0x004fe400078e000b */
        /* <DEDUP_REMOVED lines=17> */
.L_x_48:
[----:B------:R-:W-:Y:S05]  /*22e0*/  BSYNC.RECONVERGENT B1 ;  /* 0x0000000000017941 */ /* 0x000fea0003800200 */
.L_x_47:
[----:B---3--:R-:W-:Y:S01]  /*22f0*/  VIADD R6, R4, 0x2 ;  /* 0x0000000204067836 */ /* 0x008fe20000000000 */
[----:B------:R1:W3:Y:S01]  /*2300*/  SHFL.DOWN PT, R8, R2, 0x2, R5 ;  /* 0x0840000002087989 */ /* 0x0002e200000e0005 */
[----:B------:R-:W-:Y:S01]  /*2310*/  BSSY.RECONVERGENT B1, `(.L_x_49) ;  /* 0x000001e000017945 */ /* 0x000fe20003800200 */
[----:B------:R-:W-:Y:S02]  /*2320*/  IMAD.MOV.U32 R10, RZ, RZ, R16 ;  /* 0x000000ffff0a7224 */ /* 0x000fe400078e0010 */
[----:B------:R-:W-:Y:S01]  /*2330*/  ISETP.GT.AND P0, PT, R6, R5, PT ;  /* 0x000000050600720c */ /* 0x000fe20003f04270 */
[----:B0-----:R1:W0:Y:S01]  /*2340*/  SHFL.DOWN PT, R9, R3, 0x2, R5 ;  /* 0x0840000003097989 */ /* 0x00122200000e0005 */
[----:B------:R-:W-:Y:S02]  /*2350*/  IMAD.MOV.U32 R12, RZ, RZ, R18 ;  /* 0x000000ffff0c7224 */ /* 0x000fe400078e0012 */
[----:B------:R-:W-:Y:S01]  /*2360*/  IMAD.MOV.U32 R6, RZ, RZ, R2 ;  /* 0x000000ffff067224 */ /* 0x000fe200078e0002 */
[----:B--2---:R1:W2:Y:S01]  /*2370*/  SHFL.DOWN PT, R11, R16, 0x2, R5 ;  /* 0x08400000100b7989 */ /* 0x0042a200000e0005 */
[----:B----4-:R-:W-:-:S03]  /*2380*/  IMAD.MOV.U32 R7, RZ, RZ, R3 ;  /* 0x000000ffff077224 */ /* 0x010fc600078e0003 */
[----:B------:R1:W4:Y:S04]  /*2390*/  SHFL.DOWN PT, R13, R18, 0x2, R5 ;  /* 0x08400000120d7989 */ /* 0x00032800000e0005 */
[----:B------:R-:W-:Y:S05]  /*23a0*/  @P0 BRA `(.L_x_50) ;  /* 0x0000000000500947 */ /* 0x000fea0003800000 */
[----:B0--3--:R-:W-:Y:S01]  /*23b0*/  DSETP.GEU.AND P0, PT, |R2|, |R8|, PT ;  /* 0x400000080200722a */ /* 0x009fe20003f0e200 */
[----:B--2---:R-:W-:Y:S02]  /*23c0*/  IMAD.MOV.U32 R10, RZ, RZ, R11 ;  /* 0x000000ffff0a7224 */ /* 0x004fe400078e000b */
        /* <DEDUP_REMOVED lines=18> */
.L_x_50:
[----:B------:R-:W-:Y:S05]  /*24f0*/  BSYNC.RECONVERGENT B1 ;  /* 0x0000000000017941 */ /* 0x000fea0003800200 */
.L_x_49:
[----:B-1----:R-:W-:Y:S01]  /*2500*/  VIADD R2, R4, 0x4 ;  /* 0x0000000404027836 */ /* 0x002fe20000000000 */
[----:B---3--:R1:W3:Y:S01]  /*2510*/  SHFL.DOWN PT, R8, R6, 0x4, R5 ;  /* 0x0880000006087989 */ /* 0x0082e200000e0005 */
[----:B------:R-:W-:Y:S01]  /*2520*/  BSSY.RECONVERGENT B1, `(.L_x_51) ;  /* 0x000001e000017945 */ /* 0x000fe20003800200 */
[----:B------:R-:W-:Y:S02]  /*2530*/  IMAD.MOV.U32 R14, RZ, RZ, R10 ;  /* 0x000000ffff0e7224 */ /* 0x000fe400078e000a */
[----:B------:R-:W-:Y:S01]  /*2540*/  ISETP.GT.AND P0, PT, R2, R5, PT ;  /* 0x000000050200720c */ /* 0x000fe20003f04270 */
[----:B0-----:R1:W0:Y:S01]  /*2550*/  SHFL.DOWN PT, R9, R7, 0x4, R5 ;  /* 0x0880000007097989 */ /* 0x00122200000e0005 */
[----:B------:R-:W-:Y:S02]  /*2560*/  IMAD.MOV.U32 R16, RZ, RZ, R12 ;  /* 0x000000ffff107224 */ /* 0x000fe400078e000c */
[----:B------:R-:W-:Y:S01]  /*2570*/  IMAD.MOV.U32 R2, RZ, RZ, R6 ;  /* 0x000000ffff027224 */ /* 0x000fe200078e0006 */
[----:B--2---:R1:W2:Y:S01]  /*2580*/  SHFL.DOWN PT, R11, R10, 0x4, R5 ;  /* 0x088000000a0b7989 */ /* 0x0042a200000e0005 */
[----:B------:R-:W-:-:S03]  /*2590*/  IMAD.MOV.U32 R3, RZ, RZ, R7 ;  /* 0x000000ffff037224 */ /* 0x000fc600078e0007 */
[----:B----4-:R1:W4:Y:S04]  /*25a0*/  SHFL.DOWN PT, R13, R12, 0x4, R5 ;  /* 0x088000000c0d7989 */ /* 0x01032800000e0005 */
        /* <DEDUP_REMOVED lines=21> */
.L_x_52:
[----:B------:R-:W-:Y:S05]  /*2700*/  BSYNC.RECONVERGENT B1 ;  /* 0x0000000000017941 */ /* 0x000fea0003800200 */
.L_x_51:
        /* <DEDUP_REMOVED lines=32> */
.L_x_54:
[----:B------:R-:W-:Y:S05]  /*2910*/  BSYNC.RECONVERGENT B1 ;  /* 0x0000000000017941 */ /* 0x000fea0003800200 */
.L_x_53:
        /* <DEDUP_REMOVED lines=32> */
.L_x_56:
[----:B------:R-:W-:Y:S05]  /*2b20*/  BSYNC.RECONVERGENT B1 ;  /* 0x0000000000017941 */ /* 0x000fea0003800200 */
.L_x_55:
[----:B------:R-:W-:Y:S01]  /*2b30*/  ISETP.NE.AND P0, PT, R4, RZ, PT ;  /* 0x000000ff0400720c */ /* 0x000fe20003f05270 */
[----:B------:R-:W-:-:S12]  /*2b40*/  BSSY.RECONVERGENT B1, `(.L_x_57) ;  /* 0x000000a000017945 */ /* 0x000fd80003800200 */
[----:B------:R-:W-:Y:S05]  /*2b50*/  @P0 BRA `(.L_x_58) ;  /* 0x0000000000200947 */ /* 0x000fea0003800000 */
[----:B-1----:R-:W1:Y:S01]  /*2b60*/  S2R R6, SR_CgaCtaId ;  /* 0x0000000000067919 */ /* 0x002e620000008800 */
[----:B------:R-:W-:Y:S02]  /*2b70*/  MOV R5, 0x400 ;  /* 0x0000040000057802 */ /* 0x000fe40000000f00 */
[----:B------:R-:W-:-:S04]  /*2b80*/  SHF.R.U32.HI R4, RZ, 0x1, R0 ;  /* 0x00000001ff047819 */ /* 0x000fc80000011600 */
[----:B------:R-:W-:Y:S02]  /*2b90*/  LOP3.LUT R4, R4, 0x1f0, RZ, 0xc0, !PT ;  /* 0x000001f004047812 */ /* 0x000fe400078ec0ff */
[----:B-1----:R-:W-:-:S05]  /*2ba0*/  LEA R5, R6, R5, 0x18 ;  /* 0x0000000506057211 */ /* 0x002fca00078ec0ff */
[----:B------:R-:W-:-:S05]  /*2bb0*/  IMAD.IADD R5, R4, 0x1, R5 ;  /* 0x0000000104057824 */ /* 0x000fca00078e0205 */
[----:B------:R1:W-:Y:S04]  /*2bc0*/  STS.64 [R5+0x10], R14 ;  /* 0x0000100e05007388 */ /* 0x0003e80000000a00 */
[----:B------:R1:W-:Y:S02]  /*2bd0*/  STS.64 [R5+0x8], R2 ;  /* 0x0000080205007388 */ /* 0x0003e40000000a00 */
.L_x_58:
[----:B------:R-:W-:Y:S05]  /*2be0*/  BSYNC.RECONVERGENT B1 ;  /* 0x0000000000017941 */ /* 0x000fea0003800200 */
.L_x_57:
[----:B------:R-:W-:Y:S01]  /*2bf0*/  BAR.SYNC.DEFER_BLOCKING 0x0 ;  /* 0x0000000000007b1d */ /* 0x000fe20000010000 */
[----:B------:R-:W-:-:S13]  /*2c00*/  ISETP.NE.AND P1, PT, R0, RZ, PT ;  /* 0x000000ff0000720c */ /* 0x000fda0003f25270 */
[----:B------:R-:W-:Y:S05]  /*2c10*/  @P1 BRA `(.L_x_34) ;  /* 0x0000004000101947 */ /* 0x000fea0003800000 */
[----:B------:R-:W-:Y:S01]  /*2c20*/  UISETP.GE.AND UP0, UPT, UR6, 0x21, UPT ;  /* 0x000000210600788c */ /* 0x000fe2000bf06270 */
[----:B--2---:R-:W-:Y:S02]  /*2c30*/  IMAD.MOV.U32 R11, RZ, RZ, R14 ;  /* 0x000000ffff0b7224 */ /* 0x004fe400078e000e */
[----:B---3--:R-:W-:Y:S02]  /*2c40*/  IMAD.MOV.U32 R8, RZ, RZ, R15 ;  /* 0x000000ffff087224 */ /* 0x008fe400078e000f */
[----:B------:R-:W-:Y:S02]  /*2c50*/  IMAD.MOV.U32 R4, RZ, RZ, R2 ;  /* 0x000000ffff047224 */ /* 0x000fe400078e0002 */
[----:B-1----:R-:W-:Y:S02]  /*2c60*/  IMAD.MOV.U32 R5, RZ, RZ, R3 ;  /* 0x000000ffff057224 */ /* 0x002fe400078e0003 */
[----:B------:R-:W-:Y:S05]  /*2c70*/  BRA.U !UP0, `(.L_x_59) ;  /* 0x00000001086c7547 */ /* 0x000fea000b800000 */
[----:B------:R-:W1:Y:S01]  /*2c80*/  S2UR UR5, SR_CgaCtaId ;  /* 0x00000000000579c3 */ /* 0x000e620000008800 */
[----:B------:R-:W-:Y:S01]  /*2c90*/  UMOV UR4, 0x400 ;  /* 0x0000040000047882 */ /* 0x000fe20000000000 */
[----:B------:R-:W-:Y:S01]  /*2ca0*/  BSSY.RECONVERGENT B1, `(.L_x_59) ;  /* 0x0000018000017945 */ /* 0x000fe20003800200 */
[----:B-1----:R-:W-:-:S09]  /*2cb0*/  ULEA UR4, UR5, UR4, 0x18 ;  /* 0x0000000405047291 */ /* 0x002fd2000f8ec0ff */
[----:B------:R-:W1:Y:S04]  /*2cc0*/  LDS.64 R6, [UR4+0x18] ;  /* 0x00001804ff067984 */ /* 0x000e680008000a00 */
[----:B----4-:R-:W2:Y:S01]  /*2cd0*/  LDS.64 R12, [UR4+0x20] ;  /* 0x00002004ff0c7984 */ /* 0x010ea20008000a00 */
[----:B-1----:R-:W-:Y:S01]  /*2ce0*/  DSETP.GEU.AND P0, PT, |R2|, |R6|, PT ;  /* 0x400000060200722a */ /* 0x002fe20003f0e200 */
[----:B------:R-:W-:Y:S02]  /*2cf0*/  IMAD.MOV.U32 R4, RZ, RZ, R6 ;  /* 0x000000ffff047224 */ /* 0x000fe400078e0006 */
[----:B------:R-:W-:Y:S02]  /*2d00*/  IMAD.MOV.U32 R5, RZ, RZ, R7 ;  /* 0x000000ffff057224 */ /* 0x000fe400078e0007 */
[----:B--2---:R-:W-:-:S02]  /*2d10*/  IMAD.MOV.U32 R11, RZ, RZ, R12 ;  /* 0x000000ffff0b7224 */ /* 0x004fc400078e000c */
        /* <DEDUP_REMOVED lines=16> */
.L_x_60:
[----:B------:R-:W-:Y:S05]  /*2e20*/  BSYNC.RECONVERGENT B1 ;  /* 0x0000000000017941 */ /* 0x000fea0003800200 */
.L_x_59:
[----:B------:R-:W-:Y:S01]  /*2e30*/  UISETP.GE.AND UP0, UPT, UR6, 0x41, UPT ;  /* 0x000000410600788c */ /* 0x000fe2000bf06270 */
[----:B0-----:R-:W-:Y:S02]  /*2e40*/  IMAD.MOV.U32 R9, RZ, RZ, R11 ;  /* 0x000000ffff097224 */ /* 0x001fe400078e000b */
[----:B------:R-:W-:Y:S02]  /*2e50*/  IMAD.MOV.U32 R0, RZ, RZ, R8 ;  /* 0x000000ffff007224 */ /* 0x000fe400078e0008 */
[----:B------:R-:W-:Y:S02]  /*2e60*/  IMAD.MOV.U32 R2, RZ, RZ, R4 ;  /* 0x000000ffff027224 */ /* 0x000fe400078e0004 */
[----:B------:R-:W-:Y:S02]  /*2e70*/  IMAD.MOV.U32 R3, RZ, RZ, R5 ;  /* 0x000000ffff037224 */ /* 0x000fe400078e0005 */
[----:B------:R-:W-:Y:S05]  /*2e80*/  BRA.U !UP0, `(.L_x_61) ;  /* 0x00000001086c7547 */ /* 0x000fea000b800000 */
[----:B------:R-:W0:Y:S01]  /*2e90*/  S2UR UR5, SR_CgaCtaId ;  /* 0x00000000000579c3 */ /* 0x000e220000008800 */
[----:B------:R-:W-:Y:S01]  /*2ea0*/  UMOV UR4, 0x400 ;  /* 0x0000040000047882 */ /* 0x000fe20000000000 */
[----:B------:R-:W-:Y:S01]  /*2eb0*/  BSSY.RECONVERGENT B1, `(.L_x_61) ;  /* 0x0000018000017945 */ /* 0x000fe20003800200 */
[----:B0-----:R-:W-:-:S09]  /*2ec0*/  ULEA UR4, UR5, UR4, 0x18 ;  /* 0x0000000405047291 */ /* 0x001fd2000f8ec0ff */
[----:B------:R-:W0:Y:S04]  /*2ed0*/  LDS.64 R6, [UR4+0x28] ;  /* 0x00002804ff067984 */ /* 0x000e280008000a00 */
[----:B----4-:R-:W1:Y:S01]  /*2ee0*/  LDS.64 R12, [UR4+0x30] ;  /* 0x00003004ff0c7984 */ /* 0x010e620008000a00 */
[----:B0-----:R-:W-:Y:S01]  /*2ef0*/  DSETP.GEU.AND P0, PT, |R4|, |R6|, PT ;  /* 0x400000060400722a */ /* 0x001fe20003f0e200 */
[----:B------:R-:W-:Y:S02]  /*2f00*/  IMAD.MOV.U32 R2, RZ, RZ, R6 ;  /* 0x000000ffff027224 */ /* 0x000fe400078e0006 */
[----:B------:R-:W-:Y:S02]  /*2f10*/  IMAD.MOV.U32 R3, RZ, RZ, R7 ;  /* 0x000000ffff037224 */ /* 0x000fe400078e0007 */
[----:B-1----:R-:W-:-:S02]  /*2f20*/  IMAD.MOV.U32 R9, RZ, RZ, R12 ;  /* 0x000000ffff097224 */ /* 0x002fc400078e000c */
        /* <DEDUP_REMOVED lines=16> */
.L_x_62:
[----:B------:R-:W-:Y:S05]  /*3030*/  BSYNC.RECONVERGENT B1 ;  /* 0x0000000000017941 */ /* 0x000fea0003800200 */
.L_x_61:
[----:B------:R-:W-:Y:S01]  /*3040*/  UISETP.GE.AND UP0, UPT, UR6, 0x61, UPT ;  /* 0x000000610600788c */ /* 0x000fe2000bf06270 */
[----:B------:R-:W-:Y:S02]  /*3050*/  IMAD.MOV.U32 R11, RZ, RZ, R9 ;  /* 0x000000ffff0b7224 */ /* 0x000fe400078e0009 */
        /* <DEDUP_REMOVED lines=30> */
.L_x_64:
[----:B------:R-:W-:Y:S05]  /*3240*/  BSYNC.RECONVERGENT B1 ;  /* 0x0000000000017941 */ /* 0x000fea0003800200 */
.L_x_63:
        /* <DEDUP_REMOVED lines=32> */
.L_x_66:
[----:B------:R-:W-:Y:S05]  /*3450*/  BSYNC.RECONVERGENT B1 ;  /* 0x0000000000017941 */ /* 0x000fea0003800200 */
.L_x_65:
        /* <DEDUP_REMOVED lines=32> */
.L_x_68:
[----:B------:R-:W-:Y:S05]  /*3660*/  BSYNC.RECONVERGENT B1 ;  /* 0x0000000000017941 */ /* 0x000fea0003800200 */
.L_x_67:
        /* <DEDUP_REMOVED lines=32> */
.L_x_70:
[----:B------:R-:W-:Y:S05]  /*3870*/  BSYNC.RECONVERGENT B1 ;  /* 0x0000000000017941 */ /* 0x000fea0003800200 */
.L_x_69:
[----:B------:R-:W-:Y:S01]  /*3880*/  UISETP.GE.AND UP0, UPT, UR6, 0xe1, UPT ;  /* 0x000000e10600788c */ /* 0x000fe2000bf06270 */
[----:B------:R-:W-:Y:S02]  /*3890*/  IMAD.MOV.U32 R14, RZ, RZ, R9 ;  /* 0x000000ffff0e7224 */ /* 0x000fe400078e0009 */
[----:B------:R-:W-:Y:S02]  /*38a0*/  IMAD.MOV.U32 R15, RZ, RZ, R0 ;  /* 0x000000ffff0f7224 */ /* 0x000fe400078e0000 */
[----:B------:R-:W-:Y:S02]  /*38b0*/  IMAD.MOV.U32 R2, RZ, RZ, R6 ;  /* 0x000000ffff027224 */ /* 0x000fe400078e0006 */
[----:B------:R-:W-:Y:S02]  /*38c0*/  IMAD.MOV.U32 R3, RZ, RZ, R7 ;  /* 0x000000ffff037224 */ /* 0x000fe400078e0007 */
[----:B------:R-:W-:Y:S05]  /*38d0*/  BRA.U !UP0, `(.L_x_34) ;  /* 0x0000003108e07547 */ /* 0x000fea000b800000 */
[----:B------:R-:W0:Y:S01]  /*38e0*/  S2UR UR5, SR_CgaCtaId ;  /* 0x00000000000579c3 */ /* 0x000e220000008800 */
[----:B------:R-:W-:Y:S02]  /*38f0*/  UMOV UR4, 0x400 ;  /* 0x0000040000047882 */ /* 0x000fe40000000000 */
[----:B0-----:R-:W-:-:S09]  /*3900*/  ULEA UR4, UR5, UR4, 0x18 ;  /* 0x0000000405047291 */ /* 0x001fd2000f8ec0ff */
[----:B------:R-:W0:Y:S04]  /*3910*/  LDS.64 R4, [UR4+0x78] ;  /* 0x00007804ff047984 */ /* 0x000e280008000a00 */
[----:B------:R-:W1:Y:S01]  /*3920*/  LDS.64 R10, [UR4+0x80] ;  /* 0x00008004ff0a7984 */ /* 0x000e620008000a00 */
        /* <DEDUP_REMOVED lines=21> */
.L_x_2:
[----:B------:R-:W1:Y:S01]  /*3a80*/  S2R R0, SR_TID.X ;  /* 0x0000000000007919 */ /* 0x000e620000002100 */
[----:B------:R-:W1:Y:S02]  /*3a90*/  LDC.64 R2, c[0x0][0x380] ;  /* 0x0000e000ff027b82 */ /* 0x000e640000000a00 */
[----:B-1----:R-:W-:-:S05]  /*3aa0*/  IMAD.WIDE.U32 R18, R0, 0x10, R2 ;  /* 0x0000001000127825 */ /* 0x002fca00078e0002 */
[----:B0-----:R-:W2:Y:S04]  /*3ab0*/  LDG.E.64.CONSTANT R20, desc[UR10][R18.64] ;  /* 0x0000000a12147981 */ /* 0x001ea8000c1e9b00 */
[----:B------:R-:W2:Y:S04]  /*3ac0*/  LDG.E.64.CONSTANT R14, desc[UR10][R18.64+0x1000] ;  /* 0x0010000a120e7981 */ /* 0x000ea8000c1e9b00 */
[----:B------:R-:W3:Y:S04]  /*3ad0*/  LDG.E.64.CONSTANT R12, desc[UR10][R18.64+0x8] ;  /* 0x0000080a120c7981 */ /* 0x000ee8000c1e9b00 */
[----:B------:R-:W3:Y:S04]  /*3ae0*/  LDG.E.64.CONSTANT R10, desc[UR10][R18.64+0x1008] ;  /* 0x0010080a120a7981 */ /* 0x000ee8000c1e9b00 */
[----:B------:R-:W4:Y:S04]  /*3af0*/  LDG.E.64.CONSTANT R8, desc[UR10][R18.64+0x2000] ;  /* 0x0020000a12087981 */ /* 0x000f28000c1e9b00 */
[----:B------:R-:W5:Y:S04]  /*3b00*/  LDG.E.64.CONSTANT R6, desc[UR10][R18.64+0x2008] ;  /* 0x0020080a12067981 */ /* 0x000f68000c1e9b00 */
[----:B------:R-:W5:Y:S04]  /*3b10*/  LDG.E.64.CONSTANT R4, desc[UR10][R18.64+0x3000] ;  /* 0x0030000a12047981 */ /* 0x000f68000c1e9b00 */
[----:B------:R-:W5:Y:S04]  /*3b20*/  LDG.E.64.CONSTANT R2, desc[UR10][R18.64+0x3008] ;  /* 0x0030080a12027981 */ /* 0x000f68000c1e9b00 */
[----:B------:R-:W5:Y:S04]  /*3b30*/  LDG.E.64.CONSTANT R16, desc[UR10][R18.64+0x4000] ;  /* 0x0040000a12107981 */ /* 0x000f68000c1e9b00 */
[----:B------:R-:W5:Y:S01]  /*3b40*/  LDG.E.64.CONSTANT R22, desc[UR10][R18.64+0x4008] ;  /* 0x0040080a12167981 */ /* 0x000f62000c1e9b00 */
[----:B------:R-:W-:Y:S01]  /*3b50*/  UISETP.GE.U32.AND UP0, UPT, UR8, 0xa00, UPT ;  /* 0x00000a000800788c */ /* 0x000fe2000bf06070 */
[----:B--2---:R-:W-:-:S14]  /*3b60*/  DSETP.GEU.AND P2, PT, |R20|, |R14|, PT ;  /* 0x4000000e1400722a */ /* 0x004fdc0003f4e200 */
[----:B---3--:R-:W-:-:S04]  /*3b70*/  @P2 ISETP.GE.U32.AND P0, PT, R12, R10, PT ;  /* 0x0000000a0c00220c */ /* 0x008fc80003f06070 */
[----:B------:R-:W-:-:S13]  /*3b80*/  @P2 ISETP.GE.AND.EX P0, PT, R13, R11, PT, P0 ;  /* 0x0000000b0d00220c */ /* 0x000fda0003f06300 */
[----:B------:R-:W-:-:S06]  /*3b90*/  @P2 DSETP.LT.OR P0, PT, |R14|, |R20|, !P0 ;  /* 0x400000140e00222a */ /* 0x000fcc0004701600 */
[----:B------:R-:W-:Y:S02]  /*3ba0*/  @P2 FSEL R20, R20, R14, P0 ;  /* 0x0000000e14142208 */ /* 0x000fe40000000000 */
[----:B------:R-:W-:Y:S02]  /*3bb0*/  @P2 FSEL R21, R21, R15, P0 ;  /* 0x0000000f15152208 */ /* 0x000fe40000000000 */
[----:B------:R-:W-:Y:S01]  /*3bc0*/  @P2 SEL R10, R12, R10, P0 ;  /* 0x0000000a0c0a2207 */ /* 0x000fe20000000000 */
[----:B------:R-:W-:Y:S01]  /*3bd0*/  @P2 IMAD.MOV.U32 R14, RZ, RZ, R20 ;  /* 0x000000ffff0e2224 */ /* 0x000fe200078e0014 */
[----:B------:R-:W-:Y:S01]  /*3be0*/  @P2 SEL R11, R13, R11, P0 ;  /* 0x0000000b0d0b2207 */ /* 0x000fe20000000000 */
[----:B------:R-:W-:-:S06]  /*3bf0*/  @P2 IMAD.MOV.U32 R15, RZ, RZ, R21 ;  /* 0x000000ffff0f2224 */ /* 0x000fcc00078e0015 */
[----:B----4-:R-:W-:-:S14]  /*3c00*/  DSETP.GEU.AND P1, PT, |R14|, |R8|, PT ;  /* 0x400000080e00722a */ /* 0x010fdc0003f2e200 */
[----:B-----5:R-:W-:-:S04]  /*3c10*/  @P1 ISETP.GE.U32.AND P0, PT, R10, R6, PT ;  /* 0x000000060a00120c */ /* 0x020fc80003f06070 */
        /* <DEDUP_REMOVED lines=8> */
[----:B------:R-:W-:-:S14]  /*3ca0*/  DSETP.GEU.AND P2, PT, |R8|, |R4|, PT ;  /* 0x400000040800722a */ /* 0x000fdc0003f4e200 */
[----:B------:R-:W-:-:S04]  /*3cb0*/  @P2 ISETP.GE.U32.AND P0, PT, R6, R2, PT ;  /* 0x000000020600220c */ /* 0x000fc80003f06070 */
        /* <DEDUP_REMOVED lines=15> */
[----:B------:R-:W-:Y:S01]  /*3db0*/  IMAD.MOV.U32 R2, RZ, RZ, RZ ;  /* 0x000000ffff027224 */ /* 0x000fe200078e00ff */
[----:B------:R-:W-:Y:S01]  /*3dc0*/  @P1 SEL R23, R3, R23, P0 ;  /* 0x0000001703171207 */ /* 0x000fe20000000000 */
[----:B------:R-:W-:Y:S02]  /*3dd0*/  IMAD.MOV.U32 R3, RZ, RZ, 0x500 ;  /* 0x00000500ff037424 */ /* 0x000fe400078e00ff */
[----:B------:R-:W-:Y:S02]  /*3de0*/  @P1 IMAD.MOV.U32 R16, RZ, RZ, R4 ;  /* 0x000000ffff101224 */ /* 0x000fe400078e0004 */
[----:B------:R-:W-:Y:S01]  /*3df0*/  @P1 IMAD.MOV.U32 R17, RZ, RZ, R5 ;  /* 0x000000ffff111224 */ /* 0x000fe200078e0005 */
[----:B------:R-:W-:Y:S06]  /*3e00*/  BRA.U !UP0, `(.L_x_71) ;  /* 0x0000000d08987547 */ /* 0x000fec000b800000 */
[----:B------:R-:W-:Y:S01]  /*3e10*/  UIADD3 UR9, UP0, UPT, UR8, -0xa00, URZ ;  /* 0xfffff60008097890 */ /* 0x000fe2000ff1e0ff */
[----:B------:R-:W-:Y:S02]  /*3e20*/  IMAD.MOV.U32 R3, RZ, RZ, 0x500 ;  /* 0x00000500ff037424 */ /* 0x000fe400078e00ff */
[----:B------:R-:W-:Y:S01]  /*3e30*/  IMAD.MOV.U32 R2, RZ, RZ, RZ ;  /* 0x000000ffff027224 */ /* 0x000fe200078e00ff */
[----:B------:R-:W-:Y:S02]  /*3e40*/  ULEA.HI.X.SX32 UR8, UR8, 0xffffffff, 0x1, UP0 ;  /* 0xffffffff08087891 */ /* 0x000fe400080f0eff */
[----:B------:R-:W-:Y:S02]  /*3e50*/  UIMAD.WIDE.U32 UR12, UR9, -0x33333333, URZ ;  /* 0xcccccccd090c78a5 */ /* 0x000fe4000f8e00ff */
[----:B------:R-:W-:Y:S02]  /*3e60*/  UIMAD.WIDE.U32 UR4, UR8, -0x33333333, URZ ;  /* 0xcccccccd080478a5 */ /* 0x000fe4000f8e00ff */
[----:B------:R-:W-:-:S02]  /*3e70*/  UISETP.GE.U32.AND UP1, UPT, UR9, 0x500, UPT ;  /* 0x000005000900788c */ /* 0x000fc4000bf26070 */
[----:B------:R-:W-:Y:S02]  /*3e80*/  UIMAD.WIDE.U32 UR4, UP0, UR9, -0x33333334, UR4 ;  /* 0xcccccccc090478a5 */ /* 0x000fe4000f800004 */
[----:B------:R-:W-:Y:S02]  /*3e90*/  UISETP.GE.U32.AND.EX UP1, UPT, UR8, URZ, UPT, UP1 ;  /* 0x000000ff0800728c */ /* 0x000fe4000bf26110 */
[----:B------:R-:W-:Y:S02]  /*3ea0*/  UIADD3.X UR7, UPT, UPT, URZ, URZ, URZ, UP0, !UPT ;  /* 0x000000ffff077290 */ /* 0x000fe400087fe4ff */
[----:B------:R-:W-:Y:S01]  /*3eb0*/  UIADD3 URZ, UP0, UPT, UR13, UR4, URZ ;  /* 0x000000040dff7290 */ /* 0x000fe2000ff1e0ff */
[----:B------:R-:W-:-:S03]  /*3ec0*/  UMOV UR6, UR5 ;  /* 0x0000000500067c82 */ /* 0x000fc60008000000 */
[----:B------:R-:W-:-:S04]  /*3ed0*/  UIMAD.WIDE.U32.X UR4, UR8, -0x33333334, UR6, UP0 ;  /* 0xcccccccc080478a5 */ /* 0x000fc800080e0406 */
[----:B------:R-:W-:-:S04]  /*3ee0*/  USHF.R.U64 UR6, UR4, 0xa, UR5 ;  /* 0x0000000a04067899 */ /* 0x000fc80008001205 */
[----:B------:R-:W-:-:S04]  /*3ef0*/  ULOP3.LUT UR7, UR6, 0x1, URZ, 0xc0, !UPT ;  /* 0x0000000106077892 */ /* 0x000fc8000f8ec0ff */
[----:B------:R-:W-:-:S04]  /*3f00*/  UISETP.NE.U32.AND UP0, UPT, UR7, 0x1, UPT ;  /* 0x000000010700788c */ /* 0x000fc8000bf05070 */
[----:B------:R-:W-:Y:S01]  /*3f10*/  UISETP.NE.U32.AND.EX UP0, UPT, URZ, URZ, UPT, UP0 ;  /* 0x000000ffff00728c */ /* 0x000fe2000bf05100 */
[----:B------:R-:W-:Y:S10]  /*3f20*/  BRA.U !UP1, `(.L_x_72) ;  /* 0x00000009093c7547 */ /* 0x000ff4000b800000 */
[----:B------:R-:W0:Y:S01]  /*3f30*/  LDCU.64 UR8, c[0x0][0x380] ;  /* 0x00007000ff0877ac */ /* 0x000e220008000a00 */
[----:B------:R-:W-:Y:S02]  /*3f40*/  IMAD.MOV.U32 R3, RZ, RZ, 0x500 ;  /* 0x00000500ff037424 */ /* 0x000fe400078e00ff */
[----:B------:R-:W-:Y:S01]  /*3f50*/  IMAD.MOV.U32 R2, RZ, RZ, RZ ;  /* 0x000000ffff027224 */ /* 0x000fe200078e00ff */
[----:B------:R-:W-:-:S04]  /*3f60*/  UIADD3 UR4, UP1, UPT, UR6, 0x1, URZ ;  /* 0x0000000106047890 */ /* 0x000fc8000ff3e0ff */
[----:B------:R-:W-:Y:S02]  /*3f70*/  ULEA.HI.X UR5, UR5, URZ, URZ, 0x16, UP1 ;  /* 0x000000ff05057291 */ /* 0x000fe400088fb4ff */
[----:B------:R-:W-:Y:S02]  /*3f80*/  ULOP3.LUT UR4, UR4, 0xfffffffe, URZ, 0xc0, !UPT ;  /* 0xfffffffe04047892 */ /* 0x000fe4000f8ec0ff */
[----:B------:R-:W-:Y:S01]  /*3f90*/  ULOP3.LUT UR5, UR5, 0x7fffff, URZ, 0xc0, !UPT ;  /* 0x007fffff05057892 */ /* 0x000fe2000f8ec0ff */
[----:B0-----:R-:W-:-:S04]  /*3fa0*/  LEA R6, P0, R0, UR8, 0x4 ;  /* 0x0000000800067c11 */ /* 0x001fc8000f8020ff */
[----:B------:R-:W-:Y:S02]  /*3fb0*/  IADD3 R6, P1, PT, R6, 0xe008, RZ ;  /* 0x0000e00806067810 */ /* 0x000fe40007f3e0ff */
[----:B------:R-:W-:-:S05]  /*3fc0*/  LEA.HI.X R5, R0, UR9, RZ, 0x4, P0 ;  /* 0x0000000900057c11 */ /* 0x000fca00080f24ff */
[----:B------:R-:W-:-:S07]  /*3fd0*/  IMAD.X R5, RZ, RZ, R5, P1 ;  /* 0x000000ffff057224 */ /* 0x000fce00008e0605 */
.L_x_73:
[----:B------:R-:W-:-:S05]  /*3fe0*/  IMAD.MOV.U32 R4, RZ, RZ, R6 ;  /* 0x000000ffff047224 */ /* 0x000fca00078e0006 */
[----:B------:R-:W2:Y:S04]  /*3ff0*/  LDG.E.64.CONSTANT R12, desc[UR10][R4.64+-0x9008] ;  /* 0xff6ff80a040c7981 */ /* 0x000ea8000c1e9b00 */
[----:B------:R-:W3:Y:S04]  /*4000*/  LDG.E.64.CONSTANT R8, desc[UR10][R4.64+-0x9000] ;  /* 0xff70000a04087981 */ /* 0x000ee8000c1e9b00 */
[----:B------:R-:W4:Y:S04]  /*4010*/  LDG.E.64.CONSTANT R10, desc[UR10][R4.64+-0x8008] ;  /* 0xff7ff80a040a7981 */ /* 0x000f28000c1e9b00 */
[----:B------:R-:W5:Y:S04]  /*4020*/  LDG.E.64.CONSTANT R6, desc[UR10][R4.64+-0x8000] ;  /* 0xff80000a04067981 */ /* 0x000f68000c1e9b00 */
[----:B------:R-:W5:Y:S04]  /*4030*/  LDG.E.64.CONSTANT R26, desc[UR10][R4.64+-0x7008] ;  /* 0xff8ff80a041a7981 */ /* 0x000f68000c1e9b00 */
[----:B------:R-:W5:Y:S04]  /*4040*/  LDG.E.64.CONSTANT R24, desc[UR10][R4.64+-0x7000] ;  /* 0xff90000a04187981 */ /* 0x000f68000c1e9b00 */
[----:B------:R-:W5:Y:S04]  /*4050*/  LDG.E.64.CONSTANT R20, desc[UR10][R4.64+-0x6008] ;  /* 0xff9ff80a04147981 */ /* 0x000f68000c1e9b00 */
[----:B------:R-:W5:Y:S01]  /*4060*/  LDG.E.64.CONSTANT R18, desc[UR10][R4.64+-0x6000] ;  /* 0xffa0000a04127981 */ /* 0x000f62000c1e9b00 */
[----:B--2---:R-:W-:-:S14]  /*4070*/  DSETP.GEU.AND P2, PT, |R16|, |R12|, PT ;  /* 0x4000000c1000722a */ /* 0x004fdc0003f4e200 */
[----:B---3--:R-:W-:-:S04]  /*4080*/  @P2 ISETP.GE.U32.AND P0, PT, R22, R8, PT ;  /* 0x000000081600220c */ /* 0x008fc80003f06070 */
[----:B------:R-:W-:-:S13]  /*4090*/  @P2 ISETP.GE.AND.EX P0, PT, R23, R9, PT, P0 ;  /* 0x000000091700220c */ /* 0x000fda0003f06300 */
[----:B------:R-:W-:-:S06]  /*40a0*/  @P2 DSETP.LT.OR P0, PT, |R12|, |R16|, !P0 ;  /* 0x400000100c00222a */ /* 0x000fcc0004701600 */
[----:B------:R-:W-:Y:S02]  /*40b0*/  @P2 FSEL R17, R17, R13, P0 ;  /* 0x0000000d11112208 */ /* 0x000fe40000000000 */
[----:B------:R-:W-:-:S03]  /*40c0*/  @P2 FSEL R14, R16, R12, P0 ;  /* 0x0000000c100e2208 */ /* 0x000fc60000000000 */
[----:B------:R-:W-:Y:S02]  /*40d0*/  @P2 IMAD.MOV.U32 R13, RZ, RZ, R17 ;  /* 0x000000ffff0d2224 */ /* 0x000fe400078e0011 */
[----:B------:R-:W2:Y:S01]  /*40e0*/  LDG.E.64.CONSTANT R16, desc[UR10][R4.64+-0x5008] ;  /* 0xffaff80a04107981 */ /* 0x000ea2000c1e9b00 */
[----:B------:R-:W-:-:S03]  /*40f0*/  @P2 IMAD.MOV.U32 R12, RZ, RZ, R14 ;  /* 0x000000ffff0c2224 */ /* 0x000fc600078e000e */
[----:B------:R-:W3:Y:S03]  /*4100*/  LDG.E.64.CONSTANT R14, desc[UR10][R4.64+-0x5000] ;  /* 0xffb0000a040e7981 */ /* 0x000ee6000c1e9b00 */
[----:B----4-:R-:W-:Y:S01]  /*4110*/  DSETP.GEU.AND P1, PT, |R12|, |R10|, PT ;  /* 0x4000000a0c00722a */ /* 0x010fe20003f2e200 */
[----:B------:R-:W-:Y:S02]  /*4120*/  @P2 SEL R8, R22, R8, P0 ;  /* 0x0000000816082207 */ /* 0x000fe40000000000 */
[----:B------:R-:W-:Y:S02]  /*4130*/  @P2 SEL R9, R23, R9, P0 ;  /* 0x0000000917092207 */ /* 0x000fe40000000000 */
[----:B------:R-:W4:Y:S09]  /*4140*/  LDG.E.64.CONSTANT R22, desc[UR10][R4.64+-0x4008] ;  /* 0xffbff80a04167981 */ /* 0x000f32000c1e9b00 */
[----:B-----5:R-:W-:-:S04]  /*4150*/  @P1 ISETP.GE.U32.AND P0, PT, R8, R6, PT ;  /* 0x000000060800120c */ /* 0x020fc80003f06070 */
[----:B------:R-:W-:-:S13]  /*4160*/  @P1 ISETP.GE.AND.EX P0, PT, R9, R7, PT, P0 ;  /* 0x000000070900120c */ /* 0x000fda0003f06300 */
[----:B------:R-:W-:-:S06]  /*4170*/  @P1 DSETP.LT.OR P0, PT, |R10|, |R12|, !P0 ;  /* 0x4000000c0a00122a */ /* 0x000fcc0004701600 */
[----:B------:R-:W-:Y:S02]  /*4180*/  @P1 FSEL R12, R12, R10, P0 ;  /* 0x0000000a0c0c1208 */ /* 0x000fe40000000000 */
[----:B------:R-:W-:-:S03]  /*4190*/  @P1 FSEL R13, R13, R11, P0 ;  /* 0x0000000b0d0d1208 */ /* 0x000fc60000000000 */
[----:B------:R-:W-:Y:S02]  /*41a0*/  @P1 IMAD.MOV.U32 R10, RZ, RZ, R12 ;  /* 0x000000ffff0a1224 */ /* 0x000fe400078e000c */
[----:B------:R-:W-:Y:S02]  /*41b0*/  @P1 IMAD.MOV.U32 R11, RZ, RZ, R13 ;  /* 0x000000ffff0b1224 */ /* 0x000fe400078e000d */
[----:B------:R-:W5:Y:S04]  /*41c0*/  LDG.E.64.CONSTANT R12, desc[UR10][R4.64+-0x4000] ;  /* 0xffc0000a040c7981 */ /* 0x000f68000c1e9b00 */
[----:B------:R-:W-:Y:S01]  /*41d0*/  DSETP.GEU.AND P2, PT, |R10|, |R26|, PT ;  /* 0x4000001a0a00722a */ /* 0x000fe20003f4e200 */
[----:B------:R-:W-:Y:S02]  /*41e0*/  @P1 SEL R6, R8, R6, P0 ;  /* 0x0000000608061207 */ /* 0x000fe40000000000 */
[----:B------:R-:W-:-:S11]  /*41f0*/  @P1 SEL R7, R9, R7, P0 ;  /* 0x0000000709071207 */ /* 0x000fd60000000000 */
[----:B------:R-:W-:-:S04]  /*4200*/  @P2 ISETP.GE.U32.AND P0, PT, R6, R24, PT ;  /* 0x000000180600220c */ /* 0x000fc80003f06070 */
[----:B------:R-:W-:-:S13]  /*4210*/  @P2 ISETP.GE.AND.EX P0, PT, R7, R25, PT, P0 ;  /* 0x000000190700220c */ /* 0x000fda0003f06300 */
[----:B------:R-:W-:-:S06]  /*4220*/  @P2 DSETP.LT.OR P0, PT, |R26|, |R10|, !P0 ;  /* 0x4000000a1a00222a */ /* 0x000fcc0004701600 */
[----:B------:R-:W-:Y:S02]  /*4230*/  @P2 FSEL R8, R10, R26, P0 ;  /* 0x0000001a0a082208 */ /* 0x000fe40000000000 */
[----:B------:R-:W-:-:S03]  /*4240*/  @P2 FSEL R11, R11, R27, P0 ;  /* 0x0000001b0b0b2208 */ /* 0x000fc60000000000 */
[----:B------:R-:W-:Y:S02]  /*4250*/  @P2 IMAD.MOV.U32 R26, RZ, RZ, R8 ;  /* 0x000000ffff1a2224 */ /* 0x000fe400078e0008 */
[----:B------:R-:W-:Y:S01]  /*4260*/  @P2 IMAD.MOV.U32 R27, RZ, RZ, R11 ;  /* 0x000000ffff1b2224 */ /* 0x000fe200078e000b */
[----:B------:R-:W5:Y:S04]  /*4270*/  LDG.E.64.CONSTANT R8, desc[UR10][R4.64+-0x3000] ;  /* 0xffd0000a04087981 */ /* 0x000f68000c1e9b00 */
[----:B------:R-:W5:Y:S01]  /*4280*/  LDG.E.64.CONSTANT R10, desc[UR10][R4.64+-0x3008] ;  /* 0xffcff80a040a7981 */ /* 0x000f62000c1e9b00 */
        /* <DEDUP_REMOVED lines=10> */
[----:B------:R-:W5:Y:S01]  /*4330*/  LDG.E.64.CONSTANT R6, desc[UR10][R4.64+-0x2008] ;  /* 0xffdff80a04067981 */ /* 0x000f62000c1e9b00 */
[----:B------:R-:W-:Y:S02]  /*4340*/  @P1 SEL R18, R24, R18, P0 ;  /* 0x0000001218121207 */ /* 0x000fe40000000000 */
[----:B------:R-:W-:Y:S02]  /*4350*/  @P1 SEL R19, R25, R19, P0 ;  /* 0x0000001319131207 */ /* 0x000fe40000000000 */
        /* <DEDUP_REMOVED lines=8> */
[----:B------:R-:W-:Y:S02]  /*43e0*/  @P2 IMAD.MOV.U32 R17, RZ, RZ, R21 ;  /* 0x000000ffff112224 */ /* 0x000fe400078e0015 */
[----:B------:R-:W2:Y:S04]  /*43f0*/  LDG.E.64.CONSTANT R20, desc[UR10][R4.64+-0x1008] ;  /* 0xffeff80a04147981 */ /* 0x000ea8000c1e9b00 */
[----:B----4-:R-:W-:Y:S01]  /*4400*/  DSETP.GEU.AND P1, PT, |R16|, |R22|, PT ;  /* 0x400000161000722a */ /* 0x010fe20003f2e200 */
[----:B------:R-:W-:Y:S02]  /*4410*/  @P2 SEL R14, R18, R14, P0 ;  /* 0x0000000e120e2207 */ /* 0x000fe40000000000 */
[----:B------:R-:W-:-:S02]  /*4420*/  @P2 SEL R15, R19, R15, P0 ;  /* 0x0000000f130f2207 */ /* 0x000fc40000000000 */
[----:B------:R-:W3:Y:S09]  /*4430*/  LDG.E.64.CONSTANT R18, desc[UR10][R4.64+-0x1000] ;  /* 0xfff0000a04127981 */ /* 0x000ef2000c1e9b00 */
[----:B-----5:R-:W-:-:S04]  /*4440*/  @P1 ISETP.GE.U32.AND P0, PT, R14, R12, PT ;  /* 0x0000000c0e00120c */ /* 0x020fc80003f06070 */
[----:B------:R-:W-:Y:S01]  /*4450*/  @P1 ISETP.GE.AND.EX P0, PT, R15, R13, PT, P0 ;  /* 0x0000000d0f00120c */ /* 0x000fe20003f06300 */
[----:B------:R-:W-:Y:S02]  /*4460*/  IMAD.MOV.U32 R26, RZ, RZ, R22 ;  /* 0x000000ffff1a7224 */ /* 0x000fe400078e0016 */
[----:B------:R-:W-:-:S10]  /*4470*/  IMAD.MOV.U32 R27, RZ, RZ, R23 ;  /* 0x000000ffff1b7224 */ /* 0x000fd400078e0017 */
[----:B------:R-:W-:Y:S01]  /*4480*/  @P1 DSETP.LT.OR P0, PT, |R22|, |R16|, !P0 ;  /* 0x400000101600122a */ /* 0x000fe20004701600 */
[----:B------:R-:W4:Y:S05]  /*4490*/  LDG.E.64.CONSTANT R22, desc[UR10][R4.64] ;  /* 0x0000000a04167981 */ /* 0x000f2a000c1e9b00 */
        /* <DEDUP_REMOVED lines=14> */
[----:B------:R-:W-:-:S06]  /*4580*/  @P2 IMAD.MOV.U32 R11, RZ, RZ, R27 ;  /* 0x000000ffff0b2224 */ /* 0x000fcc00078e001b */
        /* <DEDUP_REMOVED lines=10> */
[----:B------:R-:W-:Y:S02]  /*4630*/  @P1 SEL R24, R8, R24, P0 ;  /* 0x0000001808181207 */ /* 0x000fe40000000000 */
[----:B------:R-:W-:Y:S01]  /*4640*/  @P1 SEL R25, R9, R25, P0 ;  /* 0x0000001909191207 */ /* 0x000fe20000000000 */
[----:B------:R-:W-:-:S04]  /*4650*/  UIADD3 UR4, UP1, UPT, UR4, -0x2, URZ ;  /* 0xfffffffe04047890 */ /* 0x000fc8000ff3e0ff */
[----:B------:R-:W-:Y:S02]  /*4660*/  UIADD3.X UR5, UPT, UPT, UR5, -0x1, URZ, UP1, !UPT ;  /* 0xffffffff05057890 */ /* 0x000fe40008ffe4ff */
[----:B------:R-:W-:-:S04]  /*4670*/  UISETP.NE.U32.AND UP1, UPT, UR4, URZ, UPT ;  /* 0x000000ff0400728c */ /* 0x000fc8000bf25070 */
[----:B------:R-:W-:Y:S01]  /*4680*/  UISETP.NE.AND.EX UP1, UPT, UR5, URZ, UPT, UP1 ;  /* 0x000000ff0500728c */ /* 0x000fe2000bf25310 */
[----:B--2---:R-:W-:-:S14]  /*4690*/  DSETP.GEU.AND P2, PT, |R6|, |R20|, PT ;  /* 0x400000140600722a */ /* 0x004fdc0003f4e200 */
[----:B---3--:R-:W-:-:S04]  /*46a0*/  @P2 ISETP.GE.U32.AND P0, PT, R24, R18, PT ;  /* 0x000000121800220c */ /* 0x008fc80003f06070 */
[----:B------:R-:W-:-:S13]  /*46b0*/  @P2 ISETP.GE.AND.EX P0, PT, R25, R19, PT, P0 ;  /* 0x000000131900220c */ /* 0x000fda0003f06300 */
[----:B------:R-:W-:-:S06]  /*46c0*/  @P2 DSETP.LT.OR P0, PT, |R20|, |R6|, !P0 ;  /* 0x400000061400222a */ /* 0x000fcc0004701600 */
[----:B------:R-:W-:Y:S02]  /*46d0*/  @P2 FSEL R6, R6, R20, P0 ;  /* 0x0000001406062208 */ /* 0x000fe40000000000 */
[----:B------:R-:W-:-:S03]  /*46e0*/  @P2 FSEL R7, R7, R21, P0 ;  /* 0x0000001507072208 */ /* 0x000fc60000000000 */
[----:B------:R-:W-:Y:S02]  /*46f0*/  @P2 IMAD.MOV.U32 R20, RZ, RZ, R6 ;  /* 0x000000ffff142224 */ /* 0x000fe400078e0006 */
[----:B------:R-:W-:-:S06]  /*4700*/  @P2 IMAD.MOV.U32 R21, RZ, RZ, R7 ;  /* 0x000000ffff152224 */ /* 0x000fcc00078e0007 */
[----:B-----5:R-:W-:Y:S01]  /*4710*/  DSETP.GEU.AND P1, PT, |R20|, |R16|, PT ;  /* 0x400000101400722a */ /* 0x020fe20003f2e200 */
[----:B------:R-:W-:Y:S02]  /*4720*/  @P2 SEL R18, R24, R18, P0 ;  /* 0x0000001218122207 */ /* 0x000fe40000000000 */
[----:B------:R-:W-:-:S11]  /*4730*/  @P2 SEL R19, R25, R19, P0 ;  /* 0x0000001319132207 */ /* 0x000fd60000000000 */
[----:B----4-:R-:W-:-:S04]  /*4740*/  @P1 ISETP.GE.U32.AND P0, PT, R18, R22, PT ;  /* 0x000000161200120c */ /* 0x010fc80003f06070 */
[----:B------:R-:W-:Y:S02]  /*4750*/  @P1 ISETP.GE.AND.EX P0, PT, R19, R23, PT, P0 ;  /* 0x000000171300120c */ /* 0x000fe40003f06300 */
[----:B------:R-:W-:-:S05]  /*4760*/  IADD3 R6, P2, PT, R4, 0xa000, RZ ;  /* 0x0000a00004067810 */ /* 0x000fca0007f5e0ff */
[----:B------:R-:W-:-:S06]  /*4770*/  IMAD.X R5, RZ, RZ, R5, P2 ;  /* 0x000000ffff057224 */ /* 0x000fcc00010e0605 */
[----:B------:R-:W-:Y:S01]  /*4780*/  @P1 DSETP.LT.OR P0, PT, |R16|, |R20|, !P0 ;  /* 0x400000141000122a */ /* 0x000fe20004701600 */
[----:B------:R-:W-:-:S05]  /*4790*/  IADD3 R3, P2, PT, R3, 0xa00, RZ ;  /* 0x00000a0003037810 */ /* 0x000fca0007f5e0ff */
[----:B------:R-:W-:Y:S02]  /*47a0*/  @P1 FSEL R4, R20, R16, P0 ;  /* 0x0000001014041208 */ /* 0x000fe40000000000 */
[----:B------:R-:W-:Y:S01]  /*47b0*/  @P1 FSEL R21, R21, R17, P0 ;  /* 0x0000001115151208 */ /* 0x000fe20000000000 */
[----:B------:R-:W-:Y:S01]  /*47c0*/  IMAD.X R2, RZ, RZ, R2, P2 ;  /* 0x000000ffff027224 */ /* 0x000fe200010e0602 */
[----:B------:R-:W-:Y:S01]  /*47d0*/  @P1 SEL R22, R18, R22, P0 ;  /* 0x0000001612161207 */ /* 0x000fe20000000000 */
[----:B------:R-:W-:Y:S01]  /*47e0*/  @P1 IMAD.MOV.U32 R16, RZ, RZ, R4 ;  /* 0x000000ffff101224 */ /* 0x000fe200078e0004 */
[----:B------:R-:W-:Y:S01]  /*47f0*/  @P1 SEL R23, R19, R23, P0 ;  /* 0x0000001713171207 */ /* 0x000fe20000000000 */
[----:B------:R-:W-:Y:S01]  /*4800*/  @P1 IMAD.MOV.U32 R17, RZ, RZ, R21 ;  /* 0x000000ffff111224 */ /* 0x000fe200078e0015 */
[----:B------:R-:W-:Y:S06]  /*4810*/  BRA.U UP1, `(.L_x_73) ;  /* 0xfffffff501f07547 */ /* 0x000fec000b83ffff */
.L_x_72:
[----:B------:R-:W-:Y:S05]  /*4820*/  BRA.U !UP0, `(.L_x_71) ;  /* 0x0000000508107547 */ /* 0x000fea000b800000 */
[----:B------:R-:W0:Y:S02]  /*4830*/  LDC.64 R4, c[0x0][0x380] ;  /* 0x0000e000ff047b82 */ /* 0x000e240000000a00 */
[----:B0-----:R-:W-:-:S03]  /*4840*/  IMAD.WIDE.U32 R4, R0, 0x10, R4 ;  /* 0x0000001000047825 */ /* 0x001fc600078e0004 */
[----:B------:R-:W-:-:S04]  /*4850*/  LEA R24, P0, R3, R4, 0x4 ;  /* 0x0000000403187211 */ /* 0x000fc800078020ff */
[----:B------:R-:W-:-:S05]  /*4860*/  LEA.HI.X R25, R3, R5, R2, 0x4, P0 ;  /* 0x0000000503197211 */ /* 0x000fca00000f2402 */
[----:B------:R-:W2:Y:S04]  /*4870*/  LDG.E.64.CONSTANT R20, desc[UR10][R24.64] ;  /* 0x0000000a18147981 */ /* 0x000ea8000c1e9b00 */
[----:B------:R-:W3:Y:S04]  /*4880*/  LDG.E.64.CONSTANT R18, desc[UR10][R24.64+0x8] ;  /* 0x0000080a18127981 */ /* 0x000ee8000c1e9b00 */
[----:B------:R-:W4:Y:S04]  /*4890*/  LDG.E.64.CONSTANT R14, desc[UR10][R24.64+0x1000] ;  /* 0x0010000a180e7981 */ /* 0x000f28000c1e9b00 */
[----:B------:R-:W5:Y:S04]  /*48a0*/  LDG.E.64.CONSTANT R12, desc[UR10][R24.64+0x1008] ;  /* 0x0010080a180c7981 */ /* 0x000f68000c1e9b00 */
        /* <DEDUP_REMOVED lines=16> */
[----:B------:R-:W-:-:S11]  /*49b0*/  @P2 SEL R19, R23, R19, P0 ;  /* 0x0000001317132207 */ /* 0x000fd60000000000 */
[----:B-----5:R-:W-:-:S04]  /*49c0*/  @P1 ISETP.GE.U32.AND P0, PT, R18, R12, PT ;  /* 0x0000000c1200120c */ /* 0x020fc80003f06070 */
        /* <DEDUP_REMOVED lines=27> */
[----:B------:R-:W-:Y:S02]  /*4b80*/  @P1 SEL R5, R9, R5, P0 ;  /* 0x0000000509051207 */ /* 0x000fe40000000000 */
[----:B------:R-:W-:-:S05]  /*4b90*/  IADD3 R3, P1, PT, R3, 0x500, RZ ;  /* 0x0000050003037810 */ /* 0x000fca0007f3e0ff */
[----:B------:R-:W-:Y:S01]  /*4ba0*/  IMAD.X R2, RZ, RZ, R2, P1 ;  /* 0x000000ffff027224 */ /* 0x000fe200008e0602 */
[----:B--2---:R-:W-:-:S14]  /*4bb0*/  DSETP.GEU.AND P2, PT, |R6|, |R16|, PT ;  /* 0x400000100600722a */ /* 0x004fdc0003f4e200 */
[----:B------:R-:W-:-:S04]  /*4bc0*/  @P2 ISETP.GE.U32.AND P0, PT, R4, R26, PT ;  /* 0x0000001a0400220c */ /* 0x000fc80003f06070 */
[----:B------:R-:W-:-:S13]  /*4bd0*/  @P2 ISETP.GE.AND.EX P0, PT, R5, R27, PT, P0 ;  /* 0x0000001b0500220c */ /* 0x000fda0003f06300 */
[----:B------:R-:W-:-:S06]  /*4be0*/  @P2 DSETP.LT.OR P0, PT, |R16|, |R6|, !P0 ;  /* 0x400000061000222a */ /* 0x000fcc0004701600 */
[----:B------:R-:W-:Y:S02]  /*4bf0*/  @P2 FSEL R6, R6, R16, P0 ;  /* 0x0000001006062208 */ /* 0x000fe40000000000 */
[----:B------:R-:W-:Y:S02]  /*4c00*/  @P2 FSEL R7, R7, R17, P0 ;  /* 0x0000001107072208 */ /* 0x000fe40000000000 */
[----:B------:R-:W-:Y:S02]  /*4c10*/  @P2 SEL R26, R4, R26, P0 ;  /* 0x0000001a041a2207 */ /* 0x000fe40000000000 */
[----:B------:R-:W-:Y:S01]  /*4c20*/  @P2 SEL R27, R5, R27, P0 ;  /* 0x0000001b051b2207 */ /* 0x000fe20000000000 */
[----:B------:R-:W-:Y:S02]  /*4c30*/  @P2 IMAD.MOV.U32 R16, RZ, RZ, R6 ;  /* 0x000000ffff102224 */ /* 0x000fe400078e0006 */
[----:B------:R-:W-:Y:S02]  /*4c40*/  @P2 IMAD.MOV.U32 R17, RZ, RZ, R7 ;  /* 0x000000ffff112224 */ /* 0x000fe400078e0007 */
[----:B------:R-:W-:-:S02]  /*4c50*/  IMAD.MOV.U32 R22, RZ, RZ, R26 ;  /* 0x000000ffff167224 */ /* 0x000fc400078e001a */
[----:B------:R-:W-:-:S07]  /*4c60*/  IMAD.MOV.U32 R23, RZ, RZ, R27 ;  /* 0x000000ffff177224 */ /* 0x000fce00078e001b */
.L_x_71:
[----:B------:R-:W0:Y:S02]  /*4c70*/  LDCU UR4, c[0x0][0x390] ;  /* 0x00007200ff0477ac */ /* 0x000e240008000800 */
[----:B0-----:R-:W-:Y:S02]  /*4c80*/  USHF.R.S32.HI UR5, URZ, 0x1f, UR4 ;  /* 0x0000001fff057899 */ /* 0x001fe40008011404 */
[----:B------:R-:W-:-:S04]  /*4c90*/  ISETP.GE.U32.AND P0, PT, R3, UR4, PT ;  /* 0x0000000403007c0c */ /* 0x000fc8000bf06070 */
[----:B------:R-:W-:-:S13]  /*4ca0*/  ISETP.GE.AND.EX P0, PT, R2, UR5, PT, P0 ;  /* 0x0000000502007c0c */ /* 0x000fda000bf06300 */
[----:B------:R-:W-:Y:S05]  /*4cb0*/  @P0 BRA `(.L_x_74) ;  /* 0x00000008009c0947 */ /* 0x000fea0003800000 */
[----:B------:R-:W-:Y:S01]  /*4cc0*/  IADD3 R21, PT, PT, -R3, UR4, RZ ;  /* 0x0000000403157c10 */ /* 0x000fe2000fffe1ff */
[----:B------:R-:W-:Y:S03]  /*4cd0*/  BSSY.RECONVERGENT B1, `(.L_x_74) ;  /* 0x00000a5000017945 */ /* 0x000fe60003800200 */
[----:B------:R-:W-:-:S13]  /*4ce0*/  ISETP.GE.AND P0, PT, R0, R21, PT ;  /* 0x000000150000720c */ /* 0x000fda0003f06270 */
[----:B------:R-:W-:Y:S05]  /*4cf0*/  @P0 BRA `(.L_x_75) ;  /* 0x0000000800880947 */ /* 0x000fea0003800000 */
[----:B------:R-:W-:Y:S01]  /*4d00*/  LOP3.LUT R12, RZ, R0, RZ, 0x33, !PT ;  /* 0x00000000ff0c7212 */ /* 0x000fe200078e33ff */
[----:B------:R-:W-:Y:S01]  /*4d10*/  BSSY.RECONVERGENT B2, `(.L_x_76) ;  /* 0x0000032000027945 */ /* 0x000fe20003800200 */
[----:B------:R-:W-:Y:S02]  /*4d20*/  IMAD.MOV.U32 R20, RZ, RZ, R0 ;  /* 0x000000ffff147224 */ /* 0x000fe400078e0000 */
[----:B------:R-:W-:-:S04]  /*4d30*/  IADD3 R12, PT, PT, -R3, UR4, R12 ;  /* 0x00000004030c7c10 */ /* 0x000fc8000fffe10c */
[----:B------:R-:W-:-:S04]  /*4d40*/  LOP3.LUT R4, R12, 0x300, RZ, 0xc0, !PT ;  /* 0x000003000c047812 */ /* 0x000fc800078ec0ff */
[----:B------:R-:W-:-:S13]  /*4d50*/  ISETP.NE.AND P0, PT, R4, 0x300, PT ;  /* 0x000003000400780c */ /* 0x000fda0003f05270 */
[----:B------:R-:W-:Y:S05]  /*4d60*/  @!P0 BRA `(.L_x_77) ;  /* 0x0000000000b08947 */ /* 0x000fea0003800000 */
[----:B------:R-:W0:Y:S01]  /*4d70*/  LDCU.64 UR6, c[0x0][0x380] ;  /* 0x00007000ff0677ac */ /* 0x000e220008000a00 */
[----:B------:R-:W-:Y:S01]  /*4d80*/  IADD3 R5, P0, PT, R0, R3, RZ ;  /* 0x0000000300057210 */ /* 0x000fe20007f1e0ff */
[----:B------:R-:W-:Y:S01]  /*4d90*/  IMAD.MOV.U32 R20, RZ, RZ, R0 ;  /* 0x000000ffff147224 */ /* 0x000fe200078e0000 */
[----:B------:R-:W-:-:S03]  /*4da0*/  LEA.HI R4, R12, 0x1, RZ, 0x18 ;  /* 0x000000010c047811 */ /* 0x000fc600078fc0ff */
[----:B------:R-:W-:Y:S01]  /*4db0*/  IMAD.X R6, RZ, RZ, R2, P0 ;  /* 0x000000ffff067224 */ /* 0x000fe200000e0602 */
[----:B------:R-:W-:-:S05]  /*4dc0*/  LOP3.LUT R4, R4, 0x3, RZ, 0xc0, !PT ;  /* 0x0000000304047812 */ /* 0x000fca00078ec0ff */
[----:B------:R-:W-:Y:S01]  /*4dd0*/  IMAD.MOV R13, RZ, RZ, -R4 ;  /* 0x000000ffff0d7224 */ /* 0x000fe200078e0a04 */
[----:B0-----:R-:W-:-:S04]  /*4de0*/  LEA R14, P1, R5, UR6, 0x4 ;  /* 0x00000006050e7c11 */ /* 0x001fc8000f8220ff */
[----:B------:R-:W-:-:S09]  /*4df0*/  LEA.HI.X R5, R5, UR7, R6, 0x4, P1 ;  /* 0x0000000705057c11 */ /* 0x000fd200088f2406 */
.L_x_80:
[----:B------:R-:W-:-:S05]  /*4e00*/  IMAD.MOV.U32 R4, RZ, RZ, R14 ;  /* 0x000000ffff047224 */ /* 0x000fca00078e000e */
[----:B------:R-:W2:Y:S04]  /*4e10*/  LDG.E.64.CONSTANT R8, desc[UR10][R4.64] ;  /* 0x0000000a04087981 */ /* 0x000ea8000c1e9b00 */
[----:B------:R-:W3:Y:S01]  /*4e20*/  LDG.E.64.CONSTANT R6, desc[UR10][R4.64+0x8] ;  /* 0x0000080a04067981 */ /* 0x000ee2000c1e9b00 */
[----:B------:R-:W-:Y:S01]  /*4e30*/  VIADD R13, R13, 0x1 ;  /* 0x000000010d0d7836 */ /* 0x000fe20000000000 */
[----:B------:R-:W-:Y:S01]  /*4e40*/  BSSY.RECONVERGENT B3, `(.L_x_78) ;  /* 0x000001b000037945 */ /* 0x000fe20003800200 */
[----:B------:R-:W-:Y:S01]  /*4e50*/  IMAD.MOV.U32 R15, RZ, RZ, R22 ;  /* 0x000000ffff0f7224 */ /* 0x000fe200078e0016 */
        /* <DEDUP_REMOVED lines=25> */
.L_x_79:
[----:B------:R-:W-:Y:S05]  /*4ff0*/  BSYNC.RECONVERGENT B3 ;  /* 0x0000000000037941 */ /* 0x000fea0003800200 */
.L_x_78:
[----:B------:R-:W-:Y:S02]  /*5000*/  IMAD.X R5, RZ, RZ, R5, P3 ;  /* 0x000000ffff057224 */ /* 0x000fe400018e0605 */
[----:B------:R-:W-:Y:S01]  /*5010*/  VIADD R20, R20, 0x100 ;  /* 0x0000010014147836 */ /* 0x000fe20000000000 */
[----:B------:R-:W-:Y:S06]  /*5020*/  @P2 BRA `(.L_x_80) ;  /* 0xfffffffc00742947 */ /* 0x000fec000383ffff */
.L_x_77:
[----:B------:R-:W-:Y:S05]  /*5030*/  BSYNC.RECONVERGENT B2 ;  /* 0x0000000000027941 */ /* 0x000fea0003800200 */
.L_x_76:
[----:B------:R-:W-:-:S13]  /*5040*/  ISETP.GE.U32.AND P0, PT, R12, 0x300, PT ;  /* 0x000003000c00780c */ /* 0x000fda0003f06070 */
[----:B------:R-:W-:Y:S05]  /*5050*/  @!P0 BRA `(.L_x_75) ;  /* 0x0000000400b08947 */ /* 0x000fea0003800000 */
[----:B------:R-:W0:Y:S01]  /*5060*/  LDCU.64 UR6, c[0x0][0x380] ;  /* 0x00007000ff0677ac */ /* 0x000e220008000a00 */
[----:B------:R-:W-:-:S05]  /*5070*/  IADD3 R3, P0, PT, R20, R3, RZ ;  /* 0x0000000314037210 */ /* 0x000fca0007f1e0ff */
[----:B------:R-:W-:Y:S01]  /*5080*/  IMAD.X R2, RZ, RZ, R2, P0 ;  /* 0x000000ffff027224 */ /* 0x000fe200000e0602 */
[----:B0-----:R-:W-:-:S04]  /*5090*/  LEA R8, P1, R3, UR6, 0x4 ;  /* 0x0000000603087c11 */ /* 0x001fc8000f8220ff */
[----:B------:R-:W-:Y:S02]  /*50a0*/  IADD3 R8, P0, PT, R8, 0x3008, RZ ;  /* 0x0000300808087810 */ /* 0x000fe40007f1e0ff */
[----:B------:R-:W-:-:S05]  /*50b0*/  LEA.HI.X R9, R3, UR7, R2, 0x4, P1 ;  /* 0x0000000703097c11 */ /* 0x000fca00088f2402 */
[----:B------:R-:W-:-:S07]  /*50c0*/  IMAD.X R9, RZ, RZ, R9, P0 ;  /* 0x000000ffff097224 */ /* 0x000fce00000e0609 */
.L_x_89:
[----:B------:R-:W2:Y:S04]  /*50d0*/  LDG.E.64.CONSTANT R10, desc[UR10][R8.64+-0x3008] ;  /* 0xffcff80a080a7981 */ /* 0x000ea8000c1e9b00 */
[----:B------:R-:W3:Y:S04]  /*50e0*/  LDG.E.64.CONSTANT R12, desc[UR10][R8.64+-0x3000] ;  /* 0xffd0000a080c7981 */ /* 0x000ee8000c1e9b00 */
[----:B------:R0:W5:Y:S04]  /*50f0*/  LDG.E.64.CONSTANT R6, desc[UR10][R8.64+-0x2008] ;  /* 0xffdff80a08067981 */ /* 0x000168000c1e9b00 */
        /* <DEDUP_REMOVED lines=22> */
.L_x_82:
[----:B------:R-:W-:Y:S05]  /*5260*/  BSYNC.RECONVERGENT B2 ;  /* 0x0000000000027941 */ /* 0x000fea0003800200 */
.L_x_81:
        /* <DEDUP_REMOVED lines=25> */
.L_x_84:
[----:B------:R-:W-:Y:S05]  /*5400*/  BSYNC.RECONVERGENT B2 ;  /* 0x0000000000027941 */ /* 0x000fea0003800200 */
.L_x_83:
        /* <DEDUP_REMOVED lines=21> */
.L_x_86:
[----:B------:R-:W-:Y:S05]  /*5560*/  BSYNC.RECONVERGENT B2 ;  /* 0x0000000000027941 */ /* 0x000fea0003800200 */
.L_x_85:
        /* <DEDUP_REMOVED lines=21> */
.L_x_88:
[----:B------:R-:W-:Y:S05]  /*56c0*/  BSYNC.RECONVERGENT B2 ;  /* 0x0000000000027941 */ /* 0x000fea0003800200 */
.L_x_87:
[----:B------:R-:W-:Y:S01]  /*56d0*/  VIADD R20, R20, 0x400 ;  /* 0x0000040014147836 */ /* 0x000fe20000000000 */
[----:B------:R-:W-:-:S04]  /*56e0*/  IADD3 R8, P1, PT, R8, 0x4000, RZ ;  /* 0x0000400008087810 */ /* 0x000fc80007f3e0ff */
[----:B------:R-:W-:Y:S01]  /*56f0*/  ISETP.GE.AND P0, PT, R20, R21, PT ;  /* 0x000000151400720c */ /* 0x000fe20003f06270 */
[----:B------:R-:W-:-:S12]  /*5700*/  IMAD.X R9, RZ, RZ, R9, P1 ;  /* 0x000000ffff097224 */ /* 0x000fd800008e0609 */
[----:B------:R-:W-:Y:S05]  /*5710*/  @!P0 BRA `(.L_x_89) ;  /* 0xfffffff8006c8947 */ /* 0x000fea000383ffff */
.L_x_75:
[----:B------:R-:W-:Y:S05]  /*5720*/  BSYNC.RECONVERGENT B1 ;  /* 0x0000000000017941 */ /* 0x000fea0003800200 */
.L_x_74:
[----:B------:R-:W0:Y:S01]  /*5730*/  S2R R8, SR_LANEID ;  /* 0x0000000000087919 */ /* 0x000e220000000000 */
[----:B------:R-:W-:Y:S01]  /*5740*/  BSSY.RECONVERGENT B1, `(.L_x_90) ;  /* 0x000001f000017945 */ /* 0x000fe20003800200 */
[----:B------:R-:W-:Y:S01]  /*5750*/  IMAD.MOV.U32 R11, RZ, RZ, R22 ;  /* 0x000000ffff0b7224 */ /* 0x000fe200078e0016 */
[----:B------:R1:W2:Y:S01]  /*5760*/  SHFL.DOWN PT, R4, R16, 0x1, 0x1f ;  /* 0x08201f0010047f89 */ /* 0x0002a200000e0000 */
[----:B------:R-:W-:Y:S02]  /*5770*/  IMAD.MOV.U32 R12, RZ, RZ, R23 ;  /* 0x000000ffff0c7224 */ /* 0x000fe400078e0017 */
[----:B------:R-:W-:Y:S01]  /*5780*/  IMAD.MOV.U32 R2, RZ, RZ, R16 ;  /* 0x000000ffff027224 */ /* 0x000fe200078e0010 */
[----:B------:R1:W3:Y:S01]  /*5790*/  SHFL.DOWN PT, R5, R17, 0x1, 0x1f ;  /* 0x08201f0011057f89 */ /* 0x0002e200000e0000 */
        /* <DEDUP_REMOVED lines=25> */
.L_x_91:
[----:B------:R-:W-:Y:S05]  /*5930*/  BSYNC.RECONVERGENT B1 ;  /* 0x0000000000017941 */ /* 0x000fea0003800200 */
.L_x_90:
        /* <DEDUP_REMOVED lines=31> */
.L_x_93:
[----:B------:R-:W-:Y:S05]  /*5b30*/  BSYNC.RECONVERGENT B1 ;  /* 0x0000000000017941 */ /* 0x000fea0003800200 */
.L_x_92:
[----:B------:R-:W-:Y:S01]  /*5b40*/  ISETP.GT.AND P0, PT, R8, 0x1b, PT ;  /* 0x0000001b0800780c */ /* 0x000fe20003f04270 */
[----:B-1----:R1:W1:Y:S01]  /*5b50*/  SHFL.DOWN PT, R6, R4, 0x4, 0x1f ;  /* 0x08801f0004067f89 */ /* 0x00226200000e0000 */
[----:B------:R-:W-:Y:S01]  /*5b60*/  BSSY.RECONVERGENT B1, `(.L_x_94) ;  /* 0x000001d000017945 */ /* 0x000fe20003800200 */
[----:B0-----:R-:W-:Y:S02]  /*5b70*/  IMAD.MOV.U32 R11, RZ, RZ, R9 ;  /* 0x000000ffff0b7224 */ /* 0x001fe400078e0009 */
[----:B--2---:R0:W2:Y:S01]  /*5b80*/  SHFL.DOWN PT, R7, R5, 0x4, 0x1f ;  /* 0x08801f0005077f89 */ /* 0x0040a200000e0000 */
[----:B------:R-:W-:Y:S02]  /*5b90*/  IMAD.MOV.U32 R12, RZ, RZ, R10 ;  /* 0x000000ffff0c7224 */ /* 0x000fe400078e000a */
[----:B------:R-:W-:Y:S01]  /*5ba0*/  IMAD.MOV.U32 R2, RZ, RZ, R4 ;  /* 0x000000ffff027224 */ /* 0x000fe200078e0004 */
[----:B---3--:R0:W3:Y:S01]  /*5bb0*/  SHFL.DOWN PT, R14, R9, 0x4, 0x1f ;  /* 0x08801f00090e7f89 */ /* 0x0080e200000e0000 */
[----:B------:R-:W-:-:S03]  /*5bc0*/  IMAD.MOV.U32 R3, RZ, RZ, R5 ;  /* 0x000000ffff037224 */ /* 0x000fc600078e0005 */
[----:B----4-:R0:W4:Y:S01]  /*5bd0*/  SHFL.DOWN PT, R13, R10, 0x4, 0x1f ;  /* 0x08801f000a0d7f89 */ /* 0x01012200000e0000 */
        /* <DEDUP_REMOVED lines=21> */
.L_x_95:
[----:B------:R-:W-:Y:S05]  /*5d30*/  BSYNC.RECONVERGENT B1 ;  /* 0x0000000000017941 */ /* 0x000fea0003800200 */
.L_x_94:
        /* <DEDUP_REMOVED lines=31> */
.L_x_97:
[----:B------:R-:W-:Y:S05]  /*5f30*/  BSYNC.RECONVERGENT B1 ;  /* 0x0000000000017941 */ /* 0x000fea0003800200 */
.L_x_96:
[----:B------:R-:W-:Y:S01]  /*5f40*/  ISETP.GT.AND P0, PT, R8, 0xf, PT ;  /* 0x0000000f0800780c */ /* 0x000fe20003f04270 */
[----:B-1----:R1:W1:Y:S01]  /*5f50*/  SHFL.DOWN PT, R6, R4, 0x10, 0x1f ;  /* 0x0a001f0004067f89 */ /* 0x00226200000e0000 */
[----:B------:R-:W-:Y:S01]  /*5f60*/  BSSY.RECONVERGENT B1, `(.L_x_98) ;  /* 0x000001d000017945 */ /* 0x000fe20003800200 */
[----:B---3--:R-:W-:Y:S02]  /*5f70*/  IMAD.MOV.U32 R14, RZ, RZ, R9 ;  /* 0x000000ffff0e7224 */ /* 0x008fe400078e0009 */
[----:B--2---:R2:W3:Y:S01]  /*5f80*/  SHFL.DOWN PT, R7, R5, 0x10, 0x1f ;  /* 0x0a001f0005077f89 */ /* 0x0044e200000e0000 */
[----:B------:R-:W-:Y:S02]  /*5f90*/  IMAD.MOV.U32 R15, RZ, RZ, R10 ;  /* 0x000000ffff0f7224 */ /* 0x000fe400078e000a */
[----:B------:R-:W-:Y:S01]  /*5fa0*/  IMAD.MOV.U32 R2, RZ, RZ, R4 ;  /* 0x000000ffff027224 */ /* 0x000fe200078e0004 */
[----:B0-----:R2:W0:Y:S01]  /*5fb0*/  SHFL.DOWN PT, R12, R9, 0x10, 0x1f ;  /* 0x0a001f00090c7f89 */ /* 0x00142200000e0000 */
[----:B------:R-:W-:-:S03]  /*5fc0*/  IMAD.MOV.U32 R3, RZ, RZ, R5 ;  /* 0x000000ffff037224 */ /* 0x000fc600078e0005 */
[----:B------:R2:W0:Y:S01]  /*5fd0*/  SHFL.DOWN PT, R11, R10, 0x10, 0x1f ;  /* 0x0a001f000a0b7f89 */ /* 0x00042200000e0000 */
[----:B------:R-:W-:Y:S05]  /*5fe0*/  @P0 BRA `(.L_x_99) ;  /* 0x0000000000500947 */ /* 0x000fea0003800000 */
[----:B-1-3--:R-:W-:Y:S01]  /*5ff0*/  DSETP.GEU.AND P0, PT, |R4|, |R6|, PT ;  /* 0x400000060400722a */ /* 0x00afe20003f0e200 */
        /* <DEDUP_REMOVED lines=19> */
.L_x_99:
[----:B------:R-:W-:Y:S05]  /*6130*/  BSYNC.RECONVERGENT B1 ;  /* 0x0000000000017941 */ /* 0x000fea0003800200 */
.L_x_98:
[----:B------:R-:W-:Y:S01]  /*6140*/  ISETP.NE.AND P0, PT, R8, RZ, PT ;  /* 0x000000ff0800720c */ /* 0x000fe20003f05270 */
[----:B------:R-:W-:-:S12]  /*6150*/  BSSY.RECONVERGENT B1, `(.L_x_100) ;  /* 0x000000a000017945 */ /* 0x000fd80003800200 */
[----:B------:R-:W-:Y:S05]  /*6160*/  @P0 BRA `(.L_x_101) ;  /* 0x0000000000200947 */ /* 0x000fea0003800000 */
[----:B-1----:R-:W1:Y:S01]  /*6170*/  S2R R6, SR_CgaCtaId ;  /* 0x0000000000067919 */ /* 0x002e620000008800 */
[----:B--2---:R-:W-:Y:S02]  /*6180*/  MOV R5, 0x400 ;  /* 0x0000040000057802 */ /* 0x004fe40000000f00 */
[----:B------:R-:W-:-:S04]  /*6190*/  SHF.R.U32.HI R4, RZ, 0x1, R0 ;  /* 0x00000001ff047819 */ /* 0x000fc80000011600 */
[----:B------:R-:W-:Y:S02]  /*61a0*/  LOP3.LUT R4, R4, 0x1f0, RZ, 0xc0, !PT ;  /* 0x000001f004047812 */ /* 0x000fe400078ec0ff */
[----:B-1----:R-:W-:-:S05]  /*61b0*/  LEA R5, R6, R5, 0x18 ;  /* 0x0000000506057211 */ /* 0x002fca00078ec0ff */
[----:B------:R-:W-:-:S05]  /*61c0*/  IMAD.IADD R5, R4, 0x1, R5 ;  /* 0x0000000104057824 */ /* 0x000fca00078e0205 */
[----:B------:R1:W-:Y:S04]  /*61d0*/  STS.64 [R5+0x10], R14 ;  /* 0x0000100e05007388 */ /* 0x0003e80000000a00 */
[----:B------:R1:W-:Y:S02]  /*61e0*/  STS.64 [R5+0x8], R2 ;  /* 0x0000080205007388 */ /* 0x0003e40000000a00 */
.L_x_101:
[----:B------:R-:W-:Y:S05]  /*61f0*/  BSYNC.RECONVERGENT B1 ;  /* 0x0000000000017941 */ /* 0x000fea0003800200 */
.L_x_100:
[----:B------:R-:W-:Y:S01]  /*6200*/  BAR.SYNC.DEFER_BLOCKING 0x0 ;  /* 0x0000000000007b1d */ /* 0x000fe20000010000 */
[----:B------:R-:W-:-:S13]  /*6210*/  ISETP.NE.AND P1, PT, R0, RZ, PT ;  /* 0x000000ff0000720c */ /* 0x000fda0003f25270 */
[----:B------:R-:W-:Y:S05]  /*6220*/  @P1 BRA `(.L_x_34) ;  /* 0x00000008008c1947 */ /* 0x000fea0003800000 */
[----:B-12---:R-:W1:Y:S01]  /*6230*/  S2R R5, SR_CgaCtaId ;  /* 0x0000000000057919 */ /* 0x006e620000008800 */
[----:B------:R-:W-:Y:S01]  /*6240*/  MOV R0, 0x400 ;  /* 0x0000040000007802 */ /* 0x000fe20000000f00 */
[----:B------:R-:W-:Y:S03]  /*6250*/  BSSY.RECONVERGENT B1, `(.L_x_102) ;  /* 0x000001a000017945 */ /* 0x000fe60003800200 */
[----:B-1----:R-:W-:-:S05]  /*6260*/  LEA R0, R5, R0, 0x18 ;  /* 0x0000000005007211 */ /* 0x002fca00078ec0ff */
[----:B------:R-:W1:Y:S04]  /*6270*/  LDS.64 R16, [R0+0x18] ;  /* 0x0000180000107984 */ /* 0x000e680000000a00 */
[----:B---3--:R-:W2:Y:S04]  /*6280*/  LDS.128 R4, [R0+0x20] ;  /* 0x0000200000047984 */ /* 0x008ea80000000c00 */
[----:B0---4-:R0:W3:Y:S04]  /*6290*/  LDS.64 R12, [R0+0x80] ;  /* 0x00008000000c7984 */ /* 0x0110e80000000a00 */
[----:B------:R0:W4:Y:S01]  /*62a0*/  LDS.128 R8, [R0+0x30] ;  /* 0x0000300000087984 */ /* 0x0001220000000c00 */
[----:B-1----:R-:W-:Y:S01]  /*62b0*/  DSETP.GEU.AND P0, PT, |R2|, |R16|, PT ;  /* 0x400000100200722a */ /* 0x002fe20003f0e200 */
[----:B------:R-:W-:-:S02]  /*62c0*/  IMAD.MOV.U32 R24, RZ, RZ, R16 ;  /* 0x000000ffff187224 */ /* 0x000fc400078e0010 */
[----:B------:R-:W-:Y:S02]  /*62d0*/  IMAD.MOV.U32 R25, RZ, RZ, R17 ;  /* 0x000000ffff197224 */ /* 0x000fe400078e0011 */
[----:B--2---:R-:W-:Y:S02]  /*62e0*/  IMAD.MOV.U32 R27, RZ, RZ, R4 ;  /* 0x000000ffff1b7224 */ /* 0x004fe400078e0004 */
[----:B------:R-:W-:-:S07]  /*62f0*/  IMAD.MOV.U32 R29, RZ, RZ, R5 ;  /* 0x000000ffff1d7224 */ /* 0x000fce00078e0005 */
[----:B0--34-:R-:W-:Y:S05]  /*6300*/  @!P0 BRA `(.L_x_103) ;  /* 0x0000000000388947 */ /* 0x019fea0003800000 */
        /* <DEDUP_REMOVED lines=14> */
.L_x_103:
[----:B------:R-:W-:Y:S05]  /*63f0*/  BSYNC.RECONVERGENT B1 ;  /* 0x0000000000017941 */ /* 0x000fea0003800200 */
.L_x_102:
        /* <DEDUP_REMOVED lines=23> */
.L_x_105:
[----:B------:R-:W-:Y:S05]  /*6570*/  BSYNC.RECONVERGENT B1 ;  /* 0x0000000000017941 */ /* 0x000fea0003800200 */
.L_x_104:
        /* <DEDUP_REMOVED lines=21> */
.L_x_107:
[----:B------:R-:W-:Y:S05]  /*66d0*/  BSYNC.RECONVERGENT B1 ;  /* 0x0000000000017941 */ /* 0x000fea0003800200 */
.L_x_106:
        /* <DEDUP_REMOVED lines=23> */
.L_x_109:
[----:B------:R-:W-:Y:S05]  /*6850*/  BSYNC.RECONVERGENT B1 ;  /* 0x0000000000017941 */ /* 0x000fea0003800200 */
.L_x_108:
        /* <DEDUP_REMOVED lines=21> */
.L_x_111:
[----:B------:R-:W-:Y:S05]  /*69b0*/  BSYNC.RECONVERGENT B1 ;  /* 0x0000000000017941 */ /* 0x000fea0003800200 */
.L_x_110:
        /* <DEDUP_REMOVED lines=21> */
.L_x_113:
[----:B------:R-:W-:Y:S05]  /*6b10*/  BSYNC.RECONVERGENT B1 ;  /* 0x0000000000017941 */ /* 0x000fea0003800200 */
.L_x_112:
        /* <DEDUP_REMOVED lines=20> */
.L_x_34:
[----:B------:R-:W-:Y:S05]  /*6c60*/  BSYNC.RECONVERGENT B0 ;  /* 0x0000000000007941 */ /* 0x000fea0003800200 */
.L_x_1:
[----:B------:R-:W-:Y:S05]  /*6c70*/  @P1 EXIT ;  /* 0x000000000000194d */ /* 0x000fea0003800000 */
[----:B012---:R-:W0:Y:S02]  /*6c80*/  LDC.64 R4, c[0x0][0x388] ;  /* 0x0000e200ff047b82 */ /* 0x007e240000000a00 */
[----:B0-----:R-:W-:Y:S04]  /*6c90*/  STG.E.64 desc[UR10][R4.64], R2 ;  /* 0x0000000204007986 */ /* 0x001fe8000c101b0a */
[----:B------:R-:W-:Y:S01]  /*6ca0*/  STG.E.64 desc[UR10][R4.64+0x8], R14 ;  /* 0x0000080e04007986 */ /* 0x000fe2000c101b0a */
[----:B------:R-:W-:Y:S05]  /*6cb0*/  EXIT ;  /* 0x000000000000794d */ /* 0x000fea0003800000 */
.L_x_114:
        /* <DEDUP_REMOVED lines=12> */
.L_x_761:


//--------------------- .text._ZN6thrust24THRUST_300001_SM_1000_NS8cuda_cub4core6detail13_kernel_agentINS1_8__reduce10DrainAgentIlEEJN3cub18CUB_300001_SM_10009GridQueueIyEElEEEvDpT0_ --------------------------
	.section	.text._ZN6thrust24THRUST_300001_SM_1000_NS8cuda_cub4core6detail13_kernel_agentINS1_8__reduce10DrainAgentIlEEJN3cub18CUB_300001_SM_10009GridQueueIyEElEEEvDpT0_,"ax",@progbits
	.align	128
        .global         _ZN6thrust24THRUST_300001_SM_1000_NS8cuda_cub4core6detail13_kernel_agentINS1_8__reduce10DrainAgentIlEEJN3cub18CUB_300001_SM_10009GridQueueIyEElEEEvDpT0_
        .type           _ZN6thrust24THRUST_300001_SM_1000_NS8cuda_cub4core6detail13_kernel_agentINS1_8__reduce10DrainAgentIlEEJN3cub18CUB_300001_SM_10009GridQueueIyEElEEEvDpT0_,@function
        .size           _ZN6thrust24THRUST_300001_SM_1000_NS8cuda_cub4core6detail13_kernel_agentINS1_8__reduce10DrainAgentIlEEJN3cub18CUB_300001_SM_10009GridQueueIyEElEEEvDpT0_,(.L_x_762 - _ZN6thrust24THRUST_300001_SM_1000_NS8cuda_cub4core6detail13_kernel_agentINS1_8__reduce10DrainAgentIlEEJN3cub18CUB_300001_SM_10009GridQueueIyEElEEEvDpT0_)
        .other          _ZN6thrust24THRUST_300001_SM_1000_NS8cuda_cub4core6detail13_kernel_agentINS1_8__reduce10DrainAgentIlEEJN3cub18CUB_300001_SM_10009GridQueueIyEElEEEvDpT0_,@"STO_CUDA_ENTRY STV_DEFAULT"
_ZN6thrust24THRUST_300001_SM_1000_NS8cuda_cub4core6detail13_kernel_agentINS1_8__reduce10DrainAgentIlEEJN3cub18CUB_300001_SM_10009GridQueueIyEElEEEvDpT0_:
.text._ZN6thrust24THRUST_300001_SM_1000_NS8cuda_cub4core6detail13_kernel_agentINS1_8__reduce10DrainAgentIlEEJN3cub18CUB_300001_SM_10009GridQueueIyEElEEEvDpT0_:
[----:B------:R-:W-:Y:S08]  /*0000*/  LDC R1, c[0x0][0x37c] ;  /* 0x0000df00ff017b82 */ /* 0x000ff00000000800 */
[----:B------:R-:W0:Y:S01]  /*0010*/  LDC.64 R2, c[0x0][0x380] ;  /* 0x0000e000ff027b82 */ /* 0x000e220000000a00 */
[----:B------:R-:W0:Y:S07]  /*0020*/  LDCU.64 UR4, c[0x0][0x358] ;  /* 0x00006b00ff0477ac */ /* 0x000e2e0008000a00 */
[----:B------:R-:W1:Y:S01]  /*0030*/  LDC.64 R4, c[0x0][0x388] ;  /* 0x0000e200ff047b82 */ /* 0x000e620000000a00 */
[----:B0-----:R-:W-:Y:S04]  /*0040*/  STG.E.64 desc[UR4][R2.64+0x8], RZ ;  /* 0x000008ff02007986 */ /* 0x001fe8000c101b04 */
[----:B-1----:R-:W-:Y:S01]  /*0050*/  STG.E.64 desc[UR4][R2.64], R4 ;  /* 0x0000000402007986 */ /* 0x002fe2000c101b04 */
[----:B------:R-:W-:Y:S05]  /*0060*/  EXIT ;  /* 0x000000000000794d */ /* 0x000fea0003800000 */
.L_x_115:
        /* <DEDUP_REMOVED lines=9> */
.L_x_762:


//--------------------- .text._ZN6thrust24THRUST_300001_SM_1000_NS8cuda_cub4core6detail13_kernel_agentINS1_8__reduce11ReduceAgentINS0_12zip_iteratorIN4cuda3std3__45tupleIJNS0_10device_ptrIdEENS0_17counting_iteratorIlNS0_11use_defaultESF_SF_EEEEEEEPNSB_IJdlEEESJ_lNS1_9__extrema9arg_max_fIdl7compareEEEEJSI_SK_lN3cub18CUB_300001_SM_100013GridEvenShareIlEENSR_9GridQueueIyEESO_EEEvDpT0_ --------------------------
	.section	.text._ZN6thrust24THRUST_300001_SM_1000_NS8cuda_cub4core6detail13_kernel_agentINS1_8__reduce11ReduceAgentINS0_12zip_iteratorIN4cuda3std3__45tupleIJNS0_10device_ptrIdEENS0_17counting_iteratorIlNS0_11use_defaultESF_SF_EEEEEEEPNSB_IJdlEEESJ_lNS1_9__extrema9arg_max_fIdl7compareEEEEJSI_SK_lN3cub18CUB_300001_SM_100013GridEvenShareIlEENSR_9GridQueueIyEESO_EEEvDpT0_,"ax",@progbits
	.align	128
        .global         _ZN6thrust24THRUST_300001_SM_1000_NS8cuda_cub4core6detail13_kernel_agentINS1_8__reduce11ReduceAgentINS0_12zip_iteratorIN4cuda3std3__45tupleIJNS0_10device_ptrIdEENS0_17counting_iteratorIlNS0_11use_defaultESF_SF_EEEEEEEPNSB_IJdlEEESJ_lNS1_9__extrema9arg_max_fIdl7compareEEEEJSI_SK_lN3cub18CUB_300001_SM_100013GridEvenShareIlEENSR_9GridQueueIyEESO_EEEvDpT0_
        .type           _ZN6thrust24THRUST_300001_SM_1000_NS8cuda_cub4core6detail13_kernel_agentINS1_8__reduce11ReduceAgentINS0_12zip_iteratorIN4cuda3std3__45tupleIJNS0_10device_ptrIdEENS0_17counting_iteratorIlNS0_11use_defaultESF_SF_EEEEEEEPNSB_IJdlEEESJ_lNS1_9__extrema9arg_max_fIdl7compareEEEEJSI_SK_lN3cub18CUB_300001_SM_100013GridEvenShareIlEENSR_9GridQueueIyEESO_EEEvDpT0_,@function
        .size           _ZN6thrust24THRUST_300001_SM_1000_NS8cuda_cub4core6detail13_kernel_agentINS1_8__reduce11ReduceAgentINS0_12zip_iteratorIN4cuda3std3__45tupleIJNS0_10device_ptrIdEENS0_17counting_iteratorIlNS0_11use_defaultESF_SF_EEEEEEEPNSB_IJdlEEESJ_lNS1_9__extrema9arg_max_fIdl7compareEEEEJSI_SK_lN3cub18CUB_300001_SM_100013GridEvenShareIlEENSR_9GridQueueIyEESO_EEEvDpT0_,(.L_x_763 - _ZN6thrust24THRUST_300001_SM_1000_NS8cuda_cub4core6detail13_kernel_agentINS1_8__reduce11ReduceAgentINS0_12zip_iteratorIN4cuda3std3__45tupleIJNS0_10device_ptrIdEENS0_17counting_iteratorIlNS0_11use_defaultESF_SF_EEEEEEEPNSB_IJdlEEESJ_lNS1_9__extrema9arg_max_fIdl7compareEEEEJSI_SK_lN3cub18CUB_300001_SM_100013GridEvenShareIlEENSR_9GridQueueIyEESO_EEEvDpT0_)
        .other          _ZN6thrust24THRUST_300001_SM_1000_NS8cuda_cub4core6detail13_kernel_agentINS1_8__reduce11ReduceAgentINS0_12zip_iteratorIN4cuda3std3__45tupleIJNS0_10device_ptrIdEENS0_17counting_iteratorIlNS0_11use_defaultESF_SF_EEEEEEEPNSB_IJdlEEESJ_lNS1_9__extrema9arg_max_fIdl7compareEEEEJSI_SK_lN3cub18CUB_300001_SM_100013GridEvenShareIlEENSR_9GridQueueIyEESO_EEEvDpT0_,@"STO_CUDA_ENTRY STV_DEFAULT"
_ZN6thrust24THRUST_300001_SM_1000_NS8cuda_cub4core6detail13_kernel_agentINS1_8__reduce11ReduceAgentINS0_12zip_iteratorIN4cuda3std3__45tupleIJNS0_10device_ptrIdEENS0_17counting_iteratorIlNS0_11use_defaultESF_SF_EEEEEEEPNSB_IJdlEEESJ_lNS1_9__extrema9arg_max_fIdl7compareEEEEJSI_SK_lN3cub18CUB_300001_SM_100013GridEvenShareIlEENSR_9GridQueueIyEESO_EEEvDpT0_:
.text._ZN6thrust24THRUST_300001_SM_1000_NS8cuda_cub4core6detail13_kernel_agentINS1_8__reduce11ReduceAgentINS0_12zip_iteratorIN4cuda3std3__45tupleIJNS0_10device_ptrIdEENS0_17counting_iteratorIlNS0_11use_defaultESF_SF_EEEEEEEPNSB_IJdlEEESJ_lNS1_9__extrema9arg_max_fIdl7compareEEEEJSI_SK_lN3cub18CUB_300001_SM_100013GridEvenShareIlEENSR_9GridQueueIyEESO_EEEvDpT0_:
[----:B------:R-:W-:Y:S01]  /*0000*/  LDC R1, c[0x0][0x37c] ;  /* 0x0000df00ff017b82 */ /* 0x000fe20000000800 */
[----:B------:R-:W0:Y:S01]  /*0010*/  S2R R0, SR_CTAID.X ;  /* 0x0000000000007919 */ /* 0x000e220000002500 */
[----:B------:R-:W1:Y:S01]  /*0020*/  LDCU.64 UR4, c[0x0][0x398] ;  /* 0x00007300ff0477ac */ /* 0x000e620008000a00 */
[----:B------:R-:W-:Y:S01]  /*0030*/  BSSY.RECONVERGENT B0, `(.L_x_116) ;  /* 0x0000689000007945 */ /* 0x000fe20003800200 */
[----:B------:R-:W2:Y:S01]  /*0040*/  LDCU UR6, c[0x0][0x370] ;  /* 0x00006e00ff0677ac */ /* 0x000ea20008000800 */
[----:B------:R-:W3:Y:S01]  /*0050*/  LDCU.64 UR10, c[0x0][0x358] ;  /* 0x00006b00ff0a77ac */ /* 0x000ee20008000a00 */
[----:B-1----:R-:W-:Y:S02]  /*0060*/  IMAD.U32 R25, RZ, RZ, UR4 ;  /* 0x00000004ff197e24 */ /* 0x002fe4000f8e00ff */
[----:B------:R-:W-:Y:S01]  /*0070*/  IMAD.U32 R16, RZ, RZ, UR5 ;  /* 0x00000005ff107e24 */ /* 0x000fe2000f8e00ff */
[----:B--2---:R-:W-:Y:S01]  /*0080*/  UIMAD UR6, UR6, 0x500, URZ ;  /* 0x00000500060678a4 */ /* 0x004fe2000f8e02ff */
[----:B0-----:R-:W-:-:S05]  /*0090*/  IMAD R8, R0, 0x500, RZ ;  /* 0x0000050000087824 */ /* 0x001fca00078e02ff */
[----:B------:R-:W-:-:S04]  /*00a0*/  IADD3 R2, P1, PT, R8, 0x500, RZ ;  /* 0x0000050008027810 */ /* 0x000fc80007f3e0ff */
[----:B------:R-:W-:Y:S01]  /*00b0*/  ISETP.GT.U32.AND P0, PT, R2, R25, PT ;  /* 0x000000190200720c */ /* 0x000fe20003f04070 */
[----:B------:R-:W-:-:S05]  /*00c0*/  IMAD.X R3, RZ, RZ, RZ, P1 ;  /* 0x000000ffff037224 */ /* 0x000fca00008e06ff */
[----:B------:R-:W-:-:S13]  /*00d0*/  ISETP.GT.AND.EX P0, PT, R3, R16, PT, P0 ;  /* 0x000000100300720c */ /* 0x000fda0003f04300 */
[----:B---3--:R-:W-:Y:S05]  /*00e0*/  @!P0 BRA `(.L_x_117) ;  /* 0x0000003800e48947 */ /* 0x008fea0003800000 */
[----:B------:R-:W0:Y:S01]  /*00f0*/  S2R R10, SR_TID.X ;  /* 0x00000000000a7919 */ /* 0x000e220000002100 */
[----:B------:R-:W-:Y:S01]  /*0100*/  IMAD.IADD R9, R25, 0x1, -R8 ;  /* 0x0000000119097824 */ /* 0x000fe200078e0a08 */
[----:B------:R-:W-:Y:S01]  /*0110*/  BSSY.RECONVERGENT B1, `(.L_x_118) ;  /* 0x000000f000017945 */ /* 0x000fe20003800200 */
[----:B------:R-:W-:Y:S02]  /*0120*/  CS2R R20, SRZ ;  /* 0x0000000000147805 */ /* 0x000fe4000001ff00 */
[----:B------:R-:W-:Y:S02]  /*0130*/  CS2R R14, SRZ ;  /* 0x00000000000e7805 */ /* 0x000fe4000001ff00 */
[----:B0-----:R-:W-:Y:S01]  /*0140*/  ISETP.GE.AND P0, PT, R10, R9, PT ;  /* 0x000000090a00720c */ /* 0x001fe20003f06270 */
[----:B------:R-:W-:-:S12]  /*0150*/  IMAD.MOV.U32 R6, RZ, RZ, R10 ;  /* 0x000000ffff067224 */ /* 0x000fd800078e000a */
[----:B------:R-:W-:Y:S05]  /*0160*/  @P0 BRA `(.L_x_119) ;  /* 0x0000000000240947 */ /* 0x000fea0003800000 */
[----:B------:R-:W0:Y:S01]  /*0170*/  LDCU.128 UR4, c[0x0][0x380] ;  /* 0x00007000ff0477ac */ /* 0x000e220008000c00 */
[----:B------:R-:W-:-:S05]  /*0180*/  IADD3 R21, P0, PT, R8, R10, RZ ;  /* 0x0000000a08157210 */ /* 0x000fca0007f1e0ff */
[----:B------:R-:W-:Y:S01]  /*0190*/  IMAD.X R20, RZ, RZ, RZ, P0 ;  /* 0x000000ffff147224 */ /* 0x000fe200000e06ff */
[----:B0-----:R-:W-:-:S04]  /*01a0*/  LEA R14, P1, R21, UR4, 0x3 ;  /* 0x00000004150e7c11 */ /* 0x001fc8000f8218ff */
[----:B------:R-:W-:-:S06]  /*01b0*/  LEA.HI.X R15, R21, UR5, R20, 0x3, P1 ;  /* 0x00000005150f7c11 */ /* 0x000fcc00088f1c14 */
[----:B------:R-:W5:Y:S01]  /*01c0*/  LDG.E.64 R14, desc[UR10][R14.64] ;  /* 0x0000000a0e0e7981 */ /* 0x000f62000c1e1b00 */
[----:B------:R-:W-:Y:S01]  /*01d0*/  IADD3 R21, P0, PT, R21, UR6, RZ ;  /* 0x0000000615157c10 */ /* 0x000fe2000ff1e0ff */
[----:B------:R-:W-:-:S03]  /*01e0*/  VIADD R6, R10, 0x100 ;  /* 0x000001000a067836 */ /* 0x000fc60000000000 */
[----:B------:R-:W-:-:S09]  /*01f0*/  IADD3.X R20, PT, PT, R20, UR7, RZ, P0, !PT ;  /* 0x0000000714147c10 */ /* 0x000fd200087fe4ff */
.L_x_119:
[----:B------:R-:W-:Y:S05]  /*0200*/  BSYNC.RECONVERGENT B1 ;  /* 0x0000000000017941 */ /* 0x000fea0003800200 */
.L_x_118:
[----:B------:R-:W-:Y:S01]  /*0210*/  ISETP.GE.AND P0, PT, R6, R9, PT ;  /* 0x000000090600720c */ /* 0x000fe20003f06270 */
[----:B------:R-:W-:-:S12]  /*0220*/  BSSY.RECONVERGENT B1, `(.L_x_120) ;  /* 0x00000af000017945 */ /* 0x000fd80003800200 */
[----:B------:R-:W-:Y:S05]  /*0230*/  @P0 BRA `(.L_x_121) ;  /* 0x0000000800b40947 */ /* 0x000fea0003800000 */
[----:B------:R-:W-:Y:S01]  /*0240*/  LOP3.LUT R2, RZ, R6, RZ, 0x33, !PT ;  /* 0x00000006ff027212 */ /* 0x000fe200078e33ff */
[----:B------:R-:W-:Y:S03]  /*0250*/  BSSY.RECONVERGENT B2, `(.L_x_122) ;  /* 0x0000034000027945 */ /* 0x000fe60003800200 */
[----:B------:R-:W-:-:S04]  /*0260*/  IADD3 R25, PT, PT, -R8, R25, R2 ;  /* 0x0000001908197210 */ /* 0x000fc80007ffe102 */
[----:B------:R-:W-:-:S04]  /*0270*/  LOP3.LUT R2, R25, 0x300, RZ, 0xc0, !PT ;  /* 0x0000030019027812 */ /* 0x000fc800078ec0ff */
[----:B------:R-:W-:-:S13]  /*0280*/  ISETP.NE.AND P0, PT, R2, 0x300, PT ;  /* 0x000003000200780c */ /* 0x000fda0003f05270 */
[----:B------:R-:W-:Y:S05]  /*0290*/  @!P0 BRA `(.L_x_123) ;  /* 0x0000000000bc8947 */ /* 0x000fea0003800000 */
[----:B------:R-:W0:Y:S01]  /*02a0*/  LDCU.128 UR4, c[0x0][0x380] ;  /* 0x00007000ff0477ac */ /* 0x000e220008000c00 */
[----:B------:R-:W-:Y:S02]  /*02b0*/  IADD3 R12, P0, PT, R8, R6, RZ ;  /* 0x00000006080c7210 */ /* 0x000fe40007f1e0ff */
[----:B------:R-:W-:-:S03]  /*02c0*/  LEA.HI R2, R25, 0x1, RZ, 0x18 ;  /* 0x0000000119027811 */ /* 0x000fc600078fc0ff */
[----:B------:R-:W-:Y:S01]  /*02d0*/  IMAD.X R3, RZ, RZ, RZ, P0 ;  /* 0x000000ffff037224 */ /* 0x000fe200000e06ff */
[----:B------:R-:W-:-:S05]  /*02e0*/  LOP3.LUT R2, R2, 0x3, RZ, 0xc0, !PT ;  /* 0x0000000302027812 */ /* 0x000fca00078ec0ff */
[----:B------:R-:W-:Y:S01]  /*02f0*/  IMAD.MOV R7, RZ, RZ, -R2 ;  /* 0x000000ffff077224 */ /* 0x000fe200078e0a02 */
[C---:B0-----:R-:W-:Y:S02]  /*0300*/  IADD3 R13, P1, PT, R12.reuse, UR6, RZ ;  /* 0x000000060c0d7c10 */ /* 0x041fe4000ff3e0ff */
[C---:B------:R-:W-:Y:S02]  /*0310*/  LEA R11, P2, R12.reuse, UR4, 0x3 ;  /* 0x000000040c0b7c11 */ /* 0x040fe4000f8418ff */
[----:B------:R-:W-:Y:S02]  /*0320*/  IADD3.X R16, PT, PT, R3, UR7, RZ, P1, !PT ;  /* 0x0000000703107c10 */ /* 0x000fe40008ffe4ff */
[----:B------:R-:W-:-:S09]  /*0330*/  LEA.HI.X R12, R12, UR5, R3, 0x3, P2 ;  /* 0x000000050c0c7c11 */ /* 0x000fd200090f1c03 */
.L_x_126:
[----:B------:R-:W-:Y:S02]  /*0340*/  IMAD.MOV.U32 R2, RZ, RZ, R11 ;  /* 0x000000ffff027224 */ /* 0x000fe400078e000b */
[----:B------:R-:W-:-:S06]  /*0350*/  IMAD.MOV.U32 R3, RZ, RZ, R12 ;  /* 0x000000ffff037224 */ /* 0x000fcc00078e000c */
[----:B------:R-:W2:Y:S01]  /*0360*/  LDG.E.64 R2, desc[UR10][R2.64] ;  /* 0x0000000a02027981 */ /* 0x000ea2000c1e1b00 */
[----:B------:R-:W-:Y:S01]  /*0370*/  VIADD R7, R7, 0x1 ;  /* 0x0000000107077836 */ /* 0x000fe20000000000 */
[----:B------:R-:W-:Y:S01]  /*0380*/  BSSY.RECONVERGENT B3, `(.L_x_124) ;  /* 0x000001b000037945 */ /* 0x000fe20003800200 */
[----:B------:R-:W-:Y:S01]  /*0390*/  IMAD.MOV.U32 R18, RZ, RZ, R21 ;  /* 0x000000ffff127224 */ /* 0x000fe200078e0015 */
[----:B------:R-:W-:Y:S01]  /*03a0*/  IADD3 R11, P3, PT, R11, 0x800, RZ ;  /* 0x000008000b0b7810 */ /* 0x000fe20007f7e0ff */
[----:B------:R-:W-:Y:S01]  /*03b0*/  IMAD.MOV.U32 R17, RZ, RZ, R20 ;  /* 0x000000ffff117224 */ /* 0x000fe200078e0014 */
[----:B------:R-:W-:Y:S01]  /*03c0*/  ISETP.NE.AND P2, PT, R7, RZ, PT ;  /* 0x000000ff0700720c */ /* 0x000fe20003f45270 */
[----:B-----5:R-:W-:Y:S02]  /*03d0*/  IMAD.MOV.U32 R4, RZ, RZ, R14 ;  /* 0x000000ffff047224 */ /* 0x020fe400078e000e */
[----:B------:R-:W-:Y:S02]  /*03e0*/  IMAD.MOV.U32 R5, RZ, RZ, R15 ;  /* 0x000000ffff057224 */ /* 0x000fe400078e000f */
[----:B------:R-:W-:-:S02]  /*03f0*/  IMAD.MOV.U32 R21, RZ, RZ, R13 ;  /* 0x000000ffff157224 */ /* 0x000fc400078e000d */
[----:B------:R-:W-:Y:S01]  /*0400*/  IMAD.MOV.U32 R20, RZ, RZ, R16 ;  /* 0x000000ffff147224 */ /* 0x000fe200078e0010 */
[----:B--2---:R-:W-:Y:S01]  /*0410*/  DSETP.GEU.AND P0, PT, |R14|, |R2|, PT ;  /* 0x400000020e00722a */ /* 0x004fe20003f0e200 */
[----:B------:R-:W-:Y:S02]  /*0420*/  IMAD.MOV.U32 R14, RZ, RZ, R2 ;  /* 0x000000ffff0e7224 */ /* 0x000fe400078e0002 */
[----:B------:R-:W-:-:S11]  /*0430*/  IMAD.MOV.U32 R15, RZ, RZ, R3 ;  /* 0x000000ffff0f7224 */ /* 0x000fd600078e0003 */
        /* <DEDUP_REMOVED lines=15> */
.L_x_125:
[----:B------:R-:W-:Y:S05]  /*0530*/  BSYNC.RECONVERGENT B3 ;  /* 0x0000000000037941 */ /* 0x000fea0003800200 */
.L_x_124:
[----:B------:R-:W-:Y:S01]  /*0540*/  IADD3 R13, P0, PT, R13, 0x100, RZ ;  /* 0x000001000d0d7810 */ /* 0x000fe20007f1e0ff */
[----:B------:R-:W-:Y:S02]  /*0550*/  VIADD R6, R6, 0x100 ;  /* 0x0000010006067836 */ /* 0x000fe40000000000 */
[----:B------:R-:W-:Y:S02]  /*0560*/  IMAD.X R12, RZ, RZ, R12, P3 ;  /* 0x000000ffff0c7224 */ /* 0x000fe400018e060c */
[----:B------:R-:W-:Y:S01]  /*0570*/  IMAD.X R16, RZ, RZ, R16, P0 ;  /* 0x000000ffff107224 */ /* 0x000fe200000e0610 */
[----:B------:R-:W-:Y:S07]  /*0580*/  @P2 BRA `(.L_x_126) ;  /* 0xfffffffc006c2947 */ /* 0x000fee000383ffff */
.L_x_123:
[----:B------:R-:W-:Y:S05]  /*0590*/  BSYNC.RECONVERGENT B2 ;  /* 0x0000000000027941 */ /* 0x000fea0003800200 */
.L_x_122:
[----:B------:R-:W-:-:S13]  /*05a0*/  ISETP.GE.U32.AND P0, PT, R25, 0x300, PT ;  /* 0x000003001900780c */ /* 0x000fda0003f06070 */
[----:B------:R-:W-:Y:S05]  /*05b0*/  @!P0 BRA `(.L_x_121) ;  /* 0x0000000400d48947 */ /* 0x000fea0003800000 */
[----:B------:R-:W0:Y:S01]  /*05c0*/  LDC.64 R4, c[0x0][0x380] ;  /* 0x0000e000ff047b82 */ /* 0x000e220000000a00 */
[----:B------:R-:W-:-:S07]  /*05d0*/  VIADD R11, R6, 0x200 ;  /* 0x00000200060b7836 */ /* 0x000fce0000000000 */
[----:B------:R-:W1:Y:S02]  /*05e0*/  LDC.64 R2, c[0x0][0x388] ;  /* 0x0000e200ff027b82 */ /* 0x000e640000000a00 */
.L_x_135:
[----:B------:R-:W-:-:S05]  /*05f0*/  VIADD R7, R11, 0xfffffe00 ;  /* 0xfffffe000b077836 */ /* 0x000fca0000000000 */
[----:B------:R-:W-:-:S04]  /*0600*/  IADD3 R13, P0, PT, R8, R7, RZ ;  /* 0x00000007080d7210 */ /* 0x000fc80007f1e0ff */
[----:B------:R-:W-:Y:S02]  /*0610*/  LEA.HI.X.SX32 R12, R7, RZ, 0x1, P0 ;  /* 0x000000ff070c7211 */ /* 0x000fe400000f0eff */
[----:B0-----:R-:W-:-:S04]  /*0620*/  LEA R16, P0, R13, R4, 0x3 ;  /* 0x000000040d107211 */ /* 0x001fc800078018ff */
[----:B------:R-:W-:-:S05]  /*0630*/  LEA.HI.X R17, R13, R5, R12, 0x3, P0 ;  /* 0x000000050d117211 */ /* 0x000fca00000f1c0c */
[----:B------:R-:W2:Y:S04]  /*0640*/  LDG.E.64 R18, desc[UR10][R16.64] ;  /* 0x0000000a10127981 */ /* 0x000ea8000c1e1b00 */
[----:B-----5:R0:W5:Y:S01]  /*0650*/  LDG.E.64 R6, desc[UR10][R16.64+0x800] ;  /* 0x0008000a10067981 */ /* 0x020162000c1e1b00 */
[----:B-1----:R-:W-:Y:S01]  /*0660*/  IADD3 R24, P1, PT, R13, R2, RZ ;  /* 0x000000020d187210 */ /* 0x002fe20007f3e0ff */
[----:B------:R-:W-:Y:S04]  /*0670*/  BSSY.RECONVERGENT B2, `(.L_x_127) ;  /* 0x0000016000027945 */ /* 0x000fe80003800200 */
[----:B------:R-:W-:-:S02]  /*0680*/  IMAD.X R25, R12, 0x1, R3, P1 ;  /* 0x000000010c197824 */ /* 0x000fc400008e0603 */
[----:B------:R-:W-:Y:S02]  /*0690*/  IMAD.MOV.U32 R23, RZ, RZ, R24 ;  /* 0x000000ffff177224 */ /* 0x000fe400078e0018 */
[----:B------:R-:W-:Y:S01]  /*06a0*/  IMAD.MOV.U32 R22, RZ, RZ, R25 ;  /* 0x000000ffff167224 */ /* 0x000fe200078e0019 */
[----:B--2---:R-:W-:Y:S01]  /*06b0*/  DSETP.GEU.AND P0, PT, |R14|, |R18|, PT ;  /* 0x400000120e00722a */ /* 0x004fe20003f0e200 */
[----:B------:R-:W-:Y:S02]  /*06c0*/  IMAD.MOV.U32 R12, RZ, RZ, R18 ;  /* 0x000000ffff0c7224 */ /* 0x000fe400078e0012 */
[----:B------:R-:W-:-:S11]  /*06d0*/  IMAD.MOV.U32 R13, RZ, RZ, R19 ;  /* 0x000000ffff0d7224 */ /* 0x000fd600078e0013 */
        /* <DEDUP_REMOVED lines=15> */
.L_x_128:
[----:B------:R-:W-:Y:S05]  /*07d0*/  BSYNC.RECONVERGENT B2 ;  /* 0x0000000000027941 */ /* 0x000fea0003800200 */
.L_x_127:
[----:B------:R0:W5:Y:S04]  /*07e0*/  LDG.E.64 R14, desc[UR10][R16.64+0x1000] ;  /* 0x0010000a100e7981 */ /* 0x000168000c1e1b00 */
[----:B------:R0:W5:Y:S02]  /*07f0*/  LDG.E.64 R18, desc[UR10][R16.64+0x1800] ;  /* 0x0018000a10127981 */ /* 0x000164000c1e1b00 */
[----:B-----5:R-:W-:Y:S01]  /*0800*/  DSETP.GEU.AND P0, PT, |R12|, |R6|, PT ;  /* 0x400000060c00722a */ /* 0x020fe20003f0e200 */
[----:B------:R-:W-:Y:S01]  /*0810*/  VIADD R21, R11, 0xffffff00 ;  /* 0xffffff000b157836 */ /* 0x000fe20000000000 */
[----:B------:R-:W-:Y:S04]  /*0820*/  BSSY.RECONVERGENT B2, `(.L_x_129) ;  /* 0x0000017000027945 */ /* 0x000fe80003800200 */
[----:B------:R-:W-:-:S02]  /*0830*/  SHF.R.S32.HI R20, RZ, 0x1f, R21 ;  /* 0x0000001fff147819 */ /* 0x000fc40000011415 */
[----:B------:R-:W-:Y:S01]  /*0840*/  IADD3 R26, P1, P2, R21, R2, R8 ;  /* 0x00000002151a7210 */ /* 0x000fe20007a3e008 */
[----:B------:R-:W-:-:S03]  /*0850*/  IMAD.MOV.U32 R21, RZ, RZ, R7 ;  /* 0x000000ffff157224 */ /* 0x000fc600078e0007 */
[----:B------:R-:W-:Y:S01]  /*0860*/  IADD3.X R27, PT, PT, R20, R3, RZ, P1, P2 ;  /* 0x00000003141b7210 */ /* 0x000fe20000fe44ff */
[----:B------:R-:W-:Y:S02]  /*0870*/  IMAD.MOV.U32 R24, RZ, RZ, R26 ;  /* 0x000000ffff187224 */ /* 0x000fe400078e001a */
[----:B------:R-:W-:Y:S02]  /*0880*/  IMAD.MOV.U32 R20, RZ, RZ, R6 ;  /* 0x000000ffff147224 */ /* 0x000fe400078e0006 */
[----:B------:R-:W-:Y:S01]  /*0890*/  IMAD.MOV.U32 R25, RZ, RZ, R27 ;  /* 0x000000ffff197224 */ /* 0x000fe200078e001b */
[----:B0-----:R-:W-:Y:S06]  /*08a0*/  @!P0 BRA `(.L_x_130) ;  /* 0x0000000000388947 */ /* 0x001fec0003800000 */
        /* <DEDUP_REMOVED lines=14> */
.L_x_130:
[----:B------:R-:W-:Y:S05]  /*0990*/  BSYNC.RECONVERGENT B2 ;  /* 0x0000000000027941 */ /* 0x000fea0003800200 */
.L_x_129:
[----:B------:R-:W-:Y:S01]  /*09a0*/  DSETP.GEU.AND P0, PT, |R20|, |R14|, PT ;  /* 0x4000000e1400722a */ /* 0x000fe20003f0e200 */
[----:B------:R-:W-:Y:S01]  /*09b0*/  SHF.R.S32.HI R6, RZ, 0x1f, R11 ;  /* 0x0000001fff067819 */ /* 0x000fe2000001140b */
[----:B------:R-:W-:Y:S01]  /*09c0*/  BSSY.RECONVERGENT B2, `(.L_x_131) ;  /* 0x0000017000027945 */ /* 0x000fe20003800200 */
[C---:B------:R-:W-:Y:S01]  /*09d0*/  IADD3 R23, P1, P2, R11.reuse, R2, R8 ;  /* 0x000000020b177210 */ /* 0x040fe20007a3e008 */
[----:B------:R-:W-:Y:S02]  /*09e0*/  VIADD R17, R11, 0x100 ;  /* 0x000001000b117836 */ /* 0x000fe40000000000 */
[----:B------:R-:W-:Y:S01]  /*09f0*/  IMAD.MOV.U32 R7, RZ, RZ, R15 ;  /* 0x000000ffff077224 */ /* 0x000fe200078e000f */
[----:B------:R-:W-:Y:S01]  /*0a00*/  IADD3.X R16, PT, PT, R6, R3, RZ, P1, P2 ;  /* 0x0000000306107210 */ /* 0x000fe20000fe44ff */
[----:B------:R-:W-:Y:S02]  /*0a10*/  IMAD.MOV.U32 R12, RZ, RZ, R23 ;  /* 0x000000ffff0c7224 */ /* 0x000fe400078e0017 */
[----:B------:R-:W-:-:S02]  /*0a20*/  IMAD.MOV.U32 R6, RZ, RZ, R14 ;  /* 0x000000ffff067224 */ /* 0x000fc400078e000e */
[----:B------:R-:W-:Y:S02]  /*0a30*/  IMAD.MOV.U32 R13, RZ, RZ, R16 ;  /* 0x000000ffff0d7224 */ /* 0x000fe400078e0010 */
        /* <DEDUP_REMOVED lines=15> */
.L_x_132:
[----:B------:R-:W-:Y:S05]  /*0b30*/  BSYNC.RECONVERGENT B2 ;  /* 0x0000000000027941 */ /* 0x000fea0003800200 */
.L_x_131:
[----:B------:R-:W-:Y:S01]  /*0b40*/  DSETP.GEU.AND P0, PT, |R6|, |R18|, PT ;  /* 0x400000120600722a */ /* 0x000fe20003f0e200 */
[----:B------:R-:W-:Y:S01]  /*0b50*/  SHF.R.S32.HI R14, RZ, 0x1f, R17 ;  /* 0x0000001fff0e7819 */ /* 0x000fe20000011411 */
[----:B------:R-:W-:Y:S01]  /*0b60*/  BSSY.RECONVERGENT B2, `(.L_x_133) ;  /* 0x0000016000027945 */ /* 0x000fe20003800200 */
[----:B------:R-:W-:Y:S01]  /*0b70*/  IADD3 R17, P1, P2, R17, R2, R8 ;  /* 0x0000000211117210 */ /* 0x000fe20007a3e008 */
[----:B------:R-:W-:-:S03]  /*0b80*/  IMAD.MOV.U32 R15, RZ, RZ, R19 ;  /* 0x000000ffff0f7224 */ /* 0x000fc600078e0013 */
[----:B------:R-:W-:Y:S01]  /*0b90*/  IADD3.X R16, PT, PT, R14, R3, RZ, P1, P2 ;  /* 0x000000030e107210 */ /* 0x000fe20000fe44ff */
[----:B------:R-:W-:Y:S02]  /*0ba0*/  IMAD.MOV.U32 R21, RZ, RZ, R17 ;  /* 0x000000ffff157224 */ /* 0x000fe400078e0011 */
[----:B------:R-:W-:Y:S02]  /*0bb0*/  IMAD.MOV.U32 R14, RZ, RZ, R18 ;  /* 0x000000ffff0e7224 */ /* 0x000fe400078e0012 */
        /* <DEDUP_REMOVED lines=16> */
.L_x_134:
[----:B------:R-:W-:Y:S05]  /*0cc0*/  BSYNC.RECONVERGENT B2 ;  /* 0x0000000000027941 */ /* 0x000fea0003800200 */
.L_x_133:
[C---:B------:R-:W-:Y:S02]  /*0cd0*/  VIADD R6, R11.reuse, 0x200 ;  /* 0x000002000b067836 */ /* 0x040fe40000000000 */
[----:B------:R-:W-:-:S03]  /*0ce0*/  VIADD R11, R11, 0x400 ;  /* 0x000004000b0b7836 */ /* 0x000fc60000000000 */
[----:B------:R-:W-:-:S13]  /*0cf0*/  ISETP.GE.AND P0, PT, R6, R9, PT ;  /* 0x000000090600720c */ /* 0x000fda0003f06270 */
[----:B------:R-:W-:Y:S05]  /*0d00*/  @!P0 BRA `(.L_x_135) ;  /* 0xfffffff800388947 */ /* 0x000fea000383ffff */
.L_x_121:
[----:B------:R-:W-:Y:S05]  /*0d10*/  BSYNC.RECONVERGENT B1 ;  /* 0x0000000000017941 */ /* 0x000fea0003800200 */
.L_x_120:
[----:B------:R-:W-:-:S13]  /*0d20*/  ISETP.GE.AND P0, PT, R9, 0x100, PT ;  /* 0x000001000900780c */ /* 0x000fda0003f06270 */
[----:B------:R-:W-:Y:S05]  /*0d30*/  @!P0 BRA `(.L_x_136) ;  /* 0x0000001400508947 */ /* 0x000fea0003800000 */
[----:B------:R-:W0:Y:S01]  /*0d40*/  S2R R11, SR_LANEID ;  /* 0x00000000000b7919 */ /* 0x000e220000000000 */
[----:B------:R-:W-:Y:S01]  /*0d50*/  BSSY.RECONVERGENT B1, `(.L_x_137) ;  /* 0x000001f000017945 */ /* 0x000fe20003800200 */
[----:B------:R-:W-:Y:S01]  /*0d60*/  IMAD.MOV.U32 R12, RZ, RZ, R21 ;  /* 0x000000ffff0c7224 */ /* 0x000fe200078e0015 */
[----:B-----5:R1:W2:Y:S01]  /*0d70*/  SHFL.DOWN PT, R4, R14, 0x1, 0x1f ;  /* 0x08201f000e047f89 */ /* 0x0202a200000e0000 */
        /* <DEDUP_REMOVED lines=9> */
[----:B------:R-:W-:Y:S01]  /*0e10*/  IMAD.MOV.U32 R12, RZ, RZ, R6 ;  /* 0x000000ffff0c7224 */ /* 0x000fe200078e0006 */
[----:B------:R-:W-:Y:S01]  /*0e20*/  MOV R13, R7 ;  /* 0x00000007000d7202 */ /* 0x000fe20000000f00 */
[----:B------:R-:W-:Y:S02]  /*0e30*/  IMAD.MOV.U32 R2, RZ, RZ, R4 ;  /* 0x000000ffff027224 */ /* 0x000fe400078e0004 */
[----:B------:R-:W-:-:S09]  /*0e40*/  IMAD.MOV.U32 R3, RZ, RZ, R5 ;  /* 0x000000ffff037224 */ /* 0x000fd200078e0005 */
        /* <DEDUP_REMOVED lines=15> */
.L_x_138:
[----:B------:R-:W-:Y:S05]  /*0f40*/  BSYNC.RECONVERGENT B1 ;  /* 0x0000000000017941 */ /* 0x000fea0003800200 */
.L_x_137:
        /* <DEDUP_REMOVED lines=31> */
.L_x_140:
[----:B------:R-:W-:Y:S05]  /*1140*/  BSYNC.RECONVERGENT B1 ;  /* 0x0000000000017941 */ /* 0x000fea0003800200 */
.L_x_139:
[----:B------:R-:W-:Y:S01]  /*1150*/  ISETP.GT.AND P0, PT, R11, 0x1b, PT ;  /* 0x0000001b0b00780c */ /* 0x000fe20003f04270 */
[----:B-1----:R1:W1:Y:S01]  /*1160*/  SHFL.DOWN PT, R6, R4, 0x4, 0x1f ;  /* 0x08801f0004067f89 */ /* 0x00226200000e0000 */
[----:B------:R-:W-:Y:S01]  /*1170*/  BSSY.RECONVERGENT B1, `(.L_x_141) ;  /* 0x000001d000017945 */ /* 0x000fe20003800200 */
[----:B----4-:R-:W-:Y:S02]  /*1180*/  IMAD.MOV.U32 R14, RZ, RZ, R8 ;  /* 0x000000ffff0e7224 */ /* 0x010fe400078e0008 */
[----:B--2---:R2:W4:Y:S01]  /*1190*/  SHFL.DOWN PT, R7, R5, 0x4, 0x1f ;  /* 0x08801f0005077f89 */ /* 0x00452200000e0000 */
[----:B---3--:R-:W-:Y:S02]  /*11a0*/  IMAD.MOV.U32 R15, RZ, RZ, R9 ;  /* 0x000000ffff0f7224 */ /* 0x008fe400078e0009 */
[----:B0-----:R-:W-:Y:S01]  /*11b0*/  IMAD.MOV.U32 R2, RZ, RZ, R4 ;  /* 0x000000ffff027224 */ /* 0x001fe200078e0004 */
[----:B------:R2:W0:Y:S01]  /*11c0*/  SHFL.DOWN PT, R13, R8, 0x4, 0x1f ;  /* 0x08801f00080d7f89 */ /* 0x00042200000e0000 */
[----:B------:R-:W-:-:S03]  /*11d0*/  IMAD.MOV.U32 R3, RZ, RZ, R5 ;  /* 0x000000ffff037224 */ /* 0x000fc600078e0005 */
[----:B------:R2:W3:Y:S01]  /*11e0*/  SHFL.DOWN PT, R12, R9, 0x4, 0x1f ;  /* 0x08801f00090c7f89 */ /* 0x0004e200000e0000 */
[----:B------:R-:W-:Y:S05]  /*11f0*/  @P0 BRA `(.L_x_142) ;  /* 0x0000000000500947 */ /* 0x000fea0003800000 */
[----:B-1--4-:R-:W-:Y:S01]  /*1200*/  DSETP.GEU.AND P0, PT, |R4|, |R6|, PT ;  /* 0x400000060400722a */ /* 0x012fe20003f0e200 */
[----:B0-----:R-:W-:Y:S02]  /*1210*/  IMAD.MOV.U32 R14, RZ, RZ, R13 ;  /* 0x000000ffff0e7224 */ /* 0x001fe400078e000d */
        /* <DEDUP_REMOVED lines=18> */
.L_x_142:
[----:B------:R-:W-:Y:S05]  /*1340*/  BSYNC.RECONVERGENT B1 ;  /* 0x0000000000017941 */ /* 0x000fea0003800200 */
.L_x_141:
[----:B------:R-:W-:Y:S01]  /*1350*/  ISETP.GT.AND P0, PT, R11, 0x17, PT ;  /* 0x000000170b00780c */ /* 0x000fe20003f04270 */
[----:B-1----:R1:W1:Y:S01]  /*1360*/  SHFL.DOWN PT, R4, R2, 0x8, 0x1f ;  /* 0x09001f0002047f89 */ /* 0x00226200000e0000 */
[----:B------:R-:W-:Y:S01]  /*1370*/  BSSY.RECONVERGENT B1, `(.L_x_143) ;  /* 0x000001d000017945 */ /* 0x000fe20003800200 */
[----:B---3--:R-:W-:Y:S02]  /*1380*/  IMAD.MOV.U32 R12, RZ, RZ, R14 ;  /* 0x000000ffff0c7224 */ /* 0x008fe400078e000e */
[----:B--2---:R2:W3:Y:S01]  /*1390*/  SHFL.DOWN PT, R5, R3, 0x8, 0x1f ;  /* 0x09001f0003057f89 */ /* 0x0044e200000e0000 */
[----:B0-----:R-:W-:Y:S02]  /*13a0*/  IMAD.MOV.U32 R13, RZ, RZ, R15 ;  /* 0x000000ffff0d7224 */ /* 0x001fe400078e000f */
[----:B------:R-:W-:Y:S01]  /*13b0*/  IMAD.MOV.U32 R8, RZ, RZ, R2 ;  /* 0x000000ffff087224 */ /* 0x000fe200078e0002 */
[----:B----4-:R2:W0:Y:S01]  /*13c0*/  SHFL.DOWN PT, R7, R14, 0x8, 0x1f ;  /* 0x09001f000e077f89 */ /* 0x01042200000e0000 */
[----:B------:R-:W-:-:S03]  /*13d0*/  IMAD.MOV.U32 R9, RZ, RZ, R3 ;  /* 0x000000ffff097224 */ /* 0x000fc600078e0003 */
[----:B------:R2:W4:Y:S01]  /*13e0*/  SHFL.DOWN PT, R6, R15, 0x8, 0x1f ;  /* 0x09001f000f067f89 */ /* 0x00052200000e0000 */
[----:B------:R-:W-:Y:S05]  /*13f0*/  @P0 BRA `(.L_x_144) ;  /* 0x0000000000500947 */ /* 0x000fea0003800000 */
[----:B-1-3--:R-:W-:Y:S01]  /*1400*/  DSETP.GEU.AND P0, PT, |R2|, |R4|, PT ;  /* 0x400000040200722a */ /* 0x00afe20003f0e200 */
[----:B0-----:R-:W-:Y:S02]  /*1410*/  IMAD.MOV.U32 R12, RZ, RZ, R7 ;  /* 0x000000ffff0c7224 */ /* 0x001fe400078e0007 */
        /* <DEDUP_REMOVED lines=18> */
.L_x_144:
[----:B------:R-:W-:Y:S05]  /*1540*/  BSYNC.RECONVERGENT B1 ;  /* 0x0000000000017941 */ /* 0x000fea0003800200 */
.L_x_143:
[----:B------:R-:W-:Y:S01]  /*1550*/  ISETP.GT.AND P0, PT, R11, 0xf, PT ;  /* 0x0000000f0b00780c */ /* 0x000fe20003f04270 */
[----:B-1----:R1:W1:Y:S01]  /*1560*/  SHFL.DOWN PT, R2, R8, 0x10, 0x1f ;  /* 0x0a001f0008027f89 */ /* 0x00226200000e0000 */
[----:B------:R-:W-:Y:S01]  /*1570*/  BSSY.RECONVERGENT B1, `(.L_x_145) ;  /* 0x000001d000017945 */ /* 0x000fe20003800200 */
[----:B------:R-:W-:Y:S02]  /*1580*/  IMAD.MOV.U32 R4, RZ, RZ, R12 ;  /* 0x000000ffff047224 */ /* 0x000fe400078e000c */
[----:B--2---:R2:W1:Y:S01]  /*1590*/  SHFL.DOWN PT, R3, R9, 0x10, 0x1f ;  /* 0x0a001f0009037f89 */ /* 0x00446200000e0000 */
[----:B---3--:R-:W-:Y:S02]  /*15a0*/  IMAD.MOV.U32 R5, RZ, RZ, R13 ;  /* 0x000000ffff057224 */ /* 0x008fe400078e000d */
[----:B----4-:R-:W-:Y:S01]  /*15b0*/  IMAD.MOV.U32 R6, RZ, RZ, R8 ;  /* 0x000000ffff067224 */ /* 0x010fe200078e0008 */
[----:B------:R2:W3:Y:S01]  /*15c0*/  SHFL.DOWN PT, R15, R12, 0x10, 0x1f ;  /* 0x0a001f000c0f7f89 */ /* 0x0004e200000e0000 */
[----:B0-----:R-:W-:-:S03]  /*15d0*/  IMAD.MOV.U32 R7, RZ, RZ, R9 ;  /* 0x000000ffff077224 */ /* 0x001fc600078e0009 */
[----:B------:R2:W0:Y:S01]  /*15e0*/  SHFL.DOWN PT, R14, R13, 0x10, 0x1f ;  /* 0x0a001f000d0e7f89 */ /* 0x00042200000e0000 */
[----:B------:R-:W-:Y:S05]  /*15f0*/  @P0 BRA `(.L_x_146) ;  /* 0x0000000000500947 */ /* 0x000fea0003800000 */
[----:B-1----:R-:W-:Y:S01]  /*1600*/  DSETP.GEU.AND P0, PT, |R8|, |R2|, PT ;  /* 0x400000020800722a */ /* 0x002fe20003f0e200 */
[----:B---3--:R-:W-:Y:S02]  /*1610*/  IMAD.MOV.U32 R4, RZ, RZ, R15 ;  /* 0x000000ffff047224 */ /* 0x008fe400078e000f */
        /* <DEDUP_REMOVED lines=18> */
.L_x_146:
[----:B------:R-:W-:Y:S05]  /*1740*/  BSYNC.RECONVERGENT B1 ;  /* 0x0000000000017941 */ /* 0x000fea0003800200 */
.L_x_145:
        /* <DEDUP_REMOVED lines=11> */
.L_x_148:
[----:B------:R-:W-:Y:S05]  /*1800*/  BSYNC.RECONVERGENT B1 ;  /* 0x0000000000017941 */ /* 0x000fea0003800200 */
.L_x_147:
[----:B------:R-:W-:Y:S01]  /*1810*/  BAR.SYNC.DEFER_BLOCKING 0x0 ;  /* 0x0000000000007b1d */ /* 0x000fe20000010000 */
[----:B------:R-:W-:-:S13]  /*1820*/  ISETP.NE.AND P1, PT, R10, RZ, PT ;  /* 0x000000ff0a00720c */ /* 0x000fda0003f25270 */
[----:B------:R-:W-:Y:S05]  /*1830*/  @P1 BRA `(.L_x_149) ;  /* 0x0000005000201947 */ /* 0x000fea0003800000 */
[----:B-1--4-:R-:W1:Y:S01]  /*1840*/  S2R R3, SR_CgaCtaId ;  /* 0x0000000000037919 */ /* 0x012e620000008800 */
[----:B------:R-:W-:Y:S01]  /*1850*/  MOV R20, 0x400 ;  /* 0x0000040000147802 */ /* 0x000fe20000000f00 */
[----:B------:R-:W-:Y:S03]  /*1860*/  BSSY.RECONVERGENT B1, `(.L_x_150) ;  /* 0x000001a000017945 */ /* 0x000fe60003800200 */
[----:B-1----:R-:W-:-:S05]  /*1870*/  LEA R20, R3, R20, 0x18 ;  /* 0x0000001403147211 */ /* 0x002fca00078ec0ff */
[----:B------:R-:W1:Y:S04]  /*1880*/  LDS.64 R16, [R20+0x18] ;  /* 0x0000180014107984 */ /* 0x000e680000000a00 */
[----:B--2---:R-:W2:Y:S04]  /*1890*/  LDS.128 R8, [R20+0x20] ;  /* 0x0000200014087984 */ /* 0x004ea80000000c00 */
[----:B------:R4:W4:Y:S04]  /*18a0*/  LDS.64 R2, [R20+0x80] ;  /* 0x0000800014027984 */ /* 0x0009280000000a00 */
[----:B0--3--:R0:W3:Y:S01]  /*18b0*/  LDS.128 R12, [R20+0x30] ;  /* 0x00003000140c7984 */ /* 0x0090e20000000c00 */
[----:B-1----:R-:W-:Y:S01]  /*18c0*/  DSETP.GEU.AND P0, PT, |R6|, |R16|, PT ;  /* 0x400000100600722a */ /* 0x002fe20003f0e200 */
[----:B------:R-:W-:-:S02]  /*18d0*/  IMAD.MOV.U32 R22, RZ, RZ, R16 ;  /* 0x000000ffff167224 */ /* 0x000fc400078e0010 */
[----:B------:R-:W-:Y:S02]  /*18e0*/  IMAD.MOV.U32 R23, RZ, RZ, R17 ;  /* 0x000000ffff177224 */ /* 0x000fe400078e0011 */
[----:B--2---:R-:W-:Y:S02]  /*18f0*/  IMAD.MOV.U32 R24, RZ, RZ, R8 ;  /* 0x000000ffff187224 */ /* 0x004fe400078e0008 */
[----:B------:R-:W-:-:S07]  /*1900*/  IMAD.MOV.U32 R25, RZ, RZ, R9 ;  /* 0x000000ffff197224 */ /* 0x000fce00078e0009 */
[----:B0--34-:R-:W-:Y:S05]  /*1910*/  @!P0 BRA `(.L_x_151) ;  /* 0x0000000000388947 */ /* 0x019fea0003800000 */
[----:B------:R-:W-:Y:S01]  /*1920*/  DSETP.GEU.AND P0, PT, |R16|, |R6|, PT ;  /* 0x400000061000722a */ /* 0x000fe20003f0e200 */
[----:B------:R-:W-:Y:S01]  /*1930*/  IMAD.MOV.U32 R22, RZ, RZ, R6 ;  /* 0x000000ffff167224 */ /* 0x000fe200078e0006 */
[----:B------:R-:W-:Y:S01]  /*1940*/  MOV R25, R5 ;  /* 0x0000000500197202 */ /* 0x000fe20000000f00 */
[----:B------:R-:W-:Y:S02]  /*1950*/  IMAD.MOV.U32 R23, RZ, RZ, R7 ;  /* 0x000000ffff177224 */ /* 0x000fe400078e0007 */
[----:B------:R-:W-:-:S09]  /*1960*/  IMAD.MOV.U32 R24, RZ, RZ, R4 ;  /* 0x000000ffff187224 */ /* 0x000fd200078e0004 */
        /* <DEDUP_REMOVED lines=9> */
.L_x_151:
[----:B------:R-:W-:Y:S05]  /*1a00*/  BSYNC.RECONVERGENT B1 ;  /* 0x0000000000017941 */ /* 0x000fea0003800200 */
.L_x_150:
        /* <DEDUP_REMOVED lines=23> */
.L_x_153:
[----:B------:R-:W-:Y:S05]  /*1b80*/  BSYNC.RECONVERGENT B1 ;  /* 0x0000000000017941 */ /* 0x000fea0003800200 */
.L_x_152:
        /* <DEDUP_REMOVED lines=21> */
.L_x_155:
[----:B------:R-:W-:Y:S05]  /*1ce0*/  BSYNC.RECONVERGENT B1 ;  /* 0x0000000000017941 */ /* 0x000fea0003800200 */
.L_x_154:
        /* <DEDUP_REMOVED lines=23> */
.L_x_157:
[----:B------:R-:W-:Y:S05]  /*1e60*/  BSYNC.RECONVERGENT B1 ;  /* 0x0000000000017941 */ /* 0x000fea0003800200 */
.L_x_156:
        /* <DEDUP_REMOVED lines=21> */
.L_x_159:
[----:B------:R-:W-:Y:S05]  /*1fc0*/  BSYNC.RECONVERGENT B1 ;  /* 0x0000000000017941 */ /* 0x000fea0003800200 */
.L_x_158:
        /* <DEDUP_REMOVED lines=21> */
.L_x_161:
[----:B------:R-:W-:Y:S05]  /*2120*/  BSYNC.RECONVERGENT B1 ;  /* 0x0000000000017941 */ /* 0x000fea0003800200 */
.L_x_160:
        /* <DEDUP_REMOVED lines=21> */
.L_x_136:
[----:B------:R-:W0:Y:S01]  /*2280*/  S2R R2, SR_LANEID ;  /* 0x0000000000027919 */ /* 0x000e220000000000 */
[----:B------:R-:W-:Y:S01]  /*2290*/  LOP3.LUT R3, R10, 0x3e0, RZ, 0xc0, !PT ;  /* 0x000003e00a037812 */ /* 0x000fe200078ec0ff */
[----:B------:R-:W-:Y:S01]  /*22a0*/  BSSY.RECONVERGENT B1, `(.L_x_162) ;  /* 0x0000024000017945 */ /* 0x000fe20003800200 */
[----:B------:R-:W-:Y:S02]  /*22b0*/  IMAD.MOV.U32 R18, RZ, RZ, R21 ;  /* 0x000000ffff127224 */ /* 0x000fe400078e0015 */
[----:B------:R-:W-:Y:S01]  /*22c0*/  LOP3.LUT R6, RZ, R3, RZ, 0x33, !PT ;  /* 0x00000003ff067212 */ /* 0x000fe200078e33ff */
[----:B------:R-:W-:Y:S02]  /*22d0*/  VIADD R4, R3, 0x20 ;  /* 0x0000002003047836 */ /* 0x000fe40000000000 */
[----:B------:R-:W-:Y:S02]  /*22e0*/  IMAD.MOV.U32 R22, RZ, RZ, R20 ;  /* 0x000000ffff167224 */ /* 0x000fe400078e0014 */
[----:B------:R-:W-:Y:S01]  /*22f0*/  IMAD.IADD R3, R9, 0x1, R6 ;  /* 0x0000000109037824 */ /* 0x000fe200078e0206 */
[----:B------:R-:W-:Y:S01]  /*2300*/  ISETP.GT.AND P0, PT, R4, R9, PT ;  /* 0x000000090400720c */ /* 0x000fe20003f04270 */
[----:B-----5:R-:W-:-:S02]  /*2310*/  IMAD.MOV.U32 R4, RZ, RZ, R14 ;  /* 0x000000ffff047224 */ /* 0x020fc400078e000e */
[----:B------:R-:W-:Y:S01]  /*2320*/  IMAD.MOV.U32 R5, RZ, RZ, R15 ;  /* 0x000000ffff057224 */ /* 0x000fe200078e000f */
[----:B------:R-:W-:-:S05]  /*2330*/  SEL R3, R3, 0x1f, P0 ;  /* 0x0000001f03037807 */ /* 0x000fca0000000000 */
[----:B------:R1:W2:Y:S04]  /*2340*/  SHFL.DOWN PT, R6, R14, 0x1, R3 ;  /* 0x082000000e067989 */ /* 0x0002a800000e0003 */
[----:B------:R1:W3:Y:S04]  /*2350*/  SHFL.DOWN PT, R7, R15, 0x1, R3 ;  /* 0x082000000f077989 */ /* 0x0002e800000e0003 */
[----:B------:R1:W4:Y:S01]  /*2360*/  SHFL.DOWN PT, R8, R21, 0x1, R3 ;  /* 0x0820000015087989 */ /* 0x00032200000e0003 */
[----:B0-----:R-:W-:-:S03]  /*2370*/  ISETP.GE.AND P0, PT, R2, R3, PT ;  /* 0x000000030200720c */ /* 0x001fc60003f06270 */
[----:B------:R1:W0:Y:S10]  /*2380*/  SHFL.DOWN PT, R11, R20, 0x1, R3 ;  /* 0x08200000140b7989 */ /* 0x00023400000e0003 */
[----:B-12---:R-:W-:Y:S05]  /*2390*/  @P0 BRA `(.L_x_163) ;  /* 0x0000000000500947 */ /* 0x006fea0003800000 */
[----:B---3--:R-:W-:Y:S01]  /*23a0*/  DSETP.GEU.AND P0, PT, |R14|, |R6|, PT ;  /* 0x400000060e00722a */ /* 0x008fe20003f0e200 */
        /* <DEDUP_REMOVED lines=19> */
.L_x_163:
[----:B------:R-:W-:Y:S05]  /*24e0*/  BSYNC.RECONVERGENT B1 ;  /* 0x0000000000017941 */ /* 0x000fea0003800200 */
.L_x_162:
[----:B------:R-:W-:Y:S01]  /*24f0*/  IADD3 R6, PT, PT, R2, 0x2, RZ ;  /* 0x0000000202067810 */ /* 0x000fe20007ffe0ff */
[----:B------:R1:W2:Y:S01]  /*2500*/  SHFL.DOWN PT, R12, R4, 0x2, R3 ;  /* 0x08400000040c7989 */ /* 0x0002a200000e0003 */
[----:B------:R-:W-:Y:S01]  /*2510*/  BSSY.RECONVERGENT B1, `(.L_x_164) ;  /* 0x000001e000017945 */ /* 0x000fe20003800200 */
[----:B----4-:R-:W-:Y:S01]  /*2520*/  IMAD.MOV.U32 R8, RZ, RZ, R18 ;  /* 0x000000ffff087224 */ /* 0x010fe200078e0012 */
[----:B------:R-:W-:Y:S01]  /*2530*/  ISETP.GT.AND P0, PT, R6, R3, PT ;  /* 0x000000030600720c */ /* 0x000fe20003f04270 */
[----:B------:R1:W4:Y:S01]  /*2540*/  SHFL.DOWN PT, R13, R5, 0x2, R3 ;  /* 0x08400000050d7989 */ /* 0x00032200000e0003 */
[----:B------:R-:W-:Y:S02]  /*2550*/  IMAD.MOV.U32 R16, RZ, RZ, R22 ;  /* 0x000000ffff107224 */ /* 0x000fe400078e0016 */
[----:B------:R-:W-:Y:S01]  /*2560*/  IMAD.MOV.U32 R6, RZ, RZ, R4 ;  /* 0x000000ffff067224 */ /* 0x000fe200078e0004 */
[----:B0-----:R1:W0:Y:S01]  /*2570*/  SHFL.DOWN PT, R11, R18, 0x2, R3 ;  /* 0x08400000120b7989 */ /* 0x00122200000e0003 */
[----:B---3--:R-:W-:-:S03]  /*2580*/  IMAD.MOV.U32 R7, RZ, RZ, R5 ;  /* 0x000000ffff077224 */ /* 0x008fc600078e0005 */
[----:B------:R1:W3:Y:S04]  /*2590*/  SHFL.DOWN PT, R15, R22, 0x2, R3 ;  /* 0x08400000160f7989 */ /* 0x0002e800000e0003 */
[----:B------:R-:W-:Y:S05]  /*25a0*/  @P0 BRA `(.L_x_165) ;  /* 0x0000000000500947 */ /* 0x000fea0003800000 */
[----:B--2-4-:R-:W-:Y:S01]  /*25b0*/  DSETP.GEU.AND P0, PT, |R4|, |R12|, PT ;  /* 0x4000000c0400722a */ /* 0x014fe20003f0e200 */
        /* <DEDUP_REMOVED lines=19> */
.L_x_165:
[----:B------:R-:W-:Y:S05]  /*26f0*/  BSYNC.RECONVERGENT B1 ;  /* 0x0000000000017941 */ /* 0x000fea0003800200 */
.L_x_164:
[----:B-1----:R-:W-:Y:S01]  /*2700*/  VIADD R4, R2, 0x4 ;  /* 0x0000000402047836 */ /* 0x002fe20000000000 */
[----:B--2---:R1:W2:Y:S01]  /*2710*/  SHFL.DOWN PT, R12, R6, 0x4, R3 ;  /* 0x08800000060c7989 */ /* 0x0042a200000e0003 */
[----:B------:R-:W-:Y:S01]  /*2720*/  BSSY.RECONVERGENT B1, `(.L_x_166) ;  /* 0x000001e000017945 */ /* 0x000fe20003800200 */
[----:B------:R-:W-:Y:S02]  /*2730*/  IMAD.MOV.U32 R14, RZ, RZ, R8 ;  /* 0x000000ffff0e7224 */ /* 0x000fe400078e0008 */
[----:B------:R-:W-:Y:S01]  /*2740*/  ISETP.GT.AND P0, PT, R4, R3, PT ;  /* 0x000000030400720c */ /* 0x000fe20003f04270 */
[----:B----4-:R1:W4:Y:S01]  /*2750*/  SHFL.DOWN PT, R13, R7, 0x4, R3 ;  /* 0x08800000070d7989 */ /* 0x01032200000e0003 */
[----:B------:R-:W-:Y:S02]  /*2760*/  IMAD.MOV.U32 R18, RZ, RZ, R16 ;  /* 0x000000ffff127224 */ /* 0x000fe400078e0010 */
[----:B------:R-:W-:Y:S01]  /*2770*/  IMAD.MOV.U32 R4, RZ, RZ, R6 ;  /* 0x000000ffff047224 */ /* 0x000fe200078e0006 */
[----:B0-----:R1:W0:Y:S01]  /*2780*/  SHFL.DOWN PT, R11, R8, 0x4, R3 ;  /* 0x08800000080b7989 */ /* 0x00122200000e0003 */
[----:B------:R-:W-:-:S03]  /*2790*/  IMAD.MOV.U32 R5, RZ, RZ, R7 ;  /* 0x000000ffff057224 */ /* 0x000fc600078e0007 */
[----:B---3--:R1:W3:Y:S04]  /*27a0*/  SHFL.DOWN PT, R15, R16, 0x4, R3 ;  /* 0x08800000100f7989 */ /* 0x0082e800000e0003 */
        /* <DEDUP_REMOVED lines=21> */
.L_x_167:
[----:B------:R-:W-:Y:S05]  /*2900*/  BSYNC.RECONVERGENT B1 ;  /* 0x0000000000017941 */ /* 0x000fea0003800200 */
.L_x_166:
[----:B-1----:R-:W-:Y:S01]  /*2910*/  VIADD R8, R2, 0x8 ;  /* 0x0000000802087836 */ /* 0x002fe20000000000 */
[----:B------:R1:W1:Y:S01]  /*2920*/  SHFL.DOWN PT, R6, R4, 0x8, R3 ;  /* 0x0900000004067989 */ /* 0x00026200000e0003 */
[----:B------:R-:W-:Y:S01]  /*2930*/  BSSY.RECONVERGENT B1, `(.L_x_168) ;  /* 0x000001e000017945 */ /* 0x000fe20003800200 */
[----:B------:R-:W-:Y:S02]  /*2940*/  IMAD.MOV.U32 R16, RZ, RZ, R18 ;  /* 0x000000ffff107224 */ /* 0x000fe400078e0012 */
[----:B------:R-:W-:Y:S01]  /*2950*/  ISETP.GT.AND P0, PT, R8, R3, PT ;  /* 0x000000030800720c */ /* 0x000fe20003f04270 */
[----:B------:R1:W1:Y:S01]  /*2960*/  SHFL.DOWN PT, R7, R5, 0x8, R3 ;  /* 0x0900000005077989 */ /* 0x00026200000e0003 */
[----:B------:R-:W-:Y:S02]  /*2970*/  IMAD.MOV.U32 R8, RZ, RZ, R14 ;  /* 0x000000ffff087224 */ /* 0x000fe400078e000e */
[----:B--2---:R-:W-:Y:S01]  /*2980*/  IMAD.MOV.U32 R12, RZ, RZ, R4 ;  /* 0x000000ffff0c7224 */ /* 0x004fe200078e0004 */
[----:B0-----:R0:W2:Y:S01]  /*2990*/  SHFL.DOWN PT, R11, R14, 0x8, R3 ;  /* 0x090000000e0b7989 */ /* 0x0010a200000e0003 */
[----:B----4-:R-:W-:-:S03]  /*29a0*/  IMAD.MOV.U32 R13, RZ, RZ, R5 ;  /* 0x000000ffff0d7224 */ /* 0x010fc600078e0005 */
[----:B---3--:R0:W3:Y:S04]  /*29b0*/  SHFL.DOWN PT, R15, R18, 0x8, R3 ;  /* 0x09000000120f7989 */ /* 0x0080e800000e0003 */
[----:B------:R-:W-:Y:S05]  /*29c0*/  @P0 BRA `(.L_x_169) ;  /* 0x0000000000500947 */ /* 0x000fea0003800000 */
[----:B-1----:R-:W-:Y:S01]  /*29d0*/  DSETP.GEU.AND P0, PT, |R4|, |R6|, PT ;  /* 0x400000060400722a */ /* 0x002fe20003f0e200 */
[----:B--2---:R-:W-:Y:S02]  /*29e0*/  IMAD.MOV.U32 R8, RZ, RZ, R11 ;  /* 0x000000ffff087224 */ /* 0x004fe400078e000b */
        /* <DEDUP_REMOVED lines=18> */
.L_x_169:
[----:B------:R-:W-:Y:S05]  /*2b10*/  BSYNC.RECONVERGENT B1 ;  /* 0x0000000000017941 */ /* 0x000fea0003800200 */
.L_x_168:
[----:B-1----:R-:W-:Y:S01]  /*2b20*/  VIADD R4, R2, 0x10 ;  /* 0x0000001002047836 */ /* 0x002fe20000000000 */
[----:B0-----:R0:W1:Y:S01]  /*2b30*/  SHFL.DOWN PT, R14, R12, 0x10, R3 ;  /* 0x0a0000000c0e7989 */ /* 0x00106200000e0003 */
[----:B------:R-:W-:Y:S01]  /*2b40*/  BSSY.RECONVERGENT B1, `(.L_x_170) ;  /* 0x000001e000017945 */ /* 0x000fe20003800200 */
[----:B------:R-:W-:Y:S02]  /*2b50*/  IMAD.MOV.U32 R5, RZ, RZ, R16 ;  /* 0x000000ffff057224 */ /* 0x000fe400078e0010 */
[----:B------:R-:W-:Y:S01]  /*2b60*/  ISETP.GT.AND P0, PT, R4, R3, PT ;  /* 0x000000030400720c */ /* 0x000fe20003f04270 */
[----:B---3--:R0:W3:Y:S01]  /*2b70*/  SHFL.DOWN PT, R15, R13, 0x10, R3 ;  /* 0x0a0000000d0f7989 */ /* 0x0080e200000e0003 */
[----:B------:R-:W-:Y:S02]  /*2b80*/  IMAD.MOV.U32 R4, RZ, RZ, R8 ;  /* 0x000000ffff047224 */ /* 0x000fe400078e0008 */
[----:B------:R-:W-:Y:S01]  /*2b90*/  IMAD.MOV.U32 R6, RZ, RZ, R12 ;  /* 0x000000ffff067224 */ /* 0x000fe200078e000c */
[----:B--2---:R0:W2:Y:S01]  /*2ba0*/  SHFL.DOWN PT, R11, R8, 0x10, R3 ;  /* 0x0a000000080b7989 */ /* 0x0040a200000e0003 */
[----:B------:R-:W-:-:S03]  /*2bb0*/  IMAD.MOV.U32 R7, RZ, RZ, R13 ;  /* 0x000000ffff077224 */ /* 0x000fc600078e000d */
[----:B------:R0:W4:Y:S04]  /*2bc0*/  SHFL.DOWN PT, R17, R16, 0x10, R3 ;  /* 0x0a00000010117989 */ /* 0x00012800000e0003 */
[----:B------:R-:W-:Y:S05]  /*2bd0*/  @P0 BRA `(.L_x_171) ;  /* 0x0000000000500947 */ /* 0x000fea0003800000 */
[----:B-1-3--:R-:W-:Y:S01]  /*2be0*/  DSETP.GEU.AND P0, PT, |R12|, |R14|, PT ;  /* 0x4000000e0c00722a */ /* 0x00afe20003f0e200 */
        /* <DEDUP_REMOVED lines=19> */
.L_x_171:
[----:B------:R-:W-:Y:S05]  /*2d20*/  BSYNC.RECONVERGENT B1 ;  /* 0x0000000000017941 */ /* 0x000fea0003800200 */
.L_x_170:
[----:B------:R-:W-:Y:S01]  /*2d30*/  ISETP.NE.AND P0, PT, R2, RZ, PT ;  /* 0x000000ff0200720c */ /* 0x000fe20003f05270 */
[----:B------:R-:W-:-:S12]  /*2d40*/  BSSY.RECONVERGENT B1, `(.L_x_172) ;  /* 0x000000a000017945 */ /* 0x000fd80003800200 */
[----:B------:R-:W-:Y:S05]  /*2d50*/  @P0 BRA `(.L_x_173) ;  /* 0x0000000000200947 */ /* 0x000fea0003800000 */
[----:B0-----:R-:W0:Y:S01]  /*2d60*/  S2R R8, SR_CgaCtaId ;  /* 0x0000000000087919 */ /* 0x001e220000008800 */
[----:B------:R-:W-:Y:S02]  /*2d70*/  MOV R3, 0x400 ;  /* 0x0000040000037802 */ /* 0x000fe40000000f00 */
[----:B------:R-:W-:-:S04]  /*2d80*/  SHF.R.U32.HI R2, RZ, 0x1, R10 ;  /* 0x00000001ff027819 */ /* 0x000fc8000001160a */
[----:B------:R-:W-:Y:S02]  /*2d90*/  LOP3.LUT R2, R2, 0x1f0, RZ, 0xc0, !PT ;  /* 0x000001f002027812 */ /* 0x000fe400078ec0ff */
[----:B0-----:R-:W-:-:S05]  /*2da0*/  LEA R3, R8, R3, 0x18 ;  /* 0x0000000308037211 */ /* 0x001fca00078ec0ff */
[----:B------:R-:W-:-:S05]  /*2db0*/  IMAD.IADD R3, R2, 0x1, R3 ;  /* 0x0000000102037824 */ /* 0x000fca00078e0203 */
[----:B------:R0:W-:Y:S04]  /*2dc0*/  STS.64 [R3+0x10], R4 ;  /* 0x0000100403007388 */ /* 0x0001e80000000a00 */
[----:B------:R0:W-:Y:S02]  /*2dd0*/  STS.64 [R3+0x8], R6 ;  /* 0x0000080603007388 */ /* 0x0001e40000000a00 */
.L_x_173:
[----:B------:R-:W-:Y:S05]  /*2de0*/  BSYNC.RECONVERGENT B1 ;  /* 0x0000000000017941 */ /* 0x000fea0003800200 */
.L_x_172:
[----:B------:R-:W-:Y:S01]  /*2df0*/  BAR.SYNC.DEFER_BLOCKING 0x0 ;  /* 0x0000000000007b1d */ /* 0x000fe20000010000 */
[----:B------:R-:W-:-:S13]  /*2e00*/  ISETP.NE.AND P1, PT, R10, RZ, PT ;  /* 0x000000ff0a00720c */ /* 0x000fda0003f25270 */
[----:B------:R-:W-:Y:S05]  /*2e10*/  @P1 BRA `(.L_x_149) ;  /* 0x0000003800a81947 */ /* 0x000fea0003800000 */
[----:B------:R-:W-:Y:S01]  /*2e20*/  ISETP.GE.AND P0, PT, R9, 0x21, PT ;  /* 0x000000210900780c */ /* 0x000fe20003f06270 */
[----:B0-----:R-:W-:Y:S02]  /*2e30*/  IMAD.MOV.U32 R13, RZ, RZ, R4 ;  /* 0x000000ffff0d7224 */ /* 0x001fe400078e0004 */
[----:B------:R-:W-:Y:S02]  /*2e40*/  IMAD.MOV.U32 R8, RZ, RZ, R5 ;  /* 0x000000ffff087224 */ /* 0x000fe400078e0005 */
[----:B------:R-:W-:Y:S02]  /*2e50*/  IMAD.MOV.U32 R2, RZ, RZ, R6 ;  /* 0x000000ffff027224 */ /* 0x000fe400078e0006 */
[----:B------:R-:W-:-:S06]  /*2e60*/  IMAD.MOV.U32 R3, RZ, RZ, R7 ;  /* 0x000000ffff037224 */ /* 0x000fcc00078e0007 */
[----:B------:R-:W-:Y:S05]  /*2e70*/  @!P0 BRA `(.L_x_174) ;  /* 0x00000000006c8947 */ /* 0x000fea0003800000 */
[----:B------:R-:W0:Y:S01]  /*2e80*/  S2UR UR5, SR_CgaCtaId ;  /* 0x00000000000579c3 */ /* 0x000e220000008800 */
[----:B------:R-:W-:Y:S01]  /*2e90*/  UMOV UR4, 0x400 ;  /* 0x0000040000047882 */ /* 0x000fe20000000000 */
[----:B------:R-:W-:Y:S01]  /*2ea0*/  BSSY.RECONVERGENT B1, `(.L_x_174) ;  /* 0x0000018000017945 */ /* 0x000fe20003800200 */
[----:B0-----:R-:W-:-:S09]  /*2eb0*/  ULEA UR4, UR5, UR4, 0x18 ;  /* 0x0000000405047291 */ /* 0x001fd2000f8ec0ff */
[----:B--2---:R-:W0:Y:S04]  /*2ec0*/  LDS.64 R10, [UR4+0x18] ;  /* 0x00001804ff0a7984 */ /* 0x004e280008000a00 */
[----:B-1-3--:R-:W1:Y:S01]  /*2ed0*/  LDS.64 R14, [UR4+0x20] ;  /* 0x00002004ff0e7984 */ /* 0x00ae620008000a00 */
[----:B0-----:R-:W-:Y:S01]  /*2ee0*/  DSETP.GEU.AND P0, PT, |R6|, |R10|, PT ;  /* 0x4000000a0600722a */ /* 0x001fe20003f0e200 */
[----:B------:R-:W-:Y:S02]  /*2ef0*/  IMAD.MOV.U32 R2, RZ, RZ, R10 ;  /* 0x000000ffff027224 */ /* 0x000fe400078e000a */
[----:B------:R-:W-:Y:S02]  /*2f00*/  IMAD.MOV.U32 R3, RZ, RZ, R11 ;  /* 0x000000ffff037224 */ /* 0x000fe400078e000b */
[----:B-1----:R-:W-:-:S02]  /*2f10*/  IMAD.MOV.U32 R13, RZ, RZ, R14 ;  /* 0x000000ffff0d7224 */ /* 0x002fc400078e000e */
[----:B------:R-:W-:-:S07]  /*2f20*/  IMAD.MOV.U32 R8, RZ, RZ, R15 ;  /* 0x000000ffff087224 */ /* 0x000fce00078e000f */
[----:B------:R-:W-:Y:S05]  /*2f30*/  @!P0 BRA `(.L_x_175) ;  /* 0x0000000000388947 */ /* 0x000fea0003800000 */
        /* <DEDUP_REMOVED lines=14> */
.L_x_175:
[----:B------:R-:W-:Y:S05]  /*3020*/  BSYNC.RECONVERGENT B1 ;  /* 0x0000000000017941 */ /* 0x000fea0003800200 */
.L_x_174:
[----:B------:R-:W-:Y:S01]  /*3030*/  ISETP.GE.AND P0, PT, R9, 0x41, PT ;  /* 0x000000410900780c */ /* 0x000fe20003f06270 */
[----:B--2---:R-:W-:Y:S02]  /*3040*/  IMAD.MOV.U32 R11, RZ, RZ, R13 ;  /* 0x000000ffff0b7224 */ /* 0x004fe400078e000d */
        /* <DEDUP_REMOVED lines=8> */
[----:B------:R-:W0:Y:S04]  /*30d0*/  LDS.64 R6, [UR4+0x28] ;  /* 0x00002804ff067984 */ /* 0x000e280008000a00 */
        /* <DEDUP_REMOVED lines=21> */
.L_x_177:
[----:B------:R-:W-:Y:S05]  /*3230*/  BSYNC.RECONVERGENT B1 ;  /* 0x0000000000017941 */ /* 0x000fea0003800200 */
.L_x_176:
[----:B------:R-:W-:Y:S01]  /*3240*/  ISETP.GE.AND P0, PT, R9, 0x61, PT ;  /* 0x000000610900780c */ /* 0x000fe20003f06270 */
[----:B------:R-:W-:Y:S02]  /*3250*/  IMAD.MOV.U32 R13, RZ, RZ, R11 ;  /* 0x000000ffff0d7224 */ /* 0x000fe400078e000b */
        /* <DEDUP_REMOVED lines=30> */
.L_x_179:
[----:B------:R-:W-:Y:S05]  /*3440*/  BSYNC.RECONVERGENT B1 ;  /* 0x0000000000017941 */ /* 0x000fea0003800200 */
.L_x_178:
        /* <DEDUP_REMOVED lines=32> */
.L_x_181:
[----:B------:R-:W-:Y:S05]  /*3650*/  BSYNC.RECONVERGENT B1 ;  /* 0x0000000000017941 */ /* 0x000fea0003800200 */
.L_x_180:
        /* <DEDUP_REMOVED lines=32> */
.L_x_183:
[----:B------:R-:W-:Y:S05]  /*3860*/  BSYNC.RECONVERGENT B1 ;  /* 0x0000000000017941 */ /* 0x000fea0003800200 */
.L_x_182:
        /* <DEDUP_REMOVED lines=32> */
.L_x_185:
[----:B------:R-:W-:Y:S05]  /*3a70*/  BSYNC.RECONVERGENT B1 ;  /* 0x0000000000017941 */ /* 0x000fea0003800200 */
.L_x_184:
[----:B------:R-:W-:Y:S01]  /*3a80*/  ISETP.GE.AND P0, PT, R9, 0xe1, PT ;  /* 0x000000e10900780c */ /* 0x000fe20003f06270 */
[----:B------:R-:W-:Y:S01]  /*3a90*/  IMAD.MOV.U32 R5, RZ, RZ, R10 ;  /* 0x000000ffff057224 */ /* 0x000fe200078e000a */
[----:B------:R-:W-:Y:S01]  /*3aa0*/  MOV R4, R11 ;  /* 0x0000000b00047202 */ /* 0x000fe20000000f00 */
[----:B------:R-:W-:Y:S02]  /*3ab0*/  IMAD.MOV.U32 R6, RZ, RZ, R2 ;  /* 0x000000ffff067224 */ /* 0x000fe400078e0002 */
[----:B------:R-:W-:-:S08]  /*3ac0*/  IMAD.MOV.U32 R7, RZ, RZ, R3 ;  /* 0x000000ffff077224 */ /* 0x000fd000078e0003 */
[----:B------:R-:W-:Y:S05]  /*3ad0*/  @!P0 BRA `(.L_x_149) ;  /* 0x0000002c00788947 */ /* 0x000fea0003800000 */
[----:B------:R-:W0:Y:S01]  /*3ae0*/  S2UR UR5, SR_CgaCtaId ;  /* 0x00000000000579c3 */ /* 0x000e220000008800 */
[----:B------:R-:W-:Y:S02]  /*3af0*/  UMOV UR4, 0x400 ;  /* 0x0000040000047882 */ /* 0x000fe40000000000 */
[----:B0-----:R-:W-:-:S09]  /*3b00*/  ULEA UR4, UR5, UR4, 0x18 ;  /* 0x0000000405047291 */ /* 0x001fd2000f8ec0ff */
[----:B------:R-:W0:Y:S04]  /*3b10*/  LDS.64 R8, [UR4+0x78] ;  /* 0x00007804ff087984 */ /* 0x000e280008000a00 */
[----:B------:R-:W2:Y:S01]  /*3b20*/  LDS.64 R12, [UR4+0x80] ;  /* 0x00008004ff0c7984 */ /* 0x000ea20008000a00 */
[----:B0-----:R-:W-:Y:S01]  /*3b30*/  DSETP.GEU.AND P0, PT, |R2|, |R8|, PT ;  /* 0x400000080200722a */ /* 0x001fe20003f0e200 */
        /* <DEDUP_REMOVED lines=20> */
.L_x_117:
[----:B------:R-:W0:Y:S01]  /*3c80*/  S2R R3, SR_TID.X ;  /* 0x0000000000037919 */ /* 0x000e220000002100 */
[----:B------:R-:W1:Y:S02]  /*3c90*/  LDCU.128 UR12, c[0x0][0x380] ;  /* 0x00007000ff0c77ac */ /* 0x000e640008000c00 */
[----:B-1----:R-:W-:Y:S02]  /*3ca0*/  IMAD.U32 R2, RZ, RZ, UR12 ;  /* 0x0000000cff027e24 */ /* 0x002fe4000f8e00ff */
[----:B------:R-:W-:Y:S01]  /*3cb0*/  IMAD.U32 R4, RZ, RZ, UR13 ;  /* 0x0000000dff047e24 */ /* 0x000fe2000f8e00ff */
[----:B0-----:R-:W-:-:S05]  /*3cc0*/  IADD3 R5, P0, PT, R8, R3, RZ ;  /* 0x0000000308057210 */ /* 0x001fca0007f1e0ff */
[----:B------:R-:W-:Y:S01]  /*3cd0*/  IMAD.X R6, RZ, RZ, RZ, P0 ;  /* 0x000000ffff067224 */ /* 0x000fe200000e06ff */
[----:B------:R-:W-:-:S04]  /*3ce0*/  LEA R20, P0, R5, R2, 0x3 ;  /* 0x0000000205147211 */ /* 0x000fc800078018ff */
[----:B------:R-:W-:-:S05]  /*3cf0*/  LEA.HI.X R21, R5, R4, R6, 0x3, P0 ;  /* 0x0000000405157211 */ /* 0x000fca00000f1c06 */
[----:B------:R-:W2:Y:S04]  /*3d00*/  LDG.E.64 R6, desc[UR10][R20.64] ;  /* 0x0000000a14067981 */ /* 0x000ea8000c1e1b00 */
[----:B------:R-:W2:Y:S04]  /*3d10*/  LDG.E.64 R14, desc[UR10][R20.64+0x800] ;  /* 0x0008000a140e7981 */ /* 0x000ea8000c1e1b00 */
[----:B------:R-:W3:Y:S04]  /*3d20*/  LDG.E.64 R18, desc[UR10][R20.64+0x1000] ;  /* 0x0010000a14127981 */ /* 0x000ee8000c1e1b00 */
[----:B------:R-:W4:Y:S04]  /*3d30*/  LDG.E.64 R12, desc[UR10][R20.64+0x1800] ;  /* 0x0018000a140c7981 */ /* 0x000f28000c1e1b00 */
[----:B------:R-:W5:Y:S01]  /*3d40*/  LDG.E.64 R10, desc[UR10][R20.64+0x2000] ;  /* 0x0020000a140a7981 */ /* 0x000f62000c1e1b00 */
[----:B------:R-:W-:Y:S01]  /*3d50*/  IMAD.U32 R5, RZ, RZ, UR14 ;  /* 0x0000000eff057e24 */ /* 0x000fe2000f8e00ff */
[----:B------:R-:W-:Y:S01]  /*3d60*/  LOP3.LUT R9, R3, 0x400, RZ, 0xfc, !PT ;  /* 0x0000040003097812 */ /* 0x000fe200078efcff */
[----:B------:R-:W-:Y:S01]  /*3d70*/  BSSY.RECONVERGENT B1, `(.L_x_186) ;  /* 0x0000020000017945 */ /* 0x000fe20003800200 */
[----:B------:R-:W-:-:S04]  /*3d80*/  ISETP.LE.U32.AND P0, PT, R25, UR6, PT ;  /* 0x0000000619007c0c */ /* 0x000fc8000bf03070 */
[----:B------:R-:W-:Y:S01]  /*3d90*/  ISETP.GE.U32.AND.EX P0, PT, RZ, R16, PT, P0 ;  /* 0x00000010ff00720c */ /* 0x000fe20003f06100 */
[----:B--2---:R-:W-:-:S06]  /*3da0*/  DSETP.GEU.AND P2, PT, |R6|, |R14|, PT ;  /* 0x4000000e0600722a */ /* 0x004fcc0003f4e200 */
[----:B------:R-:W-:Y:S02]  /*3db0*/  FSEL R6, R6, R14, P2 ;  /* 0x0000000e06067208 */ /* 0x000fe40001000000 */
[----:B------:R-:W-:-:S06]  /*3dc0*/  FSEL R7, R7, R15, P2 ;  /* 0x0000000f07077208 */ /* 0x000fcc0001000000 */
[----:B---3--:R-:W-:-:S06]  /*3dd0*/  DSETP.GEU.AND P3, PT, |R6|, |R18|, PT ;  /* 0x400000120600722a */ /* 0x008fcc0003f6e200 */
[----:B------:R-:W-:Y:S01]  /*3de0*/  FSEL R14, R6, R18, P3 ;  /* 0x00000012060e7208 */ /* 0x000fe20001800000 */
[----:B------:R-:W-:Y:S01]  /*3df0*/  IMAD.U32 R6, RZ, RZ, UR15 ;  /* 0x0000000fff067e24 */ /* 0x000fe2000f8e00ff */
[----:B------:R-:W-:Y:S01]  /*3e00*/  FSEL R15, R7, R19, P3 ;  /* 0x00000013070f7208 */ /* 0x000fe20001800000 */
[----:B------:R-:W-:-:S05]  /*3e10*/  VIADD R18, R3, 0x100 ;  /* 0x0000010003127836 */ /* 0x000fca0000000000 */
[----:B----4-:R-:W-:-:S06]  /*3e20*/  DSETP.GEU.AND P1, PT, |R14|, |R12|, PT ;  /* 0x4000000c0e00722a */ /* 0x010fcc0003f2e200 */
[----:B------:R-:W-:Y:S01]  /*3e30*/  FSEL R12, R14, R12, P1 ;  /* 0x0000000c0e0c7208 */ /* 0x000fe20000800000 */
[----:B------:R-:W-:Y:S01]  /*3e40*/  VIADD R14, R3, 0x200 ;  /* 0x00000200030e7836 */ /* 0x000fe20000000000 */
[----:B------:R-:W-:Y:S02]  /*3e50*/  FSEL R13, R15, R13, P1 ;  /* 0x0000000d0f0d7208 */ /* 0x000fe40000800000 */
[----:B------:R-:W-:Y:S02]  /*3e60*/  IADD3 R15, P5, PT, R8, R5, RZ ;  /* 0x00000005080f7210 */ /* 0x000fe40007fbe0ff */
[----:B------:R-:W-:Y:S02]  /*3e70*/  @P3 SEL R14, R3, R18, P2 ;  /* 0x00000012030e3207 */ /* 0x000fe40001000000 */
[----:B-----5:R-:W-:Y:S01]  /*3e80*/  DSETP.GEU.AND P4, PT, |R12|, |R10|, PT ;  /* 0x4000000a0c00722a */ /* 0x020fe20003f8e200 */
[----:B------:R-:W-:Y:S01]  /*3e90*/  IMAD.X R17, RZ, RZ, R6, P5 ;  /* 0x000000ffff117224 */ /* 0x000fe200028e0606 */
[----:B------:R-:W-:Y:S01]  /*3ea0*/  IADD3 R7, P5, PT, R9, R15, RZ ;  /* 0x0000000f09077210 */ /* 0x000fe20007fbe0ff */
[----:B------:R-:W-:-:S04]  /*3eb0*/  @!P1 VIADD R14, R3, 0x300 ;  /* 0x00000300030e9836 */ /* 0x000fc80000000000 */
[----:B------:R-:W-:-:S07]  /*3ec0*/  IMAD.X R8, RZ, RZ, R17, P5 ;  /* 0x000000ffff087224 */ /* 0x000fce00028e0611 */
[----:B------:R-:W-:Y:S05]  /*3ed0*/  @!P4 BRA `(.L_x_187) ;  /* 0x000000000024c947 */ /* 0x000fea0003800000 */
[C---:B------:R-:W-:Y:S02]  /*3ee0*/  ISETP.GE.U32.AND P1, PT, R14.reuse, R9, PT ;  /* 0x000000090e00720c */ /* 0x040fe40003f26070 */
[----:B------:R-:W-:Y:S02]  /*3ef0*/  IADD3 R14, P2, PT, R14, R15, RZ ;  /* 0x0000000f0e0e7210 */ /* 0x000fe40007f5e0ff */
[----:B------:R-:W-:-:S03]  /*3f00*/  ISETP.GE.U32.AND.EX P1, PT, RZ, RZ, PT, P1 ;  /* 0x000000ffff00720c */ /* 0x000fc60003f26110 */
[----:B------:R-:W-:-:S10]  /*3f10*/  IMAD.X R9, RZ, RZ, R17, P2 ;  /* 0x000000ffff097224 */ /* 0x000fd400010e0611 */
[----:B------:R-:W-:-:S06]  /*3f20*/  DSETP.LT.OR P1, PT, |R10|, |R12|, !P1 ;  /* 0x4000000c0a00722a */ /* 0x000fcc0004f21600 */
[----:B------:R-:W-:Y:S02]  /*3f30*/  FSEL R10, R12, R10, P1 ;  /* 0x0000000a0c0a7208 */ /* 0x000fe40000800000 */
[----:B------:R-:W-:Y:S02]  /*3f40*/  FSEL R11, R13, R11, P1 ;  /* 0x0000000b0d0b7208 */ /* 0x000fe40000800000 */
[----:B------:R-:W-:Y:S02]  /*3f50*/  SEL R7, R14, R7, P1 ;  /* 0x000000070e077207 */ /* 0x000fe40000800000 */
[----:B------:R-:W-:-:S07]  /*3f60*/  SEL R8, R9, R8, P1 ;  /* 0x0000000809087207 */ /* 0x000fce0000800000 */
.L_x_187:
[----:B------:R-:W-:Y:S05]  /*3f70*/  BSYNC.RECONVERGENT B1 ;  /* 0x0000000000017941 */ /* 0x000fea0003800200 */
.L_x_186:
[----:B------:R-:W-:Y:S05]  /*3f80*/  @P0 BRA `(.L_x_188) ;  /* 0x0000001400000947 */ /* 0x000fea0003800000 */
[----:B------:R-:W0:Y:S01]  /*3f90*/  LDCU.64 UR8, c[0x0][0x3e8] ;  /* 0x00007d00ff0877ac */ /* 0x000e220008000a00 */
[----:B------:R-:W-:Y:S01]  /*3fa0*/  ISETP.NE.AND P0, PT, R3, RZ, PT ;  /* 0x000000ff0300720c */ /* 0x000fe20003f05270 */
[----:B------:R-:W-:Y:S01]  /*3fb0*/  BSSY.RECONVERGENT B1, `(.L_x_189) ;  /* 0x0000012000017945 */ /* 0x000fe20003800200 */
[----:B------:R-:W-:Y:S01]  /*3fc0*/  UMOV UR4, 0x8 ;  /* 0x0000000800047882 */ /* 0x000fe20000000000 */
[----:B------:R-:W-:Y:S02]  /*3fd0*/  UMOV UR5, 0x0 ;  /* 0x0000000000057882 */ /* 0x000fe40000000000 */
[----:B0-----:R-:W-:-:S04]  /*3fe0*/  UIMAD.WIDE.U32 UR4, UR8, 0x1, UR4 ;  /* 0x00000001080478a5 */ /* 0x001fc8000f8e0004 */
[----:B------:R-:W-:Y:S02]  /*3ff0*/  UIADD3 UR7, UPT, UPT, UR5, UR9, URZ ;  /* 0x0000000905077290 */ /* 0x000fe4000fffe0ff */
[----:B------:R-:W-:Y:S02]  /*4000*/  IMAD.U32 R13, RZ, RZ, UR5 ;  /* 0x00000005ff0d7e24 */ /* 0x000fe4000f8e00ff */
[----:B------:R-:W-:Y:S02]  /*4010*/  IMAD.U32 R12, RZ, RZ, UR4 ;  /* 0x00000004ff0c7e24 */ /* 0x000fe4000f8e00ff */
[----:B------:R-:W-:Y:S01]  /*4020*/  IMAD.U32 R13, RZ, RZ, UR7 ;  /* 0x00000007ff0d7e24 */ /* 0x000fe2000f8e00ff */
[----:B------:R-:W-:Y:S06]  /*4030*/  @P0 BRA `(.L_x_190) ;  /* 0x0000000000240947 */ /* 0x000fec0003800000 */
[----:B------:R-:W-:Y:S02]  /*4040*/  IMAD.MOV.U32 R18, RZ, RZ, 0x500 ;  /* 0x00000500ff127424 */ /* 0x000fe400078e00ff */
[----:B------:R-:W-:-:S05]  /*4050*/  IMAD.MOV.U32 R19, RZ, RZ, 0x0 ;  /* 0x00000000ff137424 */ /* 0x000fca00078e00ff */
[----:B------:R-:W2:Y:S01]  /*4060*/  ATOMG.E.ADD.64.STRONG.GPU PT, R14, desc[UR10][R12.64], R18 ;  /* 0x800000120c0e79a8 */ /* 0x000ea200081ef50a */
[----:B------:R-:W0:Y:S01]  /*4070*/  S2UR UR5, SR_CgaCtaId ;  /* 0x00000000000579c3 */ /* 0x000e220000008800 */
[----:B------:R-:W-:Y:S02]  /*4080*/  UMOV UR4, 0x400 ;  /* 0x0000040000047882 */ /* 0x000fe40000000000 */
[----:B0-----:R-:W-:Y:S01]  /*4090*/  ULEA UR4, UR5, UR4, 0x18 ;  /* 0x0000000405047291 */ /* 0x001fe2000f8ec0ff */
[----:B--2---:R-:W-:-:S05]  /*40a0*/  IADD3 R14, P0, PT, R14, UR6, RZ ;  /* 0x000000060e0e7c10 */ /* 0x004fca000ff1e0ff */
[----:B------:R-:W-:-:S05]  /*40b0*/  IMAD.X R15, RZ, RZ, R15, P0 ;  /* 0x000000ffff0f7224 */ /* 0x000fca00000e060f */
[----:B------:R0:W-:Y:S03]  /*40c0*/  STS.64 [UR4+0x98], R14 ;  /* 0x0000980eff007988 */ /* 0x0001e60008000a04 */
.L_x_190:
[----:B------:R-:W-:Y:S05]  /*40d0*/  BSYNC.RECONVERGENT B1 ;  /* 0x0000000000017941 */ /* 0x000fea0003800200 */
.L_x_189:
[----:B------:R-:W1:Y:S08]  /*40e0*/  S2UR UR5, SR_CgaCtaId ;  /* 0x00000000000579c3 */ /* 0x000e700000008800 */
[----:B------:R-:W-:Y:S06]  /*40f0*/  BAR.SYNC.DEFER_BLOCKING 0x0 ;  /* 0x0000000000007b1d */ /* 0x000fec0000010000 */
[----:B------:R-:W-:-:S02]  /*4100*/  UMOV UR4, 0x400 ;  /* 0x0000040000047882 */ /* 0x000fc40000000000 */
[----:B-1----:R-:W-:-:S06]  /*4110*/  ULEA UR4, UR5, UR4, 0x18 ;  /* 0x0000000405047291 */ /* 0x002fcc000f8ec0ff */
[----:B------:R-:W-:-:S05]  /*4120*/  IMAD.U32 R9, RZ, RZ, UR4 ;  /* 0x00000004ff097e24 */ /* 0x000fca000f8e00ff */
[----:B------:R-:W0:Y:S02]  /*4130*/  LDS.64 R18, [R9+0x98] ;  /* 0x0000980009127984 */ /* 0x000e240000000a00 */
[----:B0-----:R-:W-:-:S04]  /*4140*/  IADD3 R14, P1, PT, R18, 0x500, RZ ;  /* 0x00000500120e7810 */ /* 0x001fc80007f3e0ff */
[----:B------:R-:W-:Y:S01]  /*4150*/  ISETP.GT.U32.AND P0, PT, R14, R25, PT ;  /* 0x000000190e00720c */ /* 0x000fe20003f04070 */
[----:B------:R-:W-:-:S05]  /*4160*/  IMAD.X R15, RZ, RZ, R19, P1 ;  /* 0x000000ffff0f7224 */ /* 0x000fca00008e0613 */
[----:B------:R-:W-:-:S13]  /*4170*/  ISETP.GT.AND.EX P0, PT, R15, R16, PT, P0 ;  /* 0x000000100f00720c */ /* 0x000fda0003f04300 */
[----:B------:R-:W-:Y:S05]  /*4180*/  @P0 BRA `(.L_x_191) ;  /* 0x0000000400b40947 */ /* 0x000fea0003800000 */
[----:B------:R-:W-:Y:S01]  /*4190*/  BSSY.RECONVERGENT B1, `(.L_x_191) ;  /* 0x000006c000017945 */ /* 0x000fe20003800200 */
[----:B------:R-:W-:Y:S01]  /*41a0*/  IMAD.MOV.U32 R20, RZ, RZ, R10 ;  /* 0x000000ffff147224 */ /* 0x000fe200078e000a */
[----:B------:R-:W0:Y:S01]  /*41b0*/  LDCU.64 UR8, c[0x0][0x398] ;  /* 0x00007300ff0877ac */ /* 0x000e220008000a00 */
[----:B------:R-:W-:Y:S02]  /*41c0*/  IMAD.MOV.U32 R21, RZ, RZ, R11 ;  /* 0x000000ffff157224 */ /* 0x000fe400078e000b */
[----:B------:R-:W-:Y:S01]  /*41d0*/  IMAD.MOV.U32 R15, RZ, RZ, R7 ;  /* 0x000000ffff0f7224 */ /* 0x000fe200078e0007 */
[----:B------:R-:W1:Y:S01]  /*41e0*/  LDCU.128 UR12, c[0x0][0x380] ;  /* 0x00007000ff0c77ac */ /* 0x000e620008000c00 */
[----:B------:R-:W-:-:S07]  /*41f0*/  IMAD.MOV.U32 R14, RZ, RZ, R8 ;  /* 0x000000ffff0e7224 */ /* 0x000fce00078e0008 */
.L_x_194:
[----:B------:R-:W-:Y:S01]  /*4200*/  IADD3 R7, P0, PT, R3, R18, RZ ;  /* 0x0000001203077210 */ /* 0x000fe20007f1e0ff */
[----:B-1----:R-:W-:Y:S02]  /*4210*/  IMAD.U32 R2, RZ, RZ, UR12 ;  /* 0x0000000cff027e24 */ /* 0x002fe4000f8e00ff */
[----:B------:R-:W-:Y:S02]  /*4220*/  IMAD.U32 R4, RZ, RZ, UR13 ;  /* 0x0000000dff047e24 */ /* 0x000fe4000f8e00ff */
[----:B------:R-:W-:Y:S01]  /*4230*/  IMAD.X R25, RZ, RZ, R19, P0 ;  /* 0x000000ffff197224 */ /* 0x000fe200000e0613 */
[----:B------:R-:W-:-:S04]  /*4240*/  LEA R10, P0, R7, R2, 0x3 ;  /* 0x00000002070a7211 */ /* 0x000fc800078018ff */
[----:B------:R-:W-:-:S05]  /*4250*/  LEA.HI.X R11, R7, R4, R25, 0x3, P0 ;  /* 0x00000004070b7211 */ /* 0x000fca00000f1c19 */
[----:B------:R-:W2:Y:S04]  /*4260*/  LDG.E.64 R16, desc[UR10][R10.64] ;  /* 0x0000000a0a107981 */ /* 0x000ea8000c1e1b00 */
[----:B------:R-:W3:Y:S01]  /*4270*/  LDG.E.64 R18, desc[UR10][R10.64+0x800] ;  /* 0x0008000a0a127981 */ /* 0x000ee2000c1e1b00 */
[----:B------:R-:W-:Y:S02]  /*4280*/  IMAD.U32 R5, RZ, RZ, UR14 ;  /* 0x0000000eff057e24 */ /* 0x000fe4000f8e00ff */
[----:B------:R-:W-:-:S03]  /*4290*/  IMAD.U32 R6, RZ, RZ, UR15 ;  /* 0x0000000fff067e24 */ /* 0x000fc6000f8e00ff */
[----:B------:R-:W-:-:S04]  /*42a0*/  IADD3 R24, P0, PT, R7, R5, RZ ;  /* 0x0000000507187210 */ /* 0x000fc80007f1e0ff */
[----:B------:R-:W-:Y:S01]  /*42b0*/  IADD3 R27, P3, PT, R24, 0x100, RZ ;  /* 0x00000100181b7810 */ /* 0x000fe20007f7e0ff */
[----:B------:R-:W-:-:S04]  /*42c0*/  IMAD.X R25, R25, 0x1, R6, P0 ;  /* 0x0000000119197824 */ /* 0x000fc800000e0606 */
[----:B------:R-:W-:Y:S01]  /*42d0*/  IMAD.X R26, RZ, RZ, R25, P3 ;  /* 0x000000ffff1a7224 */ /* 0x000fe200018e0619 */
[----:B--2---:R-:W-:-:S14]  /*42e0*/  DSETP.GEU.AND P2, PT, |R20|, |R16|, PT ;  /* 0x400000101400722a */ /* 0x004fdc0003f4e200 */
[----:B------:R-:W-:-:S04]  /*42f0*/  @P2 ISETP.GE.U32.AND P0, PT, R15, R24, PT ;  /* 0x000000180f00220c */ /* 0x000fc80003f06070 */
[----:B------:R-:W-:-:S13]  /*4300*/  @P2 ISETP.GE.AND.EX P0, PT, R14, R25, PT, P0 ;  /* 0x000000190e00220c */ /* 0x000fda0003f06300 */
[----:B------:R-:W-:-:S06]  /*4310*/  @P2 DSETP.LT.OR P0, PT, |R16|, |R20|, !P0 ;  /* 0x400000141000222a */ /* 0x000fcc0004701600 */
[----:B------:R-:W-:Y:S02]  /*4320*/  @P2 FSEL R7, R20, R16, P0 ;  /* 0x0000001014072208 */ /* 0x000fe40000000000 */
[----:B------:R-:W-:Y:S02]  /*4330*/  @P2 FSEL R20, R21, R17, P0 ;  /* 0x0000001115142208 */ /* 0x000fe40000000000 */
[C---:B------:R-:W-:Y:S01]  /*4340*/  IADD3 R21, P5, PT, R24.reuse, 0x300, RZ ;  /* 0x0000030018157810 */ /* 0x040fe20007fbe0ff */
[----:B------:R-:W-:Y:S01]  /*4350*/  @P2 IMAD.MOV.U32 R16, RZ, RZ, R7 ;  /* 0x000000ffff102224 */ /* 0x000fe200078e0007 */
[C---:B------:R-:W-:Y:S01]  /*4360*/  IADD3 R7, P6, PT, R24.reuse, 0x400, RZ ;  /* 0x0000040018077810 */ /* 0x040fe20007fde0ff */
[----:B------:R-:W-:Y:S01]  /*4370*/  @P2 IMAD.MOV.U32 R17, RZ, RZ, R20 ;  /* 0x000000ffff112224 */ /* 0x000fe200078e0014 */
[----:B------:R-:W-:Y:S01]  /*4380*/  IADD3 R20, P4, PT, R24, 0x200, RZ ;  /* 0x0000020018147810 */ /* 0x000fe20007f9e0ff */
[--C-:B------:R-:W-:Y:S01]  /*4390*/  IMAD.X R23, RZ, RZ, R25.reuse, P5 ;  /* 0x000000ffff177224 */ /* 0x100fe200028e0619 */
[----:B------:R-:W-:Y:S01]  /*43a0*/  @P2 SEL R24, R15, R24, P0 ;  /* 0x000000180f182207 */ /* 0x000fe20000000000 */
[----:B------:R-:W-:-:S02]  /*43b0*/  IMAD.X R8, RZ, RZ, R25, P6 ;  /* 0x000000ffff087224 */ /* 0x000fc400030e0619 */
[----:B------:R-:W-:Y:S01]  /*43c0*/  IMAD.X R22, RZ, RZ, R25, P4 ;  /* 0x000000ffff167224 */ /* 0x000fe200020e0619 */
[----:B------:R-:W-:Y:S01]  /*43d0*/  @P2 SEL R25, R14, R25, P0 ;  /* 0x000000190e192207 */ /* 0x000fe20000000000 */
[----:B---3--:R-:W-:Y:S01]  /*43e0*/  DSETP.GEU.AND P1, PT, |R16|, |R18|, PT ;  /* 0x400000121000722a */ /* 0x008fe20003f2e200 */
[----:B------:R-:W2:-:S13]  /*43f0*/  LDG.E.64 R14, desc[UR10][R10.64+0x1000] ;  /* 0x0010000a0a0e7981 */ /* 0x000e9a000c1e1b00 */
[----:B------:R-:W-:-:S04]  /*4400*/  @P1 ISETP.GE.U32.AND P0, PT, R24, R27, PT ;  /* 0x0000001b1800120c */ /* 0x000fc80003f06070 */
[----:B------:R-:W-:-:S13]  /*4410*/  @P1 ISETP.GE.AND.EX P0, PT, R25, R26, PT, P0 ;  /* 0x0000001a1900120c */ /* 0x000fda0003f06300 */
[----:B------:R-:W-:-:S06]  /*4420*/  @P1 DSETP.LT.OR P0, PT, |R18|, |R16|, !P0 ;  /* 0x400000101200122a */ /* 0x000fcc0004701600 */
[----:B------:R-:W-:Y:S02]  /*4430*/  @P1 FSEL R28, R16, R18, P0 ;  /* 0x00000012101c1208 */ /* 0x000fe40000000000 */
[----:B------:R-:W-:Y:S02]  /*4440*/  @P1 FSEL R29, R17, R19, P0 ;  /* 0x00000013111d1208 */ /* 0x000fe40000000000 */
[----:B------:R-:W3:Y:S01]  /*4450*/  LDG.E.64 R16, desc[UR10][R10.64+0x1800] ;  /* 0x0018000a0a107981 */ /* 0x000ee2000c1e1b00 */
[----:B------:R-:W-:Y:S02]  /*4460*/  @P1 IMAD.MOV.U32 R18, RZ, RZ, R28 ;  /* 0x000000ffff121224 */ /* 0x000fe400078e001c */
[----:B------:R-:W-:Y:S01]  /*4470*/  @P1 IMAD.MOV.U32 R19, RZ, RZ, R29 ;  /* 0x000000ffff131224 */ /* 0x000fe200078e001d */
[----:B------:R-:W-:Y:S02]  /*4480*/  @P1 SEL R27, R24, R27, P0 ;  /* 0x0000001b181b1207 */ /* 0x000fe40000000000 */
[----:B------:R-:W-:Y:S01]  /*4490*/  @P1 SEL R26, R25, R26, P0 ;  /* 0x0000001a191a1207 */ /* 0x000fe20000000000 */
[----:B------:R-:W-:Y:S01]  /*44a0*/  BSSY.RECONVERGENT B2, `(.L_x_192) ;  /* 0x000001d000027945 */ /* 0x000fe20003800200 */
[----:B------:R-:W5:Y:S01]  /*44b0*/  LDG.E.64 R10, desc[UR10][R10.64+0x2000] ;  /* 0x0020000a0a0a7981 */ /* 0x000f62000c1e1b00 */
[----:B------:R-:W-:Y:S06]  /*44c0*/  BAR.SYNC.DEFER_BLOCKING 0x0 ;  /* 0x0000000000007b1d */ /* 0x000fec0000010000 */
[----:B--2---:R-:W-:-:S14]  /*44d0*/  DSETP.GEU.AND P2, PT, |R18|, |R14|, PT ;  /* 0x4000000e1200722a */ /* 0x004fdc0003f4e200 */
[----:B------:R-:W-:-:S04]  /*44e0*/  @P2 ISETP.GE.U32.AND P0, PT, R27, R20, PT ;  /* 0x000000141b00220c */ /* 0x000fc80003f06070 */
[----:B------:R-:W-:-:S13]  /*44f0*/  @P2 ISETP.GE.AND.EX P0, PT, R26, R22, PT, P0 ;  /* 0x000000161a00220c */ /* 0x000fda0003f06300 */
[----:B------:R-:W-:-:S06]  /*4500*/  @P2 DSETP.LT.OR P0, PT, |R14|, |R18|, !P0 ;  /* 0x400000120e00222a */ /* 0x000fcc0004701600 */
[----:B------:R-:W-:Y:S02]  /*4510*/  @P2 FSEL R18, R18, R14, P0 ;  /* 0x0000000e12122208 */ /* 0x000fe40000000000 */
[----:B------:R-:W-:-:S03]  /*4520*/  @P2 FSEL R19, R19, R15, P0 ;  /* 0x0000000f13132208 */ /* 0x000fc60000000000 */
[----:B------:R-:W-:Y:S02]  /*4530*/  @P2 IMAD.MOV.U32 R14, RZ, RZ, R18 ;  /* 0x000000ffff0e2224 */ /* 0x000fe400078e0012 */
[----:B------:R-:W-:-:S06]  /*4540*/  @P2 IMAD.MOV.U32 R15, RZ, RZ, R19 ;  /* 0x000000ffff0f2224 */ /* 0x000fcc00078e0013 */
[----:B---3--:R-:W-:Y:S01]  /*4550*/  DSETP.GEU.AND P1, PT, |R14|, |R16|, PT ;  /* 0x400000100e00722a */ /* 0x008fe20003f2e200 */
[----:B------:R-:W-:Y:S02]  /*4560*/  @P2 SEL R20, R27, R20, P0 ;  /* 0x000000141b142207 */ /* 0x000fe40000000000 */
[----:B------:R-:W-:Y:S02]  /*4570*/  @P2 SEL R22, R26, R22, P0 ;  /* 0x000000161a162207 */ /* 0x000fe40000000000 */
[----:B------:R-:W-:-:S09]  /*4580*/  ISETP.NE.AND P2, PT, R3, RZ, PT ;  /* 0x000000ff0300720c */ /* 0x000fd20003f45270 */
[----:B------:R-:W-:-:S04]  /*4590*/  @P1 ISETP.GE.U32.AND P0, PT, R20, R21, PT ;  /* 0x000000151400120c */ /* 0x000fc80003f06070 */
[----:B------:R-:W-:-:S13]  /*45a0*/  @P1 ISETP.GE.AND.EX P0, PT, R22, R23, PT, P0 ;  /* 0x000000171600120c */ /* 0x000fda0003f06300 */
[----:B------:R-:W-:Y:S01]  /*45b0*/  @P1 DSETP.LT.OR P0, PT, |R16|, |R14|, !P0 ;  /* 0x4000000e1000122a */ /* 0x000fe20004701600 */
[----:B------:R-:W-:-:S13]  /*45c0*/  @P2 BRA `(.L_x_193) ;  /* 0x0000000000282947 */ /* 0x000fda0003800000 */
[----:B------:R-:W-:Y:S02]  /*45d0*/  IMAD.MOV.U32 R24, RZ, RZ, 0x500 ;  /* 0x00000500ff187424 */ /* 0x000fe400078e00ff */
[----:B------:R-:W-:-:S06]  /*45e0*/  IMAD.MOV.U32 R25, RZ, RZ, 0x0 ;  /* 0x00000000ff197424 */ /* 0x000fcc00078e00ff */
[----:B------:R-:W2:Y:S01]  /*45f0*/  ATOMG.E.ADD.64.STRONG.GPU PT, R24, desc[UR10][R12.64], R24 ;  /* 0x800000180c1879a8 */ /* 0x000ea200081ef50a */
[----:B------:R-:W1:Y:S01]  /*4600*/  S2UR UR5, SR_CgaCtaId ;  /* 0x00000000000579c3 */ /* 0x000e620000008800 */
[----:B------:R-:W-:Y:S02]  /*4610*/  UMOV UR4, 0x400 ;  /* 0x0000040000047882 */ /* 0x000fe40000000000 */
[----:B-1----:R-:W-:-:S06]  /*4620*/  ULEA UR4, UR5, UR4, 0x18 ;  /* 0x0000000405047291 */ /* 0x002fcc000f8ec0ff */
[----:B------:R-:W-:Y:S01]  /*4630*/  IMAD.U32 R9, RZ, RZ, UR4 ;  /* 0x00000004ff097e24 */ /* 0x000fe2000f8e00ff */
[----:B--2---:R-:W-:-:S05]  /*4640*/  IADD3 R18, P2, PT, R24, UR6, RZ ;  /* 0x0000000618127c10 */ /* 0x004fca000ff5e0ff */
[----:B------:R-:W-:-:S05]  /*4650*/  IMAD.X R19, RZ, RZ, R25, P2 ;  /* 0x000000ffff137224 */ /* 0x000fca00010e0619 */
[----:B------:R1:W-:Y:S03]  /*4660*/  STS.64 [R9+0x98], R18 ;  /* 0x0000981209007388 */ /* 0x0003e60000000a00 */
.L_x_193:
[----:B0-----:R-:W-:Y:S05]  /*4670*/  BSYNC.RECONVERGENT B2 ;  /* 0x0000000000027941 */ /* 0x001fea0003800200 */
.L_x_192:
[----:B------:R-:W-:Y:S01]  /*4680*/  BAR.SYNC.DEFER_BLOCKING 0x0 ;  /* 0x0000000000007b1d */ /* 0x000fe20000010000 */
[----:B------:R-:W-:Y:S01]  /*4690*/  @P1 FSEL R14, R14, R16, P0 ;  /* 0x000000100e0e1208 */ /* 0x000fe20000000000 */
[----:B------:R-:W-:Y:S01]  /*46a0*/  IMAD.U32 R25, RZ, RZ, UR8 ;  /* 0x00000008ff197e24 */ /* 0x000fe2000f8e00ff */
[----:B------:R-:W-:Y:S02]  /*46b0*/  @P1 FSEL R15, R15, R17, P0 ;  /* 0x000000110f0f1208 */ /* 0x000fe40000000000 */
[----:B------:R-:W-:Y:S01]  /*46c0*/  @P1 SEL R21, R20, R21, P0 ;  /* 0x0000001514151207 */ /* 0x000fe20000000000 */
[----:B------:R-:W-:Y:S01]  /*46d0*/  @P1 IMAD.MOV.U32 R16, RZ, RZ, R14 ;  /* 0x000000ffff101224 */ /* 0x000fe200078e000e */
[----:B------:R-:W-:Y:S01]  /*46e0*/  @P1 SEL R23, R22, R23, P0 ;  /* 0x0000001716171207 */ /* 0x000fe20000000000 */
[----:B------:R-:W-:-:S06]  /*46f0*/  @P1 IMAD.MOV.U32 R17, RZ, RZ, R15 ;  /* 0x000000ffff111224 */ /* 0x000fcc00078e000f */
[----:B-----5:R-:W-:Y:S01]  /*4700*/  DSETP.GEU.AND P2, PT, |R16|, |R10|, PT ;  /* 0x4000000a1000722a */ /* 0x020fe20003f4e200 */
[----:B-1----:R-:W0:-:S13]  /*4710*/  LDS.64 R18, [R9+0x98] ;  /* 0x0000980009127984 */ /* 0x002e1a0000000a00 */
[----:B------:R-:W-:-:S04]  /*4720*/  @P2 ISETP.GE.U32.AND P0, PT, R21, R7, PT ;  /* 0x000000071500220c */ /* 0x000fc80003f06070 */
[----:B------:R-:W-:-:S13]  /*4730*/  @P2 ISETP.GE.AND.EX P0, PT, R23, R8, PT, P0 ;  /* 0x000000081700220c */ /* 0x000fda0003f06300 */
[----:B------:R-:W-:-:S06]  /*4740*/  @P2 DSETP.LT.OR P0, PT, |R10|, |R16|, !P0 ;  /* 0x400000100a00222a */ /* 0x000fcc0004701600 */
[----:B------:R-:W-:Y:S02]  /*4750*/  @P2 FSEL R17, R17, R11, P0 ;  /* 0x0000000b11112208 */ /* 0x000fe40000000000 */
[----:B------:R-:W-:Y:S02]  /*4760*/  @P2 SEL R7, R21, R7, P0 ;  /* 0x0000000715072207 */ /* 0x000fe40000000000 */
[----:B------:R-:W-:Y:S01]  /*4770*/  @P2 SEL R8, R23, R8, P0 ;  /* 0x0000000817082207 */ /* 0x000fe20000000000 */
[----:B------:R-:W-:-:S04]  /*4780*/  @P2 IMAD.MOV.U32 R11, RZ, RZ, R17 ;  /* 0x000000ffff0b2224 */ /* 0x000fc800078e0011 */
[----:B------:R-:W-:Y:S01]  /*4790*/  IMAD.MOV.U32 R21, RZ, RZ, R11 ;  /* 0x000000ffff157224 */ /* 0x000fe200078e000b */
[----:B0-----:R-:W-:-:S04]  /*47a0*/  IADD3 R14, P3, PT, R18, 0x500, RZ ;  /* 0x00000500120e7810 */ /* 0x001fc80007f7e0ff */
[----:B------:R-:W-:Y:S01]  /*47b0*/  ISETP.GT.U32.AND P1, PT, R14, R25, PT ;  /* 0x000000190e00720c */ /* 0x000fe20003f24070 */
[----:B------:R-:W-:Y:S01]  /*47c0*/  IMAD.X R15, RZ, RZ, R19, P3 ;  /* 0x000000ffff0f7224 */ /* 0x000fe200018e0613 */
[----:B------:R-:W-:Y:S01]  /*47d0*/  @P2 FSEL R14, R16, R10, P0 ;  /* 0x0000000a100e2208 */ /* 0x000fe20000000000 */
[----:B------:R-:W-:-:S04]  /*47e0*/  IMAD.U32 R16, RZ, RZ, UR9 ;  /* 0x00000009ff107e24 */ /* 0x000fc8000f8e00ff */
[----:B------:R-:W-:Y:S01]  /*47f0*/  @P2 IMAD.MOV.U32 R10, RZ, RZ, R14 ;  /* 0x000000ffff0a2224 */ /* 0x000fe200078e000e */
[----:B------:R-:W-:Y:S01]  /*4800*/  ISETP.GT.AND.EX P0, PT, R15, R16, PT, P1 ;  /* 0x000000100f00720c */ /* 0x000fe20003f04310 */
[----:B------:R-:W-:Y:S01]  /*4810*/  IMAD.MOV.U32 R14, RZ, RZ, R8 ;  /* 0x000000ffff0e7224 */ /* 0x000fe200078e0008 */
[----:B------:R-:W-:Y:S01]  /*4820*/  MOV R15, R7 ;  /* 0x00000007000f7202 */ /* 0x000fe20000000f00 */
[----:B------:R-:W-:-:S10]  /*4830*/  IMAD.MOV.U32 R20, RZ, RZ, R10 ;  /* 0x000000ffff147224 */ /* 0x000fd400078e000a */
[----:B------:R-:W-:Y:S05]  /*4840*/  @!P0 BRA `(.L_x_194) ;  /* 0xfffffff8006c8947 */ /* 0x000fea000383ffff */
[----:B------:R-:W-:Y:S05]  /*4850*/  BSYNC.RECONVERGENT B1 ;  /* 0x0000000000017941 */ /* 0x000fea0003800200 */
.L_x_191:
[----:B------:R-:W-:Y:S01]  /*4860*/  ISETP.GE.U32.AND P0, PT, R18, R25, PT ;  /* 0x000000191200720c */ /* 0x000fe20003f06070 */
[----:B------:R-:W-:Y:S03]  /*4870*/  BSSY.RECONVERGENT B1, `(.L_x_188) ;  /* 0x00000b1000017945 */ /* 0x000fe60003800200 */
[----:B------:R-:W-:-:S13]  /*4880*/  ISETP.GE.AND.EX P0, PT, R19, R16, PT, P0 ;  /* 0x000000101300720c */ /* 0x000fda0003f06300 */
[----:B------:R-:W-:Y:S05]  /*4890*/  @P0 BRA `(.L_x_195) ;  /* 0x0000000800b80947 */ /* 0x000fea0003800000 */
[----:B------:R-:W-:-:S05]  /*48a0*/  IMAD.IADD R20, R25, 0x1, -R18 ;  /* 0x0000000119147824 */ /* 0x000fca00078e0a12 */
[----:B------:R-:W-:-:S13]  /*48b0*/  ISETP.GE.AND P0, PT, R3, R20, PT ;  /* 0x000000140300720c */ /* 0x000fda0003f06270 */
[----:B------:R-:W-:Y:S05]  /*48c0*/  @P0 BRA `(.L_x_195) ;  /* 0x0000000800ac0947 */ /* 0x000fea0003800000 */
[----:B------:R-:W-:Y:S01]  /*48d0*/  LOP3.LUT R9, RZ, R3, RZ, 0x33, !PT ;  /* 0x00000003ff097212 */ /* 0x000fe200078e33ff */
[----:B------:R-:W-:Y:S03]  /*48e0*/  BSSY.RECONVERGENT B2, `(.L_x_196) ;  /* 0x0000035000027945 */ /* 0x000fe60003800200 */
[----:B------:R-:W-:-:S04]  /*48f0*/  IADD3 R25, PT, PT, -R18, R25, R9 ;  /* 0x0000001912197210 */ /* 0x000fc80007ffe109 */
[----:B------:R-:W-:-:S04]  /*4900*/  LOP3.LUT R9, R25, 0x300, RZ, 0xc0, !PT ;  /* 0x0000030019097812 */ /* 0x000fc800078ec0ff */
[----:B------:R-:W-:Y:S01]  /*4910*/  ISETP.NE.AND P0, PT, R9, 0x300, PT ;  /* 0x000003000900780c */ /* 0x000fe20003f05270 */
[----:B------:R-:W-:-:S12]  /*4920*/  IMAD.MOV.U32 R9, RZ, RZ, R3 ;  /* 0x000000ffff097224 */ /* 0x000fd800078e0003 */
[----:B------:R-:W-:Y:S05]  /*4930*/  @!P0 BRA `(.L_x_197) ;  /* 0x0000000000bc8947 */ /* 0x000fea0003800000 */
[----:B------:R-:W-:Y:S02]  /*4940*/  IADD3 R15, P0, PT, R3, R18, RZ ;  /* 0x00000012030f7210 */ /* 0x000fe40007f1e0ff */
[----:B------:R-:W-:Y:S02]  /*4950*/  LEA.HI R9, R25, 0x1, RZ, 0x18 ;  /* 0x0000000119097811 */ /* 0x000fe400078fc0ff */
[C---:B------:R-:W-:Y:S01]  /*4960*/  LEA R2, P1, R15.reuse, R2, 0x3 ;  /* 0x000000020f027211 */ /* 0x040fe200078218ff */
[----:B------:R-:W-:Y:S01]  /*4970*/  IMAD.X R13, RZ, RZ, R19, P0 ;  /* 0x000000ffff0d7224 */ /* 0x000fe200000e0613 */
[----:B------:R-:W-:Y:S02]  /*4980*/  IADD3 R14, P0, PT, R15, R5, RZ ;  /* 0x000000050f0e7210 */ /* 0x000fe40007f1e0ff */
[----:B------:R-:W-:Y:S01]  /*4990*/  LOP3.LUT R5, R9, 0x3, RZ, 0xc0, !PT ;  /* 0x0000000309057812 */ /* 0x000fe200078ec0ff */
[----:B------:R-:W-:Y:S01]  /*49a0*/  IMAD.MOV.U32 R9, RZ, RZ, R3 ;  /* 0x000000ffff097224 */ /* 0x000fe200078e0003 */
[----:B------:R-:W-:Y:S01]  /*49b0*/  LEA.HI.X R15, R15, R4, R13, 0x3, P1 ;  /* 0x000000040f0f7211 */ /* 0x000fe200008f1c0d */
[----:B------:R-:W-:-:S02]  /*49c0*/  IMAD.X R16, R13, 0x1, R6, P0 ;  /* 0x000000010d107824 */ /* 0x000fc400000e0606 */
[----:B------:R-:W-:-:S07]  /*49d0*/  IMAD.MOV R6, RZ, RZ, -R5 ;  /* 0x000000ffff067224 */ /* 0x000fce00078e0a05 */
.L_x_200:
        /* <DEDUP_REMOVED lines=9> */
[----:B------:R-:W-:Y:S02]  /*4a70*/  IMAD.MOV.U32 R4, RZ, RZ, R10 ;  /* 0x000000ffff047224 */ /* 0x000fe400078e000a */
        /* <DEDUP_REMOVED lines=21> */
.L_x_199:
[----:B------:R-:W-:Y:S05]  /*4bd0*/  BSYNC.RECONVERGENT B3 ;  /* 0x0000000000037941 */ /* 0x000fea0003800200 */
.L_x_198:
[----:B------:R-:W-:Y:S01]  /*4be0*/  IADD3 R14, P0, PT, R14, 0x100, RZ ;  /* 0x000001000e0e7810 */ /* 0x000fe20007f1e0ff */
[----:B------:R-:W-:Y:S02]  /*4bf0*/  VIADD R9, R9, 0x100 ;  /* 0x0000010009097836 */ /* 0x000fe40000000000 */
[----:B------:R-:W-:Y:S02]  /*4c00*/  IMAD.X R15, RZ, RZ, R15, P3 ;  /* 0x000000ffff0f7224 */ /* 0x000fe400018e060f */
[----:B------:R-:W-:Y:S01]  /*4c10*/  IMAD.X R16, RZ, RZ, R16, P0 ;  /* 0x000000ffff107224 */ /* 0x000fe200000e0610 */
[----:B------:R-:W-:Y:S07]  /*4c20*/  @P2 BRA `(.L_x_200) ;  /* 0xfffffffc006c2947 */ /* 0x000fee000383ffff */
.L_x_197:
[----:B------:R-:W-:Y:S05]  /*4c30*/  BSYNC.RECONVERGENT B2 ;  /* 0x0000000000027941 */ /* 0x000fea0003800200 */
.L_x_196:
[----:B------:R-:W-:-:S13]  /*4c40*/  ISETP.GE.U32.AND P0, PT, R25, 0x300, PT ;  /* 0x000003001900780c */ /* 0x000fda0003f06070 */
[----:B------:R-:W-:Y:S05]  /*4c50*/  @!P0 BRA `(.L_x_195) ;  /* 0x0000000400c88947 */ /* 0x000fea0003800000 */
[----:B------:R-:W0:Y:S01]  /*4c60*/  LDC.64 R16, c[0x0][0x380] ;  /* 0x0000e000ff107b82 */ /* 0x000e220000000a00 */
[----:B------:R-:W-:-:S07]  /*4c70*/  VIADD R21, R9, 0x200 ;  /* 0x0000020009157836 */ /* 0x000fce0000000000 */
[----:B------:R-:W1:Y:S02]  /*4c80*/  LDC.64 R14, c[0x0][0x388] ;  /* 0x0000e200ff0e7b82 */ /* 0x000e640000000a00 */
.L_x_209:
[----:B------:R-:W-:-:S05]  /*4c90*/  VIADD R5, R21, 0xfffffe00 ;  /* 0xfffffe0015057836 */ /* 0x000fca0000000000 */
[----:B------:R-:W-:-:S05]  /*4ca0*/  IADD3 R5, P0, PT, R5, R18, RZ ;  /* 0x0000001205057210 */ /* 0x000fca0007f1e0ff */
[----:B------:R-:W-:Y:S01]  /*4cb0*/  IMAD.X R2, RZ, RZ, R19, P0 ;  /* 0x000000ffff027224 */ /* 0x000fe200000e0613 */
[----:B0-----:R-:W-:-:S04]  /*4cc0*/  LEA R22, P0, R5, R16, 0x3 ;  /* 0x0000001005167211 */ /* 0x001fc800078018ff */
[----:B------:R-:W-:-:S05]  /*4cd0*/  LEA.HI.X R23, R5, R17, R2, 0x3, P0 ;  /* 0x0000001105177211 */ /* 0x000fca00000f1c02 */
[----:B------:R-:W2:Y:S04]  /*4ce0*/  LDG.E.64 R24, desc[UR10][R22.64] ;  /* 0x0000000a16187981 */ /* 0x000ea8000c1e1b00 */
[----:B------:R0:W5:Y:S01]  /*4cf0*/  LDG.E.64 R12, desc[UR10][R22.64+0x800] ;  /* 0x0008000a160c7981 */ /* 0x000162000c1e1b00 */
        /* <DEDUP_REMOVED lines=23> */
.L_x_202:
[----:B------:R-:W-:Y:S05]  /*4e70*/  BSYNC.RECONVERGENT B2 ;  /* 0x0000000000027941 */ /* 0x000fea0003800200 */
.L_x_201:
[----:B------:R0:W5:Y:S04]  /*4e80*/  LDG.E.64 R6, desc[UR10][R22.64+0x1000] ;  /* 0x0010000a16067981 */ /* 0x000168000c1e1b00 */
[----:B------:R0:W5:Y:S02]  /*4e90*/  LDG.E.64 R24, desc[UR10][R22.64+0x1800] ;  /* 0x0018000a16187981 */ /* 0x000164000c1e1b00 */
[----:B-----5:R-:W-:Y:S01]  /*4ea0*/  DSETP.GEU.AND P0, PT, |R4|, |R12|, PT ;  /* 0x4000000c0400722a */ /* 0x020fe20003f0e200 */
[----:B------:R-:W-:Y:S01]  /*4eb0*/  VIADD R11, R21, 0xffffff00 ;  /* 0xffffff00150b7836 */ /* 0x000fe20000000000 */
[----:B------:R-:W-:Y:S01]  /*4ec0*/  BSSY.RECONVERGENT B2, `(.L_x_203) ;  /* 0x0000016000027945 */ /* 0x000fe20003800200 */
[----:B------:R-:W-:-:S03]  /*4ed0*/  IMAD.MOV.U32 R10, RZ, RZ, R12 ;  /* 0x000000ffff0a7224 */ /* 0x000fc600078e000c */
[----:B------:R-:W-:Y:S01]  /*4ee0*/  IADD3 R28, P1, P2, R18, R14, R11 ;  /* 0x0000000e121c7210 */ /* 0x000fe20007a3e00b */
[----:B------:R-:W-:-:S03]  /*4ef0*/  IMAD.MOV.U32 R11, RZ, RZ, R13 ;  /* 0x000000ffff0b7224 */ /* 0x000fc600078e000d */
[----:B------:R-:W-:Y:S01]  /*4f00*/  IADD3.X R27, PT, PT, R19, R15, RZ, P1, P2 ;  /* 0x0000000f131b7210 */ /* 0x000fe20000fe44ff */
[----:B------:R-:W-:-:S04]  /*4f10*/  IMAD.MOV.U32 R8, RZ, RZ, R28 ;  /* 0x000000ffff087224 */ /* 0x000fc800078e001c */
        /* <DEDUP_REMOVED lines=16> */
.L_x_204:
[----:B------:R-:W-:Y:S05]  /*5020*/  BSYNC.RECONVERGENT B2 ;  /* 0x0000000000027941 */ /* 0x000fea0003800200 */
.L_x_203:
[----:B------:R-:W-:Y:S01]  /*5030*/  DSETP.GEU.AND P0, PT, |R10|, |R6|, PT ;  /* 0x400000060a00722a */ /* 0x000fe20003f0e200 */
[----:B------:R-:W-:Y:S01]  /*5040*/  IADD3 R23, P1, P2, R18, R14, R21 ;  /* 0x0000000e12177210 */ /* 0x000fe20007a3e015 */
[----:B------:R-:W-:Y:S01]  /*5050*/  BSSY.RECONVERGENT B2, `(.L_x_205) ;  /* 0x0000016000027945 */ /* 0x000fe20003800200 */
[----:B------:R-:W-:Y:S02]  /*5060*/  VIADD R13, R21, 0x100 ;  /* 0x00000100150d7836 */ /* 0x000fe40000000000 */
[----:B------:R-:W-:Y:S01]  /*5070*/  IADD3.X R27, PT, PT, R19, R15, RZ, P1, P2 ;  /* 0x0000000f131b7210 */ /* 0x000fe20000fe44ff */
[----:B------:R-:W-:Y:S02]  /*5080*/  IMAD.MOV.U32 R2, RZ, RZ, R23 ;  /* 0x000000ffff027224 */ /* 0x000fe400078e0017 */
        /* <DEDUP_REMOVED lines=18> */
.L_x_206:
[----:B------:R-:W-:Y:S05]  /*51b0*/  BSYNC.RECONVERGENT B2 ;  /* 0x0000000000027941 */ /* 0x000fea0003800200 */
.L_x_205:
[----:B------:R-:W-:Y:S01]  /*51c0*/  DSETP.GEU.AND P0, PT, |R4|, |R24|, PT ;  /* 0x400000180400722a */ /* 0x000fe20003f0e200 */
[----:B------:R-:W-:Y:S01]  /*51d0*/  IADD3 R13, P1, P2, R18, R14, R13 ;  /* 0x0000000e120d7210 */ /* 0x000fe20007a3e00d */
[----:B------:R-:W-:Y:S01]  /*51e0*/  BSSY.RECONVERGENT B2, `(.L_x_207) ;  /* 0x0000015000027945 */ /* 0x000fe20003800200 */
[----:B------:R-:W-:Y:S02]  /*51f0*/  IMAD.MOV.U32 R10, RZ, RZ, R24 ;  /* 0x000000ffff0a7224 */ /* 0x000fe400078e0018 */
[----:B------:R-:W-:Y:S01]  /*5200*/  IADD3.X R6, PT, PT, R19, R15, RZ, P1, P2 ;  /* 0x0000000f13067210 */ /* 0x000fe20000fe44ff */
[----:B------:R-:W-:Y:S02]  /*5210*/  IMAD.MOV.U32 R7, RZ, RZ, R13 ;  /* 0x000000ffff077224 */ /* 0x000fe400078e000d */
[----:B------:R-:W-:Y:S02]  /*5220*/  IMAD.MOV.U32 R11, RZ, RZ, R25 ;  /* 0x000000ffff0b7224 */ /* 0x000fe400078e0019 */
[----:B------:R-:W-:-:S04]  /*5230*/  IMAD.MOV.U32 R8, RZ, RZ, R6 ;  /* 0x000000ffff087224 */ /* 0x000fc800078e0006 */
[----:B------:R-:W-:Y:S05]  /*5240*/  @!P0 BRA `(.L_x_208) ;  /* 0x0000000000388947 */ /* 0x000fea0003800000 */
[----:B------:R-:W-:Y:S01]  /*5250*/  DSETP.GEU.AND P0, PT, |R24|, |R4|, PT ;  /* 0x400000041800722a */ /* 0x000fe20003f0e200 */
[----:B------:R-:W-:Y:S01]  /*5260*/  MOV R7, R2 ;  /* 0x0000000200077202 */ /* 0x000fe20000000f00 */
[----:B------:R-:W-:Y:S02]  /*5270*/  IMAD.MOV.U32 R8, RZ, RZ, R9 ;  /* 0x000000ffff087224 */ /* 0x000fe400078e0009 */
[----:B------:R-:W-:Y:S02]  /*5280*/  IMAD.MOV.U32 R10, RZ, RZ, R4 ;  /* 0x000000ffff0a7224 */ /* 0x000fe400078e0004 */
[----:B------:R-:W-:-:S08]  /*5290*/  IMAD.MOV.U32 R11, RZ, RZ, R5 ;  /* 0x000000ffff0b7224 */ /* 0x000fd000078e0005 */
        /* <DEDUP_REMOVED lines=9> */
.L_x_208:
[----:B------:R-:W-:Y:S05]  /*5330*/  BSYNC.RECONVERGENT B2 ;  /* 0x0000000000027941 */ /* 0x000fea0003800200 */
.L_x_207:
[C---:B------:R-:W-:Y:S02]  /*5340*/  VIADD R5, R21.reuse, 0x200 ;  /* 0x0000020015057836 */ /* 0x040fe40000000000 */
[----:B------:R-:W-:-:S03]  /*5350*/  VIADD R21, R21, 0x400 ;  /* 0x0000040015157836 */ /* 0x000fc60000000000 */
[----:B------:R-:W-:-:S13]  /*5360*/  ISETP.GE.AND P0, PT, R5, R20, PT ;  /* 0x000000140500720c */ /* 0x000fda0003f06270 */
[----:B------:R-:W-:Y:S05]  /*5370*/  @!P0 BRA `(.L_x_209) ;  /* 0xfffffff800448947 */ /* 0x000fea000383ffff */
.L_x_195:
[----:B------:R-:W-:Y:S05]  /*5380*/  BSYNC.RECONVERGENT B1 ;  /* 0x0000000000017941 */ /* 0x000fea0003800200 */
.L_x_188:
        /* <DEDUP_REMOVED lines=32> */
.L_x_211:
[----:B------:R-:W-:Y:S05]  /*5590*/  BSYNC.RECONVERGENT B1 ;  /* 0x0000000000017941 */ /* 0x000fea0003800200 */
.L_x_210:
        /* <DEDUP_REMOVED lines=31> */
.L_x_213:
[----:B------:R-:W-:Y:S05]  /*5790*/  BSYNC.RECONVERGENT B1 ;  /* 0x0000000000017941 */ /* 0x000fea0003800200 */
.L_x_212:
        /* <DEDUP_REMOVED lines=31> */
.L_x_215:
[----:B------:R-:W-:Y:S05]  /*5990*/  BSYNC.RECONVERGENT B1 ;  /* 0x0000000000017941 */ /* 0x000fea0003800200 */
.L_x_214:
[----:B------:R-:W-:Y:S01]  /*59a0*/  ISETP.GT.AND P0, PT, R2, 0x17, PT ;  /* 0x000000170200780c */ /* 0x000fe20003f04270 */
[----:B-1----:R1:W1:Y:S01]  /*59b0*/  SHFL.DOWN PT, R6, R4, 0x8, 0x1f ;  /* 0x09001f0004067f89 */ /* 0x00226200000e0000 */
[----:B------:R-:W-:Y:S01]  /*59c0*/  BSSY.RECONVERGENT B1, `(.L_x_216) ;  /* 0x000001d000017945 */ /* 0x000fe20003800200 */
[----:B--2---:R-:W-:Y:S02]  /*59d0*/  IMAD.MOV.U32 R12, RZ, RZ, R10 ;  /* 0x000000ffff0c7224 */ /* 0x004fe400078e000a */
[----:B------:R2:W1:Y:S01]  /*59e0*/  SHFL.DOWN PT, R7, R5, 0x8, 0x1f ;  /* 0x09001f0005077f89 */ /* 0x00046200000e0000 */
[----:B------:R-:W-:Y:S02]  /*59f0*/  IMAD.MOV.U32 R13, RZ, RZ, R11 ;  /* 0x000000ffff0d7224 */ /* 0x000fe400078e000b */
[----:B------:R-:W-:Y:S01]  /*5a00*/  IMAD.MOV.U32 R8, RZ, RZ, R4 ;  /* 0x000000ffff087224 */ /* 0x000fe200078e0004 */
[----:B0-----:R2:W0:Y:S01]  /*5a10*/  SHFL.DOWN PT, R15, R10, 0x8, 0x1f ;  /* 0x09001f000a0f7f89 */ /* 0x00142200000e0000 */
[----:B----4-:R-:W-:-:S03]  /*5a20*/  IMAD.MOV.U32 R9, RZ, RZ, R5 ;  /* 0x000000ffff097224 */ /* 0x010fc600078e0005 */
[----:B---3--:R2:W3:Y:S01]  /*5a30*/  SHFL.DOWN PT, R14, R11, 0x8, 0x1f ;  /* 0x09001f000b0e7f89 */ /* 0x0084e200000e0000 */
[----:B------:R-:W-:Y:S05]  /*5a40*/  @P0 BRA `(.L_x_217) ;  /* 0x0000000000500947 */ /* 0x000fea0003800000 */
[----:B-1----:R-:W-:Y:S01]  /*5a50*/  DSETP.GEU.AND P0, PT, |R4|, |R6|, PT ;  /* 0x400000060400722a */ /* 0x002fe20003f0e200 */
        /* <DEDUP_REMOVED lines=19> */
.L_x_217:
[----:B------:R-:W-:Y:S05]  /*5b90*/  BSYNC.RECONVERGENT B1 ;  /* 0x0000000000017941 */ /* 0x000fea0003800200 */
.L_x_216:
[----:B------:R-:W-:Y:S01]  /*5ba0*/  ISETP.GT.AND P0, PT, R2, 0xf, PT ;  /* 0x0000000f0200780c */ /* 0x000fe20003f04270 */
[----:B--2---:R2:W4:Y:S01]  /*5bb0*/  SHFL.DOWN PT, R10, R8, 0x10, 0x1f ;  /* 0x0a001f00080a7f89 */ /* 0x00452200000e0000 */
[----:B------:R-:W-:Y:S01]  /*5bc0*/  BSSY.RECONVERGENT B1, `(.L_x_218) ;  /* 0x000001d000017945 */ /* 0x000fe20003800200 */
[----:B-1----:R-:W-:Y:S02]  /*5bd0*/  IMAD.MOV.U32 R4, RZ, RZ, R12 ;  /* 0x000000ffff047224 */ /* 0x002fe400078e000c */
[----:B------:R2:W1:Y:S01]  /*5be0*/  SHFL.DOWN PT, R11, R9, 0x10, 0x1f ;  /* 0x0a001f00090b7f89 */ /* 0x00046200000e0000 */
[----:B------:R-:W-:Y:S02]  /*5bf0*/  IMAD.MOV.U32 R5, RZ, RZ, R13 ;  /* 0x000000ffff057224 */ /* 0x000fe400078e000d */
[----:B------:R-:W-:Y:S01]  /*5c00*/  IMAD.MOV.U32 R6, RZ, RZ, R8 ;  /* 0x000000ffff067224 */ /* 0x000fe200078e0008 */
[----:B0-----:R2:W0:Y:S01]  /*5c10*/  SHFL.DOWN PT, R15, R12, 0x10, 0x1f ;  /* 0x0a001f000c0f7f89 */ /* 0x00142200000e0000 */
[----:B------:R-:W-:-:S03]  /*5c20*/  IMAD.MOV.U32 R7, RZ, RZ, R9 ;  /* 0x000000ffff077224 */ /* 0x000fc600078e0009 */
[----:B---3--:R2:W3:Y:S01]  /*5c30*/  SHFL.DOWN PT, R14, R13, 0x10, 0x1f ;  /* 0x0a001f000d0e7f89 */ /* 0x0084e200000e0000 */
        /* <DEDUP_REMOVED lines=21> */
.L_x_219:
[----:B------:R-:W-:Y:S05]  /*5d90*/  BSYNC.RECONVERGENT B1 ;  /* 0x0000000000017941 */ /* 0x000fea0003800200 */
.L_x_218:
[----:B------:R-:W-:Y:S01]  /*5da0*/  ISETP.NE.AND P0, PT, R2, RZ, PT ;  /* 0x000000ff0200720c */ /* 0x000fe20003f05270 */
[----:B------:R-:W-:-:S12]  /*5db0*/  BSSY.RECONVERGENT B1, `(.L_x_220) ;  /* 0x000000a000017945 */ /* 0x000fd80003800200 */
[----:B------:R-:W-:Y:S05]  /*5dc0*/  @P0 BRA `(.L_x_221) ;  /* 0x0000000000200947 */ /* 0x000fea0003800000 */
[----:B--2---:R-:W2:Y:S01]  /*5dd0*/  S2R R9, SR_CgaCtaId ;  /* 0x0000000000097919 */ /* 0x004ea20000008800 */
[----:B------:R-:W-:Y:S02]  /*5de0*/  MOV R8, 0x400 ;  /* 0x0000040000087802 */ /* 0x000fe40000000f00 */
[----:B------:R-:W-:-:S04]  /*5df0*/  SHF.R.U32.HI R2, RZ, 0x1, R3 ;  /* 0x00000001ff027819 */ /* 0x000fc80000011603 */
[----:B------:R-:W-:Y:S02]  /*5e00*/  LOP3.LUT R2, R2, 0x1f0, RZ, 0xc0, !PT ;  /* 0x000001f002027812 */ /* 0x000fe400078ec0ff */
[----:B--2---:R-:W-:-:S05]  /*5e10*/  LEA R9, R9, R8, 0x18 ;  /* 0x0000000809097211 */ /* 0x004fca00078ec0ff */
[----:B------:R-:W-:-:S05]  /*5e20*/  IMAD.IADD R9, R2, 0x1, R9 ;  /* 0x0000000102097824 */ /* 0x000fca00078e0209 */
[----:B------:R2:W-:Y:S04]  /*5e30*/  STS.64 [R9+0x10], R4 ;  /* 0x0000100409007388 */ /* 0x0005e80000000a00 */
[----:B------:R2:W-:Y:S02]  /*5e40*/  STS.64 [R9+0x8], R6 ;  /* 0x0000080609007388 */ /* 0x0005e40000000a00 */
.L_x_221:
[----:B------:R-:W-:Y:S05]  /*5e50*/  BSYNC.RECONVERGENT B1 ;  /* 0x0000000000017941 */ /* 0x000fea0003800200 */
.L_x_220:
[----:B------:R-:W-:Y:S01]  /*5e60*/  BAR.SYNC.DEFER_BLOCKING 0x0 ;  /* 0x0000000000007b1d */ /* 0x000fe20000010000 */
[----:B------:R-:W-:-:S13]  /*5e70*/  ISETP.NE.AND P1, PT, R3, RZ, PT ;  /* 0x000000ff0300720c */ /* 0x000fda0003f25270 */
[----:B------:R-:W-:Y:S05]  /*5e80*/  @P1 BRA `(.L_x_149) ;  /* 0x00000008008c1947 */ /* 0x000fea0003800000 */
[----:B------:R-:W5:Y:S01]  /*5e90*/  S2R R3, SR_CgaCtaId ;  /* 0x0000000000037919 */ /* 0x000f620000008800 */
[----:B------:R-:W-:Y:S01]  /*5ea0*/  MOV R20, 0x400 ;  /* 0x0000040000147802 */ /* 0x000fe20000000f00 */
[----:B------:R-:W-:Y:S03]  /*5eb0*/  BSSY.RECONVERGENT B1, `(.L_x_222) ;  /* 0x000001a000017945 */ /* 0x000fe60003800200 */
[----:B-----5:R-:W-:-:S05]  /*5ec0*/  LEA R20, R3, R20, 0x18 ;  /* 0x0000001403147211 */ /* 0x020fca00078ec0ff */
[----:B------:R-:W5:Y:S04]  /*5ed0*/  LDS.64 R16, [R20+0x18] ;  /* 0x0000180014107984 */ /* 0x000f680000000a00 */
[----:B-12-4-:R-:W1:Y:S04]  /*5ee0*/  LDS.128 R8, [R20+0x20] ;  /* 0x0000200014087984 */ /* 0x016e680000000c00 */
[----:B------:R2:W4:Y:S04]  /*5ef0*/  LDS.64 R2, [R20+0x80] ;  /* 0x0000800014027984 */ /* 0x0005280000000a00 */
[----:B0--3--:R2:W0:Y:S01]  /*5f00*/  LDS.128 R12, [R20+0x30] ;  /* 0x00003000140c7984 */ /* 0x0094220000000c00 */
[----:B-----5:R-:W-:Y:S01]  /*5f10*/  DSETP.GEU.AND P0, PT, |R6|, |R16|, PT ;  /* 0x400000100600722a */ /* 0x020fe20003f0e200 */
[----:B------:R-:W-:-:S02]  /*5f20*/  IMAD.MOV.U32 R22, RZ, RZ, R16 ;  /* 0x000000ffff167224 */ /* 0x000fc400078e0010 */
[----:B------:R-:W-:Y:S02]  /*5f30*/  IMAD.MOV.U32 R23, RZ, RZ, R17 ;  /* 0x000000ffff177224 */ /* 0x000fe400078e0011 */
[----:B-1----:R-:W-:Y:S02]  /*5f40*/  IMAD.MOV.U32 R25, RZ, RZ, R8 ;  /* 0x000000ffff197224 */ /* 0x002fe400078e0008 */
[----:B------:R-:W-:-:S07]  /*5f50*/  IMAD.MOV.U32 R21, RZ, RZ, R9 ;  /* 0x000000ffff157224 */ /* 0x000fce00078e0009 */
[----:B0-2-4-:R-:W-:Y:S05]  /*5f60*/  @!P0 BRA `(.L_x_223) ;  /* 0x0000000000388947 */ /* 0x015fea0003800000 */
        /* <DEDUP_REMOVED lines=14> */
.L_x_223:
[----:B------:R-:W-:Y:S05]  /*6050*/  BSYNC.RECONVERGENT B1 ;  /* 0x0000000000017941 */ /* 0x000fea0003800200 */
.L_x_222:
        /* <DEDUP_REMOVED lines=23> */
.L_x_225:
[----:B------:R-:W-:Y:S05]  /*61d0*/  BSYNC.RECONVERGENT B1 ;  /* 0x0000000000017941 */ /* 0x000fea0003800200 */
.L_x_224:
        /* <DEDUP_REMOVED lines=21> */
.L_x_227:
[----:B------:R-:W-:Y:S05]  /*6330*/  BSYNC.RECONVERGENT B1 ;  /* 0x0000000000017941 */ /* 0x000fea0003800200 */
.L_x_226:
        /* <DEDUP_REMOVED lines=23> */
.L_x_229:
[----:B------:R-:W-:Y:S05]  /*64b0*/  BSYNC.RECONVERGENT B1 ;  /* 0x0000000000017941 */ /* 0x000fea0003800200 */
.L_x_228:
        /* <DEDUP_REMOVED lines=21> */
.L_x_231:
[----:B------:R-:W-:Y:S05]  /*6610*/  BSYNC.RECONVERGENT B1 ;  /* 0x0000000000017941 */ /* 0x000fea0003800200 */
.L_x_230:
        /* <DEDUP_REMOVED lines=21> */
.L_x_233:
[----:B------:R-:W-:Y:S05]  /*6770*/  BSYNC.RECONVERGENT B1 ;  /* 0x0000000000017941 */ /* 0x000fea0003800200 */
.L_x_232:
        /* <DEDUP_REMOVED lines=20> */
.L_x_149:
[----:B------:R-:W-:Y:S05]  /*68c0*/  BSYNC.RECONVERGENT B0 ;  /* 0x0000000000007941 */ /* 0x000fea0003800200 */
.L_x_116:
[----:B------:R-:W-:Y:S05]  /*68d0*/  @P1 EXIT ;  /* 0x000000000000194d */ /* 0x000fea0003800000 */
[----:B01--4-:R-:W0:Y:S02]  /*68e0*/  LDC.64 R2, c[0x0][0x390] ;  /* 0x0000e400ff027b82 */ /* 0x013e240000000a00 */
[----:B0-----:R-:W-:-:S05]  /*68f0*/  IMAD.WIDE.U32 R2, R0, 0x10, R2 ;  /* 0x0000001000027825 */ /* 0x001fca00078e0002 */
[----:B------:R-:W-:Y:S04]  /*6900*/  STG.E.64 desc[UR10][R2.64], R6 ;  /* 0x0000000602007986 */ /* 0x000fe8000c101b0a */
[----:B------:R-:W-:Y:S01]  /*6910*/  STG.E.64 desc[UR10][R2.64+0x8], R4 ;  /* 0x0000080402007986 */ /* 0x000fe2000c101b0a */
[----:B------:R-:W-:Y:S05]  /*6920*/  EXIT ;  /* 0x000000000000794d */ /* 0x000fea0003800000 */
.L_x_234:
        /* <DEDUP_REMOVED lines=13> */
.L_x_763:


//--------------------- .text._ZN6thrust24THRUST_300001_SM_1000_NS8cuda_cub4core6detail13_kernel_agentINS1_8__reduce11ReduceAgentINS0_12zip_iteratorIN4cuda3std3__45tupleIJNS0_10device_ptrIdEENS0_17counting_iteratorIlNS0_11use_defaultESF_SF_EEEEEEEPNSB_IJdlEEESJ_lNS1_9__extrema9arg_max_fIdl7compareEEEEJSI_SK_lSO_EEEvDpT0_ --------------------------
	.section	.text._ZN6thrust24THRUST_300001_SM_1000_NS8cuda_cub4core6detail13_kernel_agentINS1_8__reduce11ReduceAgentINS0_12zip_iteratorIN4cuda3std3__45tupleIJNS0_10device_ptrIdEENS0_17counting_iteratorIlNS0_11use_defaultESF_SF_EEEEEEEPNSB_IJdlEEESJ_lNS1_9__extrema9arg_max_fIdl7compareEEEEJSI_SK_lSO_EEEvDpT0_,"ax",@progbits
	.align	128
        .global         _ZN6thrust24THRUST_300001_SM_1000_NS8cuda_cub4core6detail13_kernel_agentINS1_8__reduce11ReduceAgentINS0_12zip_iteratorIN4cuda3std3__45tupleIJNS0_10device_ptrIdEENS0_17counting_iteratorIlNS0_11use_defaultESF_SF_EEEEEEEPNSB_IJdlEEESJ_lNS1_9__extrema9arg_max_fIdl7compareEEEEJSI_SK_lSO_EEEvDpT0_
        .type           _ZN6thrust24THRUST_300001_SM_1000_NS8cuda_cub4core6detail13_kernel_agentINS1_8__reduce11ReduceAgentINS0_12zip_iteratorIN4cuda3std3__45tupleIJNS0_10device_ptrIdEENS0_17counting_iteratorIlNS0_11use_defaultESF_SF_EEEEEEEPNSB_IJdlEEESJ_lNS1_9__extrema9arg_max_fIdl7compareEEEEJSI_SK_lSO_EEEvDpT0_,@function
        .size           _ZN6thrust24THRUST_300001_SM_1000_NS8cuda_cub4core6detail13_kernel_agentINS1_8__reduce11ReduceAgentINS0_12zip_iteratorIN4cuda3std3__45tupleIJNS0_10device_ptrIdEENS0_17counting_iteratorIlNS0_11use_defaultESF_SF_EEEEEEEPNSB_IJdlEEESJ_lNS1_9__extrema9arg_max_fIdl7compareEEEEJSI_SK_lSO_EEEvDpT0_,(.L_x_764 - _ZN6thrust24THRUST_300001_SM_1000_NS8cuda_cub4core6detail13_kernel_agentINS1_8__reduce11ReduceAgentINS0_12zip_iteratorIN4cuda3std3__45tupleIJNS0_10device_ptrIdEENS0_17counting_iteratorIlNS0_11use_defaultESF_SF_EEEEEEEPNSB_IJdlEEESJ_lNS1_9__extrema9arg_max_fIdl7compareEEEEJSI_SK_lSO_EEEvDpT0_)
        .other          _ZN6thrust24THRUST_300001_SM_1000_NS8cuda_cub4core6detail13_kernel_agentINS1_8__reduce11ReduceAgentINS0_12zip_iteratorIN4cuda3std3__45tupleIJNS0_10device_ptrIdEENS0_17counting_iteratorIlNS0_11use_defaultESF_SF_EEEEEEEPNSB_IJdlEEESJ_lNS1_9__extrema9arg_max_fIdl7compareEEEEJSI_SK_lSO_EEEvDpT0_,@"STO_CUDA_ENTRY STV_DEFAULT"
_ZN6thrust24THRUST_300001_SM_1000_NS8cuda_cub4core6detail13_kernel_agentINS1_8__reduce11ReduceAgentINS0_12zip_iteratorIN4cuda3std3__45tupleIJNS0_10device_ptrIdEENS0_17counting_iteratorIlNS0_11use_defaultESF_SF_EEEEEEEPNSB_IJdlEEESJ_lNS1_9__extrema9arg_max_fIdl7compareEEEEJSI_SK_lSO_EEEvDpT0_:
.text._ZN6thrust24THRUST_300001_SM_1000_NS8cuda_cub4core6detail13_kernel_agentINS1_8__reduce11ReduceAgentINS0_12zip_iteratorIN4cuda3std3__45tupleIJNS0_10device_ptrIdEENS0_17counting_iteratorIlNS0_11use_defaultESF_SF_EEEEEEEPNSB_IJdlEEESJ_lNS1_9__extrema9arg_max_fIdl7compareEEEEJSI_SK_lSO_EEEvDpT0_:
[----:B------:R-:W-:Y:S01]  /*0000*/  LDC R1, c[0x0][0x37c] ;  /* 0x0000df00ff017b82 */ /* 0x000fe20000000800 */
[----:B------:R-:W0:Y:S02]  /*0010*/  LDCU.64 UR4, c[0x0][0x398] ;  /* 0x00007300ff0477ac */ /* 0x000e240008000a00 */
[----:B0-----:R-:W-:-:S04]  /*0020*/  ISETP.NE.U32.AND P0, PT, RZ, UR4, PT ;  /* 0x00000004ff007c0c */ /* 0x001fc8000bf05070 */
[----:B------:R-:W-:-:S13]  /*0030*/  ISETP.NE.AND.EX P0, PT, RZ, UR5, PT, P0 ;  /* 0x00000005ff007c0c */ /* 0x000fda000bf05300 */
[----:B------:R-:W-:Y:S05]  /*0040*/  @!P0 EXIT ;  /* 0x000000000000894d */ /* 0x000fea0003800000 */
[----:B------:R-:W-:Y:S01]  /*0050*/  UISETP.GT.U32.AND UP0, UPT, UR4, 0x4ff, UPT ;  /* 0x000004ff0400788c */ /* 0x000fe2000bf04070 */
[----:B------:R-:W-:Y:S01]  /*0060*/  BSSY.RECONVERGENT B0, `(.L_x_235) ;  /* 0x000063e000007945 */ /* 0x000fe20003800200 */
[----:B------:R-:W0:Y:S02]  /*0070*/  LDCU.64 UR8, c[0x0][0x358] ;  /* 0x00006b00ff0877ac */ /* 0x000e240008000a00 */
[----:B------:R-:W-:-:S09]  /*0080*/  UISETP.GT.AND.EX UP0, UPT, UR5, URZ, UPT, UP0 ;  /* 0x000000ff0500728c */ /* 0x000fd2000bf04300 */
        /* <DEDUP_REMOVED lines=9> */
[----:B------:R-:W1:Y:S01]  /*0120*/  LDC.64 R2, c[0x0][0x380] ;  /* 0x0000e000ff027b82 */ /* 0x000e620000000a00 */
[----:B------:R-:W2:Y:S01]  /*0130*/  LDCU.64 UR6, c[0x0][0x388] ;  /* 0x00007100ff0677ac */ /* 0x000ea20008000a00 */
[----:B-1----:R-:W-:-:S06]  /*0140*/  IMAD.WIDE.U32 R2, R0, 0x8, R2 ;  /* 0x0000000800027825 */ /* 0x002fcc00078e0002 */
[----:B0-----:R-:W5:Y:S01]  /*0150*/  LDG.E.64 R2, desc[UR8][R2.64] ;  /* 0x0000000802027981 */ /* 0x001f62000c1e1b00 */
[C---:B--2---:R-:W-:Y:S01]  /*0160*/  IADD3 R9, P0, PT, R0.reuse, UR6, RZ ;  /* 0x0000000600097c10 */ /* 0x044fe2000ff1e0ff */
[----:B------:R-:W-:-:S04]  /*0170*/  VIADD R10, R0, 0x100 ;  /* 0x00000100000a7836 */ /* 0x000fc80000000000 */
[----:B------:R-:W-:-:S08]  /*0180*/  IMAD.X R8, RZ, RZ, UR7, P0 ;  /* 0x00000007ff087e24 */ /* 0x000fd000080e06ff */
.L_x_238:
[----:B0-----:R-:W-:Y:S05]  /*0190*/  BSYNC.RECONVERGENT B1 ;  /* 0x0000000000017941 */ /* 0x001fea0003800200 */
.L_x_237:
[----:B------:R-:W-:Y:S01]  /*01a0*/  ISETP.GE.AND P0, PT, R10, UR4, PT ;  /* 0x000000040a007c0c */ /* 0x000fe2000bf06270 */
[----:B------:R-:W-:-:S12]  /*01b0*/  BSSY.RECONVERGENT B1, `(.L_x_239) ;  /* 0x00000a9000017945 */ /* 0x000fd80003800200 */
[----:B------:R-:W-:Y:S05]  /*01c0*/  @P0 BRA `(.L_x_240) ;  /* 0x00000008009c0947 */ /* 0x000fea0003800000 */
[----:B------:R-:W-:Y:S01]  /*01d0*/  LOP3.LUT R4, RZ, R10, RZ, 0x33, !PT ;  /* 0x0000000aff047212 */ /* 0x000fe200078e33ff */
[----:B------:R-:W-:Y:S04]  /*01e0*/  BSSY.RECONVERGENT B2, `(.L_x_241) ;  /* 0x0000034000027945 */ /* 0x000fe80003800200 */
[----:B------:R-:W-:-:S05]  /*01f0*/  VIADD R16, R4, UR4 ;  /* 0x0000000404107c36 */ /* 0x000fca0008000000 */
[----:B------:R-:W-:-:S04]  /*0200*/  LOP3.LUT R4, R16, 0x300, RZ, 0xc0, !PT ;  /* 0x0000030010047812 */ /* 0x000fc800078ec0ff */
[----:B------:R-:W-:-:S13]  /*0210*/  ISETP.NE.AND P0, PT, R4, 0x300, PT ;  /* 0x000003000400780c */ /* 0x000fda0003f05270 */
[----:B------:R-:W-:Y:S05]  /*0220*/  @!P0 BRA `(.L_x_242) ;  /* 0x0000000000bc8947 */ /* 0x000fea0003800000 */
[----:B------:R-:W0:Y:S01]  /*0230*/  LDC.64 R4, c[0x0][0x380] ;  /* 0x0000e000ff047b82 */ /* 0x000e220000000a00 */
[----:B------:R-:W1:Y:S01]  /*0240*/  LDCU.64 UR6, c[0x0][0x388] ;  /* 0x00007100ff0677ac */ /* 0x000e620008000a00 */
[----:B------:R-:W-:-:S04]  /*0250*/  LEA.HI R6, R16, 0x1, RZ, 0x18 ;  /* 0x0000000110067811 */ /* 0x000fc800078fc0ff */
[----:B------:R-:W-:-:S05]  /*0260*/  LOP3.LUT R6, R6, 0x3, RZ, 0xc0, !PT ;  /* 0x0000000306067812 */ /* 0x000fca00078ec0ff */
[----:B------:R-:W-:Y:S01]  /*0270*/  IMAD.MOV R11, RZ, RZ, -R6 ;  /* 0x000000ffff0b7224 */ /* 0x000fe200078e0a06 */
[C---:B-1----:R-:W-:Y:S01]  /*0280*/  IADD3 R14, P0, PT, R10.reuse, UR6, RZ ;  /* 0x000000060a0e7c10 */ /* 0x042fe2000ff1e0ff */
[----:B0-----:R-:W-:-:S04]  /*0290*/  IMAD.WIDE.U32 R4, R10, 0x8, R4 ;  /* 0x000000080a047825 */ /* 0x001fc800078e0004 */
[----:B------:R-:W-:Y:S02]  /*02a0*/  IMAD.MOV.U32 R12, RZ, RZ, R4 ;  /* 0x000000ffff0c7224 */ /* 0x000fe400078e0004 */
[----:B------:R-:W-:Y:S02]  /*02b0*/  IMAD.MOV.U32 R13, RZ, RZ, R5 ;  /* 0x000000ffff0d7224 */ /* 0x000fe400078e0005 */
[----:B------:R-:W-:-:S07]  /*02c0*/  IMAD.X R15, RZ, RZ, UR7, P0 ;  /* 0x00000007ff0f7e24 */ /* 0x000fce00080e06ff */
.L_x_245:
        /* <DEDUP_REMOVED lines=31> */
.L_x_244:
[----:B------:R-:W-:Y:S05]  /*04c0*/  BSYNC.RECONVERGENT B3 ;  /* 0x0000000000037941 */ /* 0x000fea0003800200 */
.L_x_243:
[----:B------:R-:W-:Y:S01]  /*04d0*/  IADD3 R14, P0, PT, R14, 0x100, RZ ;  /* 0x000001000e0e7810 */ /* 0x000fe20007f1e0ff */
[----:B------:R-:W-:Y:S02]  /*04e0*/  VIADD R10, R10, 0x100 ;  /* 0x000001000a0a7836 */ /* 0x000fe40000000000 */
[----:B------:R-:W-:Y:S02]  /*04f0*/  IMAD.X R13, RZ, RZ, R13, P3 ;  /* 0x000000ffff0d7224 */ /* 0x000fe400018e060d */
[----:B------:R-:W-:Y:S01]  /*0500*/  IMAD.X R15, RZ, RZ, R15, P0 ;  /* 0x000000ffff0f7224 */ /* 0x000fe200000e060f */
[----:B------:R-:W-:Y:S07]  /*0510*/  @P2 BRA `(.L_x_245) ;  /* 0xfffffffc006c2947 */ /* 0x000fee000383ffff */
.L_x_242:
[----:B------:R-:W-:Y:S05]  /*0520*/  BSYNC.RECONVERGENT B2 ;  /* 0x0000000000027941 */ /* 0x000fea0003800200 */
.L_x_241:
[----:B------:R-:W-:-:S13]  /*0530*/  ISETP.GE.U32.AND P0, PT, R16, 0x300, PT ;  /* 0x000003001000780c */ /* 0x000fda0003f06070 */
[----:B------:R-:W-:Y:S05]  /*0540*/  @!P0 BRA `(.L_x_240) ;  /* 0x0000000400bc8947 */ /* 0x000fea0003800000 */
[----:B------:R-:W0:Y:S01]  /*0550*/  LDC.64 R4, c[0x0][0x380] ;  /* 0x0000e000ff047b82 */ /* 0x000e220000000a00 */
[----:B------:R-:W-:-:S07]  /*0560*/  VIADD R20, R10, 0x200 ;  /* 0x000002000a147836 */ /* 0x000fce0000000000 */
[----:B------:R-:W1:Y:S02]  /*0570*/  LDC.64 R6, c[0x0][0x388] ;  /* 0x0000e200ff067b82 */ /* 0x000e640000000a00 */
.L_x_254:
[----:B------:R-:W-:-:S04]  /*0580*/  VIADD R17, R20, 0xfffffe00 ;  /* 0xfffffe0014117836 */ /* 0x000fc80000000000 */
[----:B0-----:R-:W-:-:S05]  /*0590*/  IMAD.WIDE R24, R17, 0x8, R4 ;  /* 0x0000000811187825 */ /* 0x001fca00078e0204 */
[----:B------:R-:W2:Y:S04]  /*05a0*/  LDG.E.64 R18, desc[UR8][R24.64] ;  /* 0x0000000818127981 */ /* 0x000ea8000c1e1b00 */
[----:B-----5:R0:W5:Y:S04]  /*05b0*/  LDG.E.64 R14, desc[UR8][R24.64+0x800] ;  /* 0x00080008180e7981 */ /* 0x020168000c1e1b00 */
[----:B------:R0:W5:Y:S04]  /*05c0*/  LDG.E.64 R12, desc[UR8][R24.64+0x1000] ;  /* 0x00100008180c7981 */ /* 0x000168000c1e1b00 */
[----:B------:R0:W5:Y:S01]  /*05d0*/  LDG.E.64 R10, desc[UR8][R24.64+0x1800] ;  /* 0x00180008180a7981 */ /* 0x000162000c1e1b00 */
[----:B-1----:R-:W-:Y:S01]  /*05e0*/  IADD3 R26, P1, PT, R17, R6, RZ ;  /* 0x00000006111a7210 */ /* 0x002fe20007f3e0ff */
[----:B------:R-:W-:Y:S01]  /*05f0*/  BSSY.RECONVERGENT B2, `(.L_x_246) ;  /* 0x0000017000027945 */ /* 0x000fe20003800200 */
[----:B------:R-:W-:-:S02]  /*0600*/  VIADD R23, R20, 0xffffff00 ;  /* 0xffffff0014177836 */ /* 0x000fc40000000000 */
[----:B------:R-:W-:Y:S01]  /*0610*/  LEA.HI.X.SX32 R27, R17, R7, 0x1, P1 ;  /* 0x00000007111b7211 */ /* 0x000fe200008f0eff */
[----:B------:R-:W-:-:S04]  /*0620*/  IMAD.MOV.U32 R22, RZ, RZ, R26 ;  /* 0x000000ffff167224 */ /* 0x000fc800078e001a */
        /* <DEDUP_REMOVED lines=19> */
.L_x_247:
[----:B------:R-:W-:Y:S05]  /*0760*/  BSYNC.RECONVERGENT B2 ;  /* 0x0000000000027941 */ /* 0x000fea0003800200 */
.L_x_246:
[----:B-----5:R-:W-:Y:S01]  /*0770*/  DSETP.GEU.AND P0, PT, |R16|, |R14|, PT ;  /* 0x4000000e1000722a */ /* 0x020fe20003f0e200 */
[C---:B------:R-:W-:Y:S01]  /*0780*/  IADD3 R19, P1, PT, R23.reuse, R6, RZ ;  /* 0x0000000617137210 */ /* 0x040fe20007f3e0ff */
[----:B------:R-:W-:Y:S01]  /*0790*/  BSSY.RECONVERGENT B2, `(.L_x_248) ;  /* 0x0000015000027945 */ /* 0x000fe20003800200 */
[----:B------:R-:W-:Y:S02]  /*07a0*/  IMAD.MOV.U32 R2, RZ, RZ, R14 ;  /* 0x000000ffff027224 */ /* 0x000fe400078e000e */
[----:B------:R-:W-:Y:S01]  /*07b0*/  LEA.HI.X.SX32 R18, R23, R7, 0x1, P1 ;  /* 0x0000000717127211 */ /* 0x000fe200008f0eff */
[----:B------:R-:W-:Y:S02]  /*07c0*/  IMAD.MOV.U32 R9, RZ, RZ, R19 ;  /* 0x000000ffff097224 */ /* 0x000fe400078e0013 */
[----:B------:R-:W-:Y:S01]  /*07d0*/  IMAD.MOV.U32 R3, RZ, RZ, R15 ;  /* 0x000000ffff037224 */ /* 0x000fe200078e000f */
[----:B------:R-:W-:-:S05]  /*07e0*/  MOV R8, R18 ;  /* 0x0000001200087202 */ /* 0x000fca0000000f00 */
        /* <DEDUP_REMOVED lines=15> */
.L_x_249:
[----:B------:R-:W-:Y:S05]  /*08e0*/  BSYNC.RECONVERGENT B2 ;  /* 0x0000000000027941 */ /* 0x000fea0003800200 */
.L_x_248:
[----:B------:R-:W-:Y:S01]  /*08f0*/  DSETP.GEU.AND P0, PT, |R2|, |R12|, PT ;  /* 0x4000000c0200722a */ /* 0x000fe20003f0e200 */
[CC--:B------:R-:W-:Y:S01]  /*0900*/  IADD3 R22, P1, PT, R20.reuse, R6.reuse, RZ ;  /* 0x0000000614167210 */ /* 0x0c0fe20007f3e0ff */
[C---:B------:R-:W-:Y:S01]  /*0910*/  VIADD R16, R20.reuse, 0x100 ;  /* 0x0000010014107836 */ /* 0x040fe20000000000 */
[----:B------:R-:W-:Y:S01]  /*0920*/  BSSY.RECONVERGENT B2, `(.L_x_250) ;  /* 0x0000016000027945 */ /* 0x000fe20003800200 */
[----:B------:R-:W-:Y:S01]  /*0930*/  IMAD.MOV.U32 R14, RZ, RZ, R12 ;  /* 0x000000ffff0e7224 */ /* 0x000fe200078e000c */
[----:B------:R-:W-:Y:S01]  /*0940*/  LEA.HI.X.SX32 R19, R20, R7, 0x1, P1 ;  /* 0x0000000714137211 */ /* 0x000fe200008f0eff */
[----:B------:R-:W-:Y:S01]  /*0950*/  IMAD.MOV.U32 R17, RZ, RZ, R22 ;  /* 0x000000ffff117224 */ /* 0x000fe200078e0016 */
[----:B------:R-:W-:Y:S01]  /*0960*/  IADD3 R24, P2, PT, R16, R6, RZ ;  /* 0x0000000610187210 */ /* 0x000fe20007f5e0ff */
[----:B------:R-:W-:Y:S02]  /*0970*/  IMAD.MOV.U32 R15, RZ, RZ, R13 ;  /* 0x000000ffff0f7224 */ /* 0x000fe400078e000d */
[----:B------:R-:W-:-:S04]  /*0980*/  IMAD.MOV.U32 R18, RZ, RZ, R19 ;  /* 0x000000ffff127224 */ /* 0x000fc800078e0013 */
[----:B------:R-:W-:Y:S06]  /*0990*/  @!P0 BRA `(.L_x_251) ;  /* 0x0000000000388947 */ /* 0x000fec0003800000 */
        /* <DEDUP_REMOVED lines=14> */
.L_x_251:
[----:B------:R-:W-:Y:S05]  /*0a80*/  BSYNC.RECONVERGENT B2 ;  /* 0x0000000000027941 */ /* 0x000fea0003800200 */
.L_x_250:
[----:B------:R-:W-:Y:S01]  /*0a90*/  DSETP.GEU.AND P0, PT, |R14|, |R10|, PT ;  /* 0x4000000a0e00722a */ /* 0x000fe20003f0e200 */
[----:B------:R-:W-:Y:S01]  /*0aa0*/  LEA.HI.X.SX32 R13, R16, R7, 0x1, P2 ;  /* 0x00000007100d7211 */ /* 0x000fe200010f0eff */
[----:B------:R-:W-:Y:S01]  /*0ab0*/  BSSY.RECONVERGENT B2, `(.L_x_252) ;  /* 0x0000014000027945 */ /* 0x000fe20003800200 */
[----:B------:R-:W-:Y:S02]  /*0ac0*/  IMAD.MOV.U32 R9, RZ, RZ, R24 ;  /* 0x000000ffff097224 */ /* 0x000fe400078e0018 */
[----:B------:R-:W-:Y:S02]  /*0ad0*/  IMAD.MOV.U32 R2, RZ, RZ, R10 ;  /* 0x000000ffff027224 */ /* 0x000fe400078e000a */
[----:B------:R-:W-:Y:S02]  /*0ae0*/  IMAD.MOV.U32 R8, RZ, RZ, R13 ;  /* 0x000000ffff087224 */ /* 0x000fe400078e000d */
[----:B------:R-:W-:-:S05]  /*0af0*/  IMAD.MOV.U32 R3, RZ, RZ, R11 ;  /* 0x000000ffff037224 */ /* 0x000fca00078e000b */
        /* <DEDUP_REMOVED lines=15> */
.L_x_253:
[----:B------:R-:W-:Y:S05]  /*0bf0*/  BSYNC.RECONVERGENT B2 ;  /* 0x0000000000027941 */ /* 0x000fea0003800200 */
.L_x_252:
[C---:B------:R-:W-:Y:S02]  /*0c00*/  VIADD R10, R20.reuse, 0x200 ;  /* 0x00000200140a7836 */ /* 0x040fe40000000000 */
[----:B------:R-:W-:-:S03]  /*0c10*/  VIADD R20, R20, 0x400 ;  /* 0x0000040014147836 */ /* 0x000fc60000000000 */
[----:B------:R-:W-:-:S13]  /*0c20*/  ISETP.GE.AND P0, PT, R10, UR5, PT ;  /* 0x000000050a007c0c */ /* 0x000fda000bf06270 */
[----:B------:R-:W-:Y:S05]  /*0c30*/  @!P0 BRA `(.L_x_254) ;  /* 0xfffffff800508947 */ /* 0x000fea000383ffff */
.L_x_240:
[----:B------:R-:W-:Y:S05]  /*0c40*/  BSYNC.RECONVERGENT B1 ;  /* 0x0000000000017941 */ /* 0x000fea0003800200 */
.L_x_239:
[----:B------:R-:W0:Y:S02]  /*0c50*/  LDCU UR6, c[0x0][0x398] ;  /* 0x00007300ff0677ac */ /* 0x000e240008000800 */
[----:B0-----:R-:W-:-:S09]  /*0c60*/  UISETP.GE.AND UP0, UPT, UR6, 0x100, UPT ;  /* 0x000001000600788c */ /* 0x001fd2000bf06270 */
[----:B------:R-:W-:Y:S05]  /*0c70*/  BRA.U !UP0, `(.L_x_255) ;  /* 0x0000001508507547 */ /* 0x000fea000b800000 */
        /* <DEDUP_REMOVED lines=32> */
.L_x_257:
[----:B------:R-:W-:Y:S05]  /*0e80*/  BSYNC.RECONVERGENT B1 ;  /* 0x0000000000017941 */ /* 0x000fea0003800200 */
.L_x_256:
        /* <DEDUP_REMOVED lines=31> */
.L_x_259:
[----:B------:R-:W-:Y:S05]  /*1080*/  BSYNC.RECONVERGENT B1 ;  /* 0x0000000000017941 */ /* 0x000fea0003800200 */
.L_x_258:
[----:B------:R-:W-:Y:S01]  /*1090*/  ISETP.GT.AND P0, PT, R10, 0x1b, PT ;  /* 0x0000001b0a00780c */ /* 0x000fe20003f04270 */
[----:B-1----:R1:W1:Y:S01]  /*10a0*/  SHFL.DOWN PT, R6, R2, 0x4, 0x1f ;  /* 0x08801f0002067f89 */ /* 0x00226200000e0000 */
[----:B------:R-:W-:Y:S01]  /*10b0*/  BSSY.RECONVERGENT B1, `(.L_x_260) ;  /* 0x000001d000017945 */ /* 0x000fe20003800200 */
[----:B0-----:R-:W-:Y:S02]  /*10c0*/  IMAD.MOV.U32 R11, RZ, RZ, R8 ;  /* 0x000000ffff0b7224 */ /* 0x001fe400078e0008 */
[----:B--2---:R0:W2:Y:S01]  /*10d0*/  SHFL.DOWN PT, R7, R3, 0x4, 0x1f ;  /* 0x08801f0003077f89 */ /* 0x0040a200000e0000 */
[----:B------:R-:W-:Y:S02]  /*10e0*/  IMAD.MOV.U32 R12, RZ, RZ, R9 ;  /* 0x000000ffff0c7224 */ /* 0x000fe400078e0009 */
[----:B------:R-:W-:Y:S01]  /*10f0*/  IMAD.MOV.U32 R4, RZ, RZ, R2 ;  /* 0x000000ffff047224 */ /* 0x000fe200078e0002 */
[----:B----4-:R0:W4:Y:S01]  /*1100*/  SHFL.DOWN PT, R13, R8, 0x4, 0x1f ;  /* 0x08801f00080d7f89 */ /* 0x01012200000e0000 */
[----:B------:R-:W-:-:S03]  /*1110*/  IMAD.MOV.U32 R5, RZ, RZ, R3 ;  /* 0x000000ffff057224 */ /* 0x000fc600078e0003 */
[----:B---3--:R0:W3:Y:S01]  /*1120*/  SHFL.DOWN PT, R14, R9, 0x4, 0x1f ;  /* 0x08801f00090e7f89 */ /* 0x0080e200000e0000 */
[----:B------:R-:W-:Y:S05]  /*1130*/  @P0 BRA `(.L_x_261) ;  /* 0x0000000000500947 */ /* 0x000fea0003800000 */
[----:B-12---:R-:W-:Y:S01]  /*1140*/  DSETP.GEU.AND P0, PT, |R2|, |R6|, PT ;  /* 0x400000060200722a */ /* 0x006fe20003f0e200 */
[----:B----4-:R-:W-:Y:S02]  /*1150*/  IMAD.MOV.U32 R11, RZ, RZ, R13 ;  /* 0x000000ffff0b7224 */ /* 0x010fe400078e000d */
        /* <DEDUP_REMOVED lines=18> */
.L_x_261:
[----:B------:R-:W-:Y:S05]  /*1280*/  BSYNC.RECONVERGENT B1 ;  /* 0x0000000000017941 */ /* 0x000fea0003800200 */
.L_x_260:
        /* <DEDUP_REMOVED lines=31> */
.L_x_263:
[----:B------:R-:W-:Y:S05]  /*1480*/  BSYNC.RECONVERGENT B1 ;  /* 0x0000000000017941 */ /* 0x000fea0003800200 */
.L_x_262:
[----:B------:R-:W-:Y:S01]  /*1490*/  ISETP.GT.AND P0, PT, R10, 0xf, PT ;  /* 0x0000000f0a00780c */ /* 0x000fe20003f04270 */
[----:B-1----:R1:W1:Y:S01]  /*14a0*/  SHFL.DOWN PT, R4, R2, 0x10, 0x1f ;  /* 0x0a001f0002047f89 */ /* 0x00226200000e0000 */
[----:B------:R-:W-:Y:S01]  /*14b0*/  BSSY.RECONVERGENT B1, `(.L_x_264) ;  /* 0x000001d000017945 */ /* 0x000fe20003800200 */
[----:B---3--:R-:W-:Y:S01]  /*14c0*/  MOV R14, R8 ;  /* 0x00000008000e7202 */ /* 0x008fe20000000f00 */
[----:B------:R-:W-:Y:S01]  /*14d0*/  IMAD.MOV.U32 R15, RZ, RZ, R9 ;  /* 0x000000ffff0f7224 */ /* 0x000fe200078e0009 */
[----:B0-----:R0:W3:Y:S01]  /*14e0*/  SHFL.DOWN PT, R5, R3, 0x10, 0x1f ;  /* 0x0a001f0003057f89 */ /* 0x0010e200000e0000 */
[----:B------:R-:W-:Y:S02]  /*14f0*/  IMAD.MOV.U32 R12, RZ, RZ, R2 ;  /* 0x000000ffff0c7224 */ /* 0x000fe400078e0002 */
[----:B----4-:R-:W-:Y:S01]  /*1500*/  IMAD.MOV.U32 R13, RZ, RZ, R3 ;  /* 0x000000ffff0d7224 */ /* 0x010fe200078e0003 */
[----:B--2---:R0:W2:Y:S04]  /*1510*/  SHFL.DOWN PT, R7, R8, 0x10, 0x1f ;  /* 0x0a001f0008077f89 */ /* 0x0040a800000e0000 */
[----:B------:R0:W4:Y:S01]  /*1520*/  SHFL.DOWN PT, R6, R9, 0x10, 0x1f ;  /* 0x0a001f0009067f89 */ /* 0x00012200000e0000 */
        /* <DEDUP_REMOVED lines=21> */
.L_x_265:
[----:B------:R-:W-:Y:S05]  /*1680*/  BSYNC.RECONVERGENT B1 ;  /* 0x0000000000017941 */ /* 0x000fea0003800200 */
.L_x_264:
        /* <DEDUP_REMOVED lines=11> */
.L_x_267:
[----:B------:R-:W-:Y:S05]  /*1740*/  BSYNC.RECONVERGENT B1 ;  /* 0x0000000000017941 */ /* 0x000fea0003800200 */
.L_x_266:
        /* <DEDUP_REMOVED lines=8> */
[----:B-1234-:R-:W1:Y:S04]  /*17d0*/  LDS.128 R4, [R0+0x20] ;  /* 0x0000200000047984 */ /* 0x01ee680000000c00 */
[----:B------:R2:W3:Y:S04]  /*17e0*/  LDS.64 R2, [R0+0x80] ;  /* 0x0000800000027984 */ /* 0x0004e80000000a00 */
[----:B------:R2:W4:Y:S01]  /*17f0*/  LDS.128 R8, [R0+0x30] ;  /* 0x0000300000087984 */ /* 0x0005220000000c00 */
        /* <DEDUP_REMOVED lines=20> */
.L_x_270:
[----:B------:R-:W-:Y:S05]  /*1940*/  BSYNC.RECONVERGENT B1 ;  /* 0x0000000000017941 */ /* 0x000fea0003800200 */
.L_x_269:
        /* <DEDUP_REMOVED lines=23> */
.L_x_272:
[----:B------:R-:W-:Y:S05]  /*1ac0*/  BSYNC.RECONVERGENT B1 ;  /* 0x0000000000017941 */ /* 0x000fea0003800200 */
.L_x_271:
        /* <DEDUP_REMOVED lines=21> */
.L_x_274:
[----:B------:R-:W-:Y:S05]  /*1c20*/  BSYNC.RECONVERGENT B1 ;  /* 0x0000000000017941 */ /* 0x000fea0003800200 */
.L_x_273:
[----:B------:R0:W1:Y:S01]  /*1c30*/  LDS.128 R8, [R0+0x60] ;  /* 0x0000600000087984 */ /* 0x0000620000000c00 */
[----:B------:R-:W-:Y:S01]  /*1c40*/  DSETP.GEU.AND P0, PT, |R20|, |R14|, PT ;  /* 0x4000000e1400722a */ /* 0x000fe20003f0e200 */
[----:B------:R-:W-:Y:S01]  /*1c50*/  BSSY.RECONVERGENT B1, `(.L_x_275) ;  /* 0x0000015000017945 */ /* 0x000fe20003800200 */
[----:B------:R-:W-:Y:S01]  /*1c60*/  MOV R12, R14 ;  /* 0x0000000e000c7202 */ /* 0x000fe20000000f00 */
        /* <DEDUP_REMOVED lines=19> */
.L_x_276:
[----:B------:R-:W-:Y:S05]  /*1da0*/  BSYNC.RECONVERGENT B1 ;  /* 0x0000000000017941 */ /* 0x000fea0003800200 */
.L_x_275:
        /* <DEDUP_REMOVED lines=21> */
.L_x_278:
[----:B------:R-:W-:Y:S05]  /*1f00*/  BSYNC.RECONVERGENT B1 ;  /* 0x0000000000017941 */ /* 0x000fea0003800200 */
.L_x_277:
        /* <DEDUP_REMOVED lines=21> */
.L_x_280:
[----:B------:R-:W-:Y:S05]  /*2060*/  BSYNC.RECONVERGENT B1 ;  /* 0x0000000000017941 */ /* 0x000fea0003800200 */
.L_x_279:
        /* <DEDUP_REMOVED lines=21> */
.L_x_255:
[----:B------:R-:W0:Y:S01]  /*21c0*/  S2R R4, SR_LANEID ;  /* 0x0000000000047919 */ /* 0x000e220000000000 */
[----:B------:R-:W-:Y:S01]  /*21d0*/  LOP3.LUT R5, R0, 0x3e0, RZ, 0xc0, !PT ;  /* 0x000003e000057812 */ /* 0x000fe200078ec0ff */
[----:B------:R-:W-:Y:S01]  /*21e0*/  BSSY.RECONVERGENT B1, `(.L_x_281) ;  /* 0x0000024000017945 */ /* 0x000fe20003800200 */
[----:B------:R-:W-:Y:S02]  /*21f0*/  IMAD.MOV.U32 R12, RZ, RZ, R9 ;  /* 0x000000ffff0c7224 */ /* 0x000fe400078e0009 */
[----:B------:R-:W-:Y:S02]  /*2200*/  IMAD.MOV.U32 R14, RZ, RZ, R8 ;  /* 0x000000ffff0e7224 */ /* 0x000fe400078e0008 */
[----:B------:R-:W-:Y:S01]  /*2210*/  VIADD R6, R5, 0x20 ;  /* 0x0000002005067836 */ /* 0x000fe20000000000 */
[----:B------:R-:W-:Y:S01]  /*2220*/  LOP3.LUT R5, RZ, R5, RZ, 0x33, !PT ;  /* 0x00000005ff057212 */ /* 0x000fe200078e33ff */
[----:B-----5:R-:W-:-:S03]  /*2230*/  IMAD.MOV.U32 R7, RZ, RZ, R3 ;  /* 0x000000ffff077224 */ /* 0x020fc600078e0003 */
[----:B------:R-:W-:Y:S01]  /*2240*/  ISETP.GT.AND P0, PT, R6, UR6, PT ;  /* 0x0000000606007c0c */ /* 0x000fe2000bf04270 */
[----:B------:R-:W-:Y:S01]  /*2250*/  VIADD R5, R5, UR6 ;  /* 0x0000000605057c36 */ /* 0x000fe20008000000 */
[----:B------:R-:W-:-:S04]  /*2260*/  MOV R6, R2 ;  /* 0x0000000200067202 */ /* 0x000fc80000000f00 */
[----:B------:R-:W-:-:S05]  /*2270*/  SEL R5, R5, 0x1f, P0 ;  /* 0x0000001f05057807 */ /* 0x000fca0000000000 */
[----:B------:R1:W2:Y:S04]  /*2280*/  SHFL.DOWN PT, R10, R2, 0x1, R5 ;  /* 0x08200000020a7989 */ /* 0x0002a800000e0005 */
[----:B------:R1:W3:Y:S04]  /*2290*/  SHFL.DOWN PT, R11, R3, 0x1, R5 ;  /* 0x08200000030b7989 */ /* 0x0002e800000e0005 */
[----:B------:R1:W4:Y:S01]  /*22a0*/  SHFL.DOWN PT, R16, R9, 0x1, R5 ;  /* 0x0820000009107989 */ /* 0x00032200000e0005 */
[----:B0-----:R-:W-:-:S03]  /*22b0*/  ISETP.GE.AND P0, PT, R4, R5, PT ;  /* 0x000000050400720c */ /* 0x001fc60003f06270 */
[----:B------:R1:W0:Y:S10]  /*22c0*/  SHFL.DOWN PT, R13, R8, 0x1, R5 ;  /* 0x08200000080d7989 */ /* 0x00023400000e0005 */
[----:B-1----:R-:W-:Y:S05]  /*22d0*/  @P0 BRA `(.L_x_282) ;  /* 0x0000000000500947 */ /* 0x002fea0003800000 */
[----:B--23--:R-:W-:Y:S01]  /*22e0*/  DSETP.GEU.AND P0, PT, |R2|, |R10|, PT ;  /* 0x4000000a0200722a */ /* 0x00cfe20003f0e200 */
        /* <DEDUP_REMOVED lines=19> */
.L_x_282:
[----:B------:R-:W-:Y:S05]  /*2420*/  BSYNC.RECONVERGENT B1 ;  /* 0x0000000000017941 */ /* 0x000fea0003800200 */
.L_x_281:
[----:B------:R-:W-:Y:S01]  /*2430*/  VIADD R2, R4, 0x2 ;  /* 0x0000000204027836 */ /* 0x000fe20000000000 */
[----:B------:R1:W1:Y:S01]  /*2440*/  SHFL.DOWN PT, R8, R6, 0x2, R5 ;  /* 0x0840000006087989 */ /* 0x00026200000e0005 */
[----:B------:R-:W-:Y:S01]  /*2450*/  BSSY.RECONVERGENT B1, `(.L_x_283) ;  /* 0x000001e000017945 */ /* 0x000fe20003800200 */
[----:B--2---:R-:W-:Y:S02]  /*2460*/  IMAD.MOV.U32 R10, RZ, RZ, R12 ;  /* 0x000000ffff0a7224 */ /* 0x004fe400078e000c */
[----:B------:R-:W-:Y:S01]  /*2470*/  ISETP.GT.AND P0, PT, R2, R5, PT ;  /* 0x000000050200720c */ /* 0x000fe20003f04270 */
[----:B------:R2:W1:Y:S01]  /*2480*/  SHFL.DOWN PT, R9, R7, 0x2, R5 ;  /* 0x0840000007097989 */ /* 0x00046200000e0005 */
[----:B----4-:R-:W-:Y:S02]  /*2490*/  IMAD.MOV.U32 R16, RZ, RZ, R14 ;  /* 0x000000ffff107224 */ /* 0x010fe400078e000e */
[----:B------:R-:W-:Y:S01]  /*24a0*/  IMAD.MOV.U32 R2, RZ, RZ, R6 ;  /* 0x000000ffff027224 */ /* 0x000fe200078e0006 */
[----:B---3--:R2:W3:Y:S01]  /*24b0*/  SHFL.DOWN PT, R11, R12, 0x2, R5 ;  /* 0x084000000c0b7989 */ /* 0x0084e200000e0005 */
[----:B------:R-:W-:-:S03]  /*24c0*/  IMAD.MOV.U32 R3, RZ, RZ, R7 ;  /* 0x000000ffff037224 */ /* 0x000fc600078e0007 */
[----:B0-----:R2:W0:Y:S04]  /*24d0*/  SHFL.DOWN PT, R13, R14, 0x2, R5 ;  /* 0x084000000e0d7989 */ /* 0x00142800000e0005 */
        /* <DEDUP_REMOVED lines=21> */
.L_x_284:
[----:B------:R-:W-:Y:S05]  /*2630*/  BSYNC.RECONVERGENT B1 ;  /* 0x0000000000017941 */ /* 0x000fea0003800200 */
.L_x_283:
[----:B-1----:R-:W-:Y:S01]  /*2640*/  VIADD R6, R4, 0x4 ;  /* 0x0000000404067836 */ /* 0x002fe20000000000 */
[----:B------:R1:W4:Y:S01]  /*2650*/  SHFL.DOWN PT, R8, R2, 0x4, R5 ;  /* 0x0880000002087989 */ /* 0x00032200000e0005 */
[----:B------:R-:W-:Y:S01]  /*2660*/  BSSY.RECONVERGENT B1, `(.L_x_285) ;  /* 0x000001e000017945 */ /* 0x000fe20003800200 */
[----:B--2---:R-:W-:Y:S02]  /*2670*/  IMAD.MOV.U32 R12, RZ, RZ, R10 ;  /* 0x000000ffff0c7224 */ /* 0x004fe400078e000a */
[----:B------:R-:W-:Y:S01]  /*2680*/  ISETP.GT.AND P0, PT, R6, R5, PT ;  /* 0x000000050600720c */ /* 0x000fe20003f04270 */
[----:B------:R1:W2:Y:S01]  /*2690*/  SHFL.DOWN PT, R9, R3, 0x4, R5 ;  /* 0x0880000003097989 */ /* 0x0002a200000e0005 */
[----:B------:R-:W-:Y:S02]  /*26a0*/  IMAD.MOV.U32 R14, RZ, RZ, R16 ;  /* 0x000000ffff0e7224 */ /* 0x000fe400078e0010 */
[----:B------:R-:W-:Y:S01]  /*26b0*/  IMAD.MOV.U32 R6, RZ, RZ, R2 ;  /* 0x000000ffff067224 */ /* 0x000fe200078e0002 */
[----:B---3--:R1:W3:Y:S01]  /*26c0*/  SHFL.DOWN PT, R11, R10, 0x4, R5 ;  /* 0x088000000a0b7989 */ /* 0x0082e200000e0005 */
[----:B------:R-:W-:-:S03]  /*26d0*/  IMAD.MOV.U32 R7, RZ, RZ, R3 ;  /* 0x000000ffff077224 */ /* 0x000fc600078e0003 */
[----:B0-----:R1:W0:Y:S04]  /*26e0*/  SHFL.DOWN PT, R13, R16, 0x4, R5 ;  /* 0x08800000100d7989 */ /* 0x00122800000e0005 */
[----:B------:R-:W-:Y:S05]  /*26f0*/  @P0 BRA `(.L_x_286) ;  /* 0x0000000000500947 */ /* 0x000fea0003800000 */
[----:B--2-4-:R-:W-:Y:S01]  /*2700*/  DSETP.GEU.AND P0, PT, |R2|, |R8|, PT ;  /* 0x400000080200722a */ /* 0x014fe20003f0e200 */
        /* <DEDUP_REMOVED lines=19> */
.L_x_286:
[----:B------:R-:W-:Y:S05]  /*2840*/  BSYNC.RECONVERGENT B1 ;  /* 0x0000000000017941 */ /* 0x000fea0003800200 */
.L_x_285:
[----:B-1----:R-:W-:Y:S01]  /*2850*/  IADD3 R2, PT, PT, R4, 0x8, RZ ;  /* 0x0000000804027810 */ /* 0x002fe20007ffe0ff */
[----:B----4-:R1:W4:Y:S01]  /*2860*/  SHFL.DOWN PT, R8, R6, 0x8, R5 ;  /* 0x0900000006087989 */ /* 0x01032200000e0005 */
[----:B------:R-:W-:Y:S01]  /*2870*/  BSSY.RECONVERGENT B1, `(.L_x_287) ;  /* 0x000001e000017945 */ /* 0x000fe20003800200 */
[----:B------:R-:W-:Y:S01]  /*2880*/  IMAD.MOV.U32 R10, RZ, RZ, R12 ;  /* 0x000000ffff0a7224 */ /* 0x000fe200078e000c */
[----:B------:R-:W-:Y:S01]  /*2890*/  ISETP.GT.AND P0, PT, R2, R5, PT ;  /* 0x000000050200720c */ /* 0x000fe20003f04270 */
[----:B--2---:R1:W2:Y:S01]  /*28a0*/  SHFL.DOWN PT, R9, R7, 0x8, R5 ;  /* 0x0900000007097989 */ /* 0x0042a200000e0005 */
        /* <DEDUP_REMOVED lines=26> */
.L_x_288:
[----:B------:R-:W-:Y:S05]  /*2a50*/  BSYNC.RECONVERGENT B1 ;  /* 0x0000000000017941 */ /* 0x000fea0003800200 */
.L_x_287:
[----:B----4-:R-:W-:Y:S01]  /*2a60*/  VIADD R8, R4, 0x10 ;  /* 0x0000001004087836 */ /* 0x010fe20000000000 */
[----:B-1----:R1:W4:Y:S01]  /*2a70*/  SHFL.DOWN PT, R6, R2, 0x10, R5 ;  /* 0x0a00000002067989 */ /* 0x00232200000e0005 */
[----:B------:R-:W-:Y:S01]  /*2a80*/  BSSY.RECONVERGENT B1, `(.L_x_289) ;  /* 0x000001e000017945 */ /* 0x000fe20003800200 */
[----:B------:R-:W-:Y:S02]  /*2a90*/  IMAD.MOV.U32 R14, RZ, RZ, R10 ;  /* 0x000000ffff0e7224 */ /* 0x000fe400078e000a */
[----:B------:R-:W-:Y:S01]  /*2aa0*/  ISETP.GT.AND P0, PT, R8, R5, PT ;  /* 0x000000050800720c */ /* 0x000fe20003f04270 */
[----:B------:R1:W1:Y:S01]  /*2ab0*/  SHFL.DOWN PT, R7, R3, 0x10, R5 ;  /* 0x0a00000003077989 */ /* 0x00026200000e0005 */
[----:B------:R-:W-:Y:S02]  /*2ac0*/  IMAD.MOV.U32 R15, RZ, RZ, R16 ;  /* 0x000000ffff0f7224 */ /* 0x000fe400078e0010 */
[----:B------:R-:W-:Y:S01]  /*2ad0*/  IMAD.MOV.U32 R12, RZ, RZ, R2 ;  /* 0x000000ffff0c7224 */ /* 0x000fe200078e0002 */
[----:B--2---:R2:W1:Y:S01]  /*2ae0*/  SHFL.DOWN PT, R9, R10, 0x10, R5 ;  /* 0x0a0000000a097989 */ /* 0x00446200000e0005 */
[----:B0-----:R-:W-:-:S03]  /*2af0*/  IMAD.MOV.U32 R13, RZ, RZ, R3 ;  /* 0x000000ffff0d7224 */ /* 0x001fc600078e0003 */
[----:B---3--:R2:W0:Y:S04]  /*2b00*/  SHFL.DOWN PT, R11, R16, 0x10, R5 ;  /* 0x0a000000100b7989 */ /* 0x00842800000e0005 */
[----:B------:R-:W-:Y:S05]  /*2b10*/  @P0 BRA `(.L_x_290) ;  /* 0x0000000000500947 */ /* 0x000fea0003800000 */
[----:B-1--4-:R-:W-:Y:S01]  /*2b20*/  DSETP.GEU.AND P0, PT, |R2|, |R6|, PT ;  /* 0x400000060200722a */ /* 0x012fe20003f0e200 */
[----:B------:R-:W-:Y:S02]  /*2b30*/  IMAD.MOV.U32 R14, RZ, RZ, R9 ;  /* 0x000000ffff0e7224 */ /* 0x000fe400078e0009 */
        /* <DEDUP_REMOVED lines=18> */
.L_x_290:
[----:B------:R-:W-:Y:S05]  /*2c60*/  BSYNC.RECONVERGENT B1 ;  /* 0x0000000000017941 */ /* 0x000fea0003800200 */
.L_x_289:
[----:B------:R-:W-:Y:S01]  /*2c70*/  ISETP.NE.AND P0, PT, R4, RZ, PT ;  /* 0x000000ff0400720c */ /* 0x000fe20003f05270 */
[----:B------:R-:W-:-:S12]  /*2c80*/  BSSY.RECONVERGENT B1, `(.L_x_291) ;  /* 0x000000a000017945 */ /* 0x000fd80003800200 */
[----:B------:R-:W-:Y:S05]  /*2c90*/  @P0 BRA `(.L_x_292) ;  /* 0x0000000000200947 */ /* 0x000fea0003800000 */
[----:B------:R-:W3:Y:S01]  /*2ca0*/  S2R R4, SR_CgaCtaId ;  /* 0x0000000000047919 */ /* 0x000ee20000008800 */
[----:B-1----:R-:W-:Y:S02]  /*2cb0*/  MOV R3, 0x400 ;  /* 0x0000040000037802 */ /* 0x002fe40000000f00 */
[----:B------:R-:W-:-:S04]  /*2cc0*/  SHF.R.U32.HI R2, RZ, 0x1, R0 ;  /* 0x00000001ff027819 */ /* 0x000fc80000011600 */
[----:B------:R-:W-:Y:S02]  /*2cd0*/  LOP3.LUT R2, R2, 0x1f0, RZ, 0xc0, !PT ;  /* 0x000001f002027812 */ /* 0x000fe400078ec0ff */
[----:B---3--:R-:W-:-:S05]  /*2ce0*/  LEA R3, R4, R3, 0x18 ;  /* 0x0000000304037211 */ /* 0x008fca00078ec0ff */
[----:B------:R-:W-:-:S05]  /*2cf0*/  IMAD.IADD R3, R2, 0x1, R3 ;  /* 0x0000000102037824 */ /* 0x000fca00078e0203 */
[----:B------:R3:W-:Y:S04]  /*2d00*/  STS.64 [R3+0x10], R14 ;  /* 0x0000100e03007388 */ /* 0x0007e80000000a00 */
[----:B------:R3:W-:Y:S02]  /*2d10*/  STS.64 [R3+0x8], R12 ;  /* 0x0000080c03007388 */ /* 0x0007e40000000a00 */
.L_x_292:
[----:B------:R-:W-:Y:S05]  /*2d20*/  BSYNC.RECONVERGENT B1 ;  /* 0x0000000000017941 */ /* 0x000fea0003800200 */
.L_x_291:
[----:B------:R-:W-:Y:S01]  /*2d30*/  BAR.SYNC.DEFER_BLOCKING 0x0 ;  /* 0x0000000000007b1d */ /* 0x000fe20000010000 */
[----:B------:R-:W-:-:S13]  /*2d40*/  ISETP.NE.AND P1, PT, R0, RZ, PT ;  /* 0x000000ff0000720c */ /* 0x000fda0003f25270 */
[----:B------:R-:W-:Y:S05]  /*2d50*/  @P1 BRA `(.L_x_268) ;  /* 0x0000003400b81947 */ /* 0x000fea0003800000 */
[----:B------:R-:W-:Y:S01]  /*2d60*/  UISETP.GE.AND UP0, UPT, UR6, 0x21, UPT ;  /* 0x000000210600788c */ /* 0x000fe2000bf06270 */
[----:B0-----:R-:W-:Y:S02]  /*2d70*/  IMAD.MOV.U32 R11, RZ, RZ, R14 ;  /* 0x000000ffff0b7224 */ /* 0x001fe400078e000e */
[----:B------:R-:W-:Y:S02]  /*2d80*/  IMAD.MOV.U32 R8, RZ, RZ, R15 ;  /* 0x000000ffff087224 */ /* 0x000fe400078e000f */
[----:B-1----:R-:W-:Y:S02]  /*2d90*/  IMAD.MOV.U32 R2, RZ, RZ, R12 ;  /* 0x000000ffff027224 */ /* 0x002fe400078e000c */
[----:B---3--:R-:W-:Y:S02]  /*2da0*/  IMAD.MOV.U32 R3, RZ, RZ, R13 ;  /* 0x000000ffff037224 */ /* 0x008fe400078e000d */
[----:B------:R-:W-:Y:S05]  /*2db0*/  BRA.U !UP0, `(.L_x_293) ;  /* 0x00000001086c7547 */ /* 0x000fea000b800000 */
[----:B------:R-:W0:Y:S01]  /*2dc0*/  S2UR UR5, SR_CgaCtaId ;  /* 0x00000000000579c3 */ /* 0x000e220000008800 */
[----:B------:R-:W-:Y:S01]  /*2dd0*/  UMOV UR4, 0x400 ;  /* 0x0000040000047882 */ /* 0x000fe20000000000 */
[----:B------:R-:W-:Y:S01]  /*2de0*/  BSSY.RECONVERGENT B1, `(.L_x_293) ;  /* 0x0000018000017945 */ /* 0x000fe20003800200 */
[----:B0-----:R-:W-:-:S09]  /*2df0*/  ULEA UR4, UR5, UR4, 0x18 ;  /* 0x0000000405047291 */ /* 0x001fd2000f8ec0ff */
[----:B--2---:R-:W0:Y:S04]  /*2e00*/  LDS.64 R4, [UR4+0x18] ;  /* 0x00001804ff047984 */ /* 0x004e280008000a00 */
        /* <DEDUP_REMOVED lines=21> */
.L_x_294:
[----:B------:R-:W-:Y:S05]  /*2f60*/  BSYNC.RECONVERGENT B1 ;  /* 0x0000000000017941 */ /* 0x000fea0003800200 */
.L_x_293:
[----:B------:R-:W-:Y:S01]  /*2f70*/  UISETP.GE.AND UP0, UPT, UR6, 0x41, UPT ;  /* 0x000000410600788c */ /* 0x000fe2000bf06270 */
[----:B------:R-:W-:Y:S02]  /*2f80*/  IMAD.MOV.U32 R9, RZ, RZ, R11 ;  /* 0x000000ffff097224 */ /* 0x000fe400078e000b */
[----:B------:R-:W-:Y:S02]  /*2f90*/  IMAD.MOV.U32 R0, RZ, RZ, R8 ;  /* 0x000000ffff007224 */ /* 0x000fe400078e0008 */
[----:B------:R-:W-:Y:S02]  /*2fa0*/  IMAD.MOV.U32 R4, RZ, RZ, R2 ;  /* 0x000000ffff047224 */ /* 0x000fe400078e0002 */
[----:B--2---:R-:W-:Y:S02]  /*2fb0*/  IMAD.MOV.U32 R5, RZ, RZ, R3 ;  /* 0x000000ffff057224 */ /* 0x004fe400078e0003 */
[----:B------:R-:W-:Y:S05]  /*2fc0*/  BRA.U !UP0, `(.L_x_295) ;  /* 0x00000001086c7547 */ /* 0x000fea000b800000 */
[----:B------:R-:W0:Y:S01]  /*2fd0*/  S2UR UR5, SR_CgaCtaId ;  /* 0x00000000000579c3 */ /* 0x000e220000008800 */
[----:B------:R-:W-:Y:S01]  /*2fe0*/  UMOV UR4, 0x400 ;  /* 0x0000040000047882 */ /* 0x000fe20000000000 */
[----:B------:R-:W-:Y:S01]  /*2ff0*/  BSSY.RECONVERGENT B1, `(.L_x_295) ;  /* 0x0000018000017945 */ /* 0x000fe20003800200 */
[----:B0-----:R-:W-:-:S09]  /*3000*/  ULEA UR4, UR5, UR4, 0x18 ;  /* 0x0000000405047291 */ /* 0x001fd2000f8ec0ff */
[----:B----4-:R-:W0:Y:S04]  /*3010*/  LDS.64 R6, [UR4+0x28] ;  /* 0x00002804ff067984 */ /* 0x010e280008000a00 */
        /* <DEDUP_REMOVED lines=21> */
.L_x_296:
[----:B------:R-:W-:Y:S05]  /*3170*/  BSYNC.RECONVERGENT B1 ;  /* 0x0000000000017941 */ /* 0x000fea0003800200 */
.L_x_295:
        /* <DEDUP_REMOVED lines=32> */
.L_x_298:
[----:B------:R-:W-:Y:S05]  /*3380*/  BSYNC.RECONVERGENT B1 ;  /* 0x0000000000017941 */ /* 0x000fea0003800200 */
.L_x_297:
        /* <DEDUP_REMOVED lines=32> */
.L_x_300:
[----:B------:R-:W-:Y:S05]  /*3590*/  BSYNC.RECONVERGENT B1 ;  /* 0x0000000000017941 */ /* 0x000fea0003800200 */
.L_x_299:
        /* <DEDUP_REMOVED lines=32> */
.L_x_302:
[----:B------:R-:W-:Y:S05]  /*37a0*/  BSYNC.RECONVERGENT B1 ;  /* 0x0000000000017941 */ /* 0x000fea0003800200 */
.L_x_301:
        /* <DEDUP_REMOVED lines=32> */
.L_x_304:
[----:B------:R-:W-:Y:S05]  /*39b0*/  BSYNC.RECONVERGENT B1 ;  /* 0x0000000000017941 */ /* 0x000fea0003800200 */
.L_x_303:
        /* <DEDUP_REMOVED lines=32> */
.L_x_236:
[----:B------:R-:W1:Y:S01]  /*3bc0*/  S2R R0, SR_TID.X ;  /* 0x0000000000007919 */ /* 0x000e620000002100 */
[----:B------:R-:W1:Y:S01]  /*3bd0*/  LDC.64 R2, c[0x0][0x380] ;  /* 0x0000e000ff027b82 */ /* 0x000e620000000a00 */
[----:B------:R-:W2:Y:S01]  /*3be0*/  LDCU.64 UR6, c[0x0][0x388] ;  /* 0x00007100ff0677ac */ /* 0x000ea20008000a00 */
[----:B-1----:R-:W-:-:S05]  /*3bf0*/  IMAD.WIDE.U32 R2, R0, 0x8, R2 ;  /* 0x0000000800027825 */ /* 0x002fca00078e0002 */
[----:B0-----:R-:W3:Y:S04]  /*3c00*/  LDG.E.64 R4, desc[UR8][R2.64] ;  /* 0x0000000802047981 */ /* 0x001ee8000c1e1b00 */
[----:B------:R-:W3:Y:S04]  /*3c10*/  LDG.E.64 R6, desc[UR8][R2.64+0x800] ;  /* 0x0008000802067981 */ /* 0x000ee8000c1e1b00 */
[----:B------:R-:W4:Y:S04]  /*3c20*/  LDG.E.64 R8, desc[UR8][R2.64+0x1000] ;  /* 0x0010000802087981 */ /* 0x000f28000c1e1b00 */
[----:B------:R-:W5:Y:S04]  /*3c30*/  LDG.E.64 R12, desc[UR8][R2.64+0x1800] ;  /* 0x00180008020c7981 */ /* 0x000f68000c1e1b00 */
[----:B------:R-:W5:Y:S01]  /*3c40*/  LDG.E.64 R10, desc[UR8][R2.64+0x2000] ;  /* 0x00200008020a7981 */ /* 0x000f62000c1e1b00 */
[----:B------:R-:W-:Y:S01]  /*3c50*/  BSSY.RECONVERGENT B1, `(.L_x_305) ;  /* 0x000001c000017945 */ /* 0x000fe20003800200 */
[----:B---3--:R-:W-:-:S06]  /*3c60*/  DSETP.GEU.AND P0, PT, |R4|, |R6|, PT ;  /* 0x400000060400722a */ /* 0x008fcc0003f0e200 */
[----:B------:R-:W-:Y:S02]  /*3c70*/  FSEL R4, R4, R6, P0 ;  /* 0x0000000604047208 */ /* 0x000fe40000000000 */
[----:B------:R-:W-:Y:S01]  /*3c80*/  FSEL R5, R5, R7, P0 ;  /* 0x0000000705057208 */ /* 0x000fe20000000000 */
[C---:B------:R-:W-:Y:S01]  /*3c90*/  VIADD R7, R0.reuse, 0x200 ;  /* 0x0000020000077836 */ /* 0x040fe20000000000 */
[----:B------:R-:W-:-:S04]  /*3ca0*/  LOP3.LUT R6, R0, 0x400, RZ, 0xfc, !PT ;  /* 0x0000040000067812 */ /* 0x000fc800078efcff */
[----:B----4-:R-:W-:Y:S01]  /*3cb0*/  DSETP.GEU.AND P1, PT, |R4|, |R8|, PT ;  /* 0x400000080400722a */ /* 0x010fe20003f2e200 */
[----:B--2---:R-:W-:-:S05]  /*3cc0*/  IADD3 R17, P4, PT, R6, UR6, RZ ;  /* 0x0000000606117c10 */ /* 0x004fca000ff9e0ff */
[----:B------:R-:W-:Y:S01]  /*3cd0*/  FSEL R4, R4, R8, P1 ;  /* 0x0000000804047208 */ /* 0x000fe20000800000 */
[----:B------:R-:W-:Y:S01]  /*3ce0*/  IMAD.X R16, RZ, RZ, UR7, P4 ;  /* 0x00000007ff107e24 */ /* 0x000fe2000a0e06ff */
[----:B------:R-:W-:Y:S01]  /*3cf0*/  FSEL R5, R5, R9, P1 ;  /* 0x0000000905057208 */ /* 0x000fe20000800000 */
[----:B------:R-:W-:-:S05]  /*3d00*/  VIADD R9, R0, 0x100 ;  /* 0x0000010000097836 */ /* 0x000fca0000000000 */
[----:B-----5:R-:W-:Y:S01]  /*3d10*/  DSETP.GEU.AND P2, PT, |R4|, |R12|, PT ;  /* 0x4000000c0400722a */ /* 0x020fe20003f4e200 */
[----:B------:R-:W-:-:S05]  /*3d20*/  @P1 SEL R7, R0, R9, P0 ;  /* 0x0000000900071207 */ /* 0x000fca0000000000 */
[----:B------:R-:W-:Y:S02]  /*3d30*/  FSEL R4, R4, R12, P2 ;  /* 0x0000000c04047208 */ /* 0x000fe40001000000 */
[----:B------:R-:W-:-:S06]  /*3d40*/  FSEL R5, R5, R13, P2 ;  /* 0x0000000d05057208 */ /* 0x000fcc0001000000 */
[----:B------:R-:W-:Y:S01]  /*3d50*/  DSETP.GEU.AND P3, PT, |R4|, |R10|, PT ;  /* 0x4000000a0400722a */ /* 0x000fe20003f6e200 */
[----:B------:R-:W-:-:S13]  /*3d60*/  @!P2 VIADD R7, R0, 0x300 ;  /* 0x000003000007a836 */ /* 0x000fda0000000000 */
[----:B------:R-:W-:Y:S05]  /*3d70*/  @!P3 BRA `(.L_x_306) ;  /* 0x000000000024b947 */ /* 0x000fea0003800000 */
[C---:B------:R-:W-:Y:S02]  /*3d80*/  ISETP.GE.U32.AND P0, PT, R7.reuse, R6, PT ;  /* 0x000000060700720c */ /* 0x040fe40003f06070 */
[----:B------:R-:W-:Y:S02]  /*3d90*/  IADD3 R6, P1, PT, R7, UR6, RZ ;  /* 0x0000000607067c10 */ /* 0x000fe4000ff3e0ff */
[----:B------:R-:W-:-:S03]  /*3da0*/  ISETP.GE.U32.AND.EX P0, PT, RZ, RZ, PT, P0 ;  /* 0x000000ffff00720c */ /* 0x000fc60003f06100 */
[----:B------:R-:W-:-:S10]  /*3db0*/  IMAD.X R7, RZ, RZ, UR7, P1 ;  /* 0x00000007ff077e24 */ /* 0x000fd400088e06ff */
[----:B------:R-:W-:-:S06]  /*3dc0*/  DSETP.LT.OR P0, PT, |R10|, |R4|, !P0 ;  /* 0x400000040a00722a */ /* 0x000fcc0004701600 */
[----:B------:R-:W-:Y:S02]  /*3dd0*/  FSEL R10, R4, R10, P0 ;  /* 0x0000000a040a7208 */ /* 0x000fe40000000000 */
[----:B------:R-:W-:Y:S02]  /*3de0*/  FSEL R11, R5, R11, P0 ;  /* 0x0000000b050b7208 */ /* 0x000fe40000000000 */
[----:B------:R-:W-:Y:S02]  /*3df0*/  SEL R17, R6, R17, P0 ;  /* 0x0000001106117207 */ /* 0x000fe40000000000 */
[----:B------:R-:W-:-:S07]  /*3e00*/  SEL R16, R7, R16, P0 ;  /* 0x0000001007107207 */ /* 0x000fce0000000000 */
.L_x_306:
[----:B------:R-:W-:Y:S05]  /*3e10*/  BSYNC.RECONVERGENT B1 ;  /* 0x0000000000017941 */ /* 0x000fea0003800200 */
.L_x_305:
[----:B------:R-:W-:Y:S01]  /*3e20*/  UISETP.GE.U32.AND UP0, UPT, UR4, 0xa00, UPT ;  /* 0x00000a000400788c */ /* 0x000fe2000bf06070 */
[----:B------:R-:W-:Y:S02]  /*3e30*/  IMAD.MOV.U32 R19, RZ, RZ, 0x500 ;  /* 0x00000500ff137424 */ /* 0x000fe400078e00ff */
[----:B------:R-:W-:Y:S01]  /*3e40*/  IMAD.MOV.U32 R18, RZ, RZ, RZ ;  /* 0x000000ffff127224 */ /* 0x000fe200078e00ff */
[----:B------:R-:W-:-:S09]  /*3e50*/  UISETP.GE.U32.AND.EX UP0, UPT, UR5, URZ, UPT, UP0 ;  /* 0x000000ff0500728c */ /* 0x000fd2000bf06100 */
[----:B------:R-:W-:Y:S05]  /*3e60*/  BRA.U !UP0, `(.L_x_307) ;  /* 0x0000000508587547 */ /* 0x000fea000b800000 */
[----:B------:R-:W-:Y:S01]  /*3e70*/  IMAD.MOV.U32 R12, RZ, RZ, R10 ;  /* 0x000000ffff0c7224 */ /* 0x000fe200078e000a */
[----:B------:R-:W0:Y:S01]  /*3e80*/  LDCU.64 UR6, c[0x0][0x388] ;  /* 0x00007100ff0677ac */ /* 0x000e220008000a00 */
[----:B------:R-:W-:Y:S02]  /*3e90*/  IMAD.MOV.U32 R13, RZ, RZ, R11 ;  /* 0x000000ffff0d7224 */ /* 0x000fe400078e000b */
[----:B------:R-:W-:Y:S01]  /*3ea0*/  IMAD.MOV.U32 R21, RZ, RZ, 0x500 ;  /* 0x00000500ff157424 */ /* 0x000fe200078e00ff */
[----:B------:R-:W1:Y:S01]  /*3eb0*/  LDCU.64 UR4, c[0x0][0x398] ;  /* 0x00007300ff0477ac */ /* 0x000e620008000a00 */
[----:B------:R-:W-:-:S07]  /*3ec0*/  IMAD.MOV.U32 R19, RZ, RZ, RZ ;  /* 0x000000ffff137224 */ /* 0x000fce00078e00ff */
.L_x_308:
[----:B------:R-:W-:-:S04]  /*3ed0*/  LEA R24, P0, R21, R2, 0x3 ;  /* 0x0000000215187211 */ /* 0x000fc800078018ff */
[----:B------:R-:W-:-:S05]  /*3ee0*/  LEA.HI.X R25, R21, R3, R19, 0x3, P0 ;  /* 0x0000000315197211 */ /* 0x000fca00000f1c13 */
[----:B------:R-:W2:Y:S04]  /*3ef0*/  LDG.E.64 R14, desc[UR8][R24.64] ;  /* 0x00000008180e7981 */ /* 0x000ea8000c1e1b00 */
[----:B------:R-:W3:Y:S04]  /*3f00*/  LDG.E.64 R8, desc[UR8][R24.64+0x800] ;  /* 0x0008000818087981 */ /* 0x000ee8000c1e1b00 */
[----:B------:R-:W4:Y:S04]  /*3f10*/  LDG.E.64 R6, desc[UR8][R24.64+0x1000] ;  /* 0x0010000818067981 */ /* 0x000f28000c1e1b00 */
[----:B------:R-:W5:Y:S04]  /*3f20*/  LDG.E.64 R4, desc[UR8][R24.64+0x1800] ;  /* 0x0018000818047981 */ /* 0x000f68000c1e1b00 */
[----:B------:R-:W5:Y:S01]  /*3f30*/  LDG.E.64 R10, desc[UR8][R24.64+0x2000] ;  /* 0x00200008180a7981 */ /* 0x000f62000c1e1b00 */
[----:B0-----:R-:W-:-:S04]  /*3f40*/  IADD3 R20, P0, P1, R21, UR6, R0 ;  /* 0x0000000615147c10 */ /* 0x001fc8000f91e000 */
[----:B------:R-:W-:Y:S01]  /*3f50*/  IADD3.X R18, PT, PT, R19, UR7, RZ, P0, P1 ;  /* 0x0000000713127c10 */ /* 0x000fe200087e24ff */
[----:B------:R-:W-:-:S04]  /*3f60*/  IMAD.MOV.U32 R22, RZ, RZ, R20 ;  /* 0x000000ffff167224 */ /* 0x000fc800078e0014 */
[----:B------:R-:W-:Y:S01]  /*3f70*/  IMAD.MOV.U32 R23, RZ, RZ, R18 ;  /* 0x000000ffff177224 */ /* 0x000fe200078e0012 */
[----:B--2---:R-:W-:-:S14]  /*3f80*/  DSETP.GEU.AND P2, PT, |R12|, |R14|, PT ;  /* 0x4000000e0c00722a */ /* 0x004fdc0003f4e200 */
[----:B------:R-:W-:-:S04]  /*3f90*/  @P2 ISETP.GE.U32.AND P0, PT, R17, R22, PT ;  /* 0x000000161100220c */ /* 0x000fc80003f06070 */
[----:B------:R-:W-:-:S13]  /*3fa0*/  @P2 ISETP.GE.AND.EX P0, PT, R16, R23, PT, P0 ;  /* 0x000000171000220c */ /* 0x000fda0003f06300 */
[----:B------:R-:W-:-:S06]  /*3fb0*/  @P2 DSETP.LT.OR P0, PT, |R14|, |R12|, !P0 ;  /* 0x4000000c0e00222a */ /* 0x000fcc0004701600 */
[----:B------:R-:W-:Y:S02]  /*3fc0*/  @P2 FSEL R13, R13, R15, P0 ;  /* 0x0000000f0d0d2208 */ /* 0x000fe40000000000 */
[----:B------:R-:W-:Y:S02]  /*3fd0*/  @P2 FSEL R12, R12, R14, P0 ;  /* 0x0000000e0c0c2208 */ /* 0x000fe40000000000 */
[----:B------:R-:W-:Y:S01]  /*3fe0*/  @P2 SEL R22, R17, R22, P0 ;  /* 0x0000001611162207 */ /* 0x000fe20000000000 */
[----:B------:R-:W-:Y:S01]  /*3ff0*/  @P2 IMAD.MOV.U32 R15, RZ, RZ, R13 ;  /* 0x000000ffff0f2224 */ /* 0x000fe200078e000d */
[----:B------:R-:W-:Y:S01]  /*4000*/  IADD3 R13, P3, PT, R20, 0x100, RZ ;  /* 0x00000100140d7810 */ /* 0x000fe20007f7e0ff */
[----:B------:R-:W-:Y:S01]  /*4010*/  @P2 IMAD.MOV.U32 R14, RZ, RZ, R12 ;  /* 0x000000ffff0e2224 */ /* 0x000fe200078e000c */
[----:B------:R-:W-:-:S03]  /*4020*/  @P2 SEL R23, R16, R23, P0 ;  /* 0x0000001710172207 */ /* 0x000fc60000000000 */
[----:B------:R-:W-:Y:S02]  /*4030*/  IMAD.X R16, RZ, RZ, R18, P3 ;  /* 0x000000ffff107224 */ /* 0x000fe400018e0612 */
[----:B---3--:R-:W-:-:S14]  /*4040*/  DSETP.GEU.AND P1, PT, |R14|, |R8|, PT ;  /* 0x400000080e00722a */ /* 0x008fdc0003f2e200 */
        /* <DEDUP_REMOVED lines=11> */
[----:B----4-:R-:W-:-:S14]  /*4100*/  DSETP.GEU.AND P2, PT, |R8|, |R6|, PT ;  /* 0x400000060800722a */ /* 0x010fdc0003f4e200 */
        /* <DEDUP_REMOVED lines=10> */
[----:B------:R-:W-:Y:S01]  /*41b0*/  IMAD.X R9, RZ, RZ, R18, P3 ;  /* 0x000000ffff097224 */ /* 0x000fe200018e0612 */
[----:B------:R-:W-:Y:S01]  /*41c0*/  IADD3 R17, P3, PT, R20, 0x400, RZ ;  /* 0x0000040014117810 */ /* 0x000fe20007f7e0ff */
[----:B-----5:R-:W-:-:S04]  /*41d0*/  DSETP.GEU.AND P1, PT, |R6|, |R4|, PT ;  /* 0x400000040600722a */ /* 0x020fc80003f2e200 */
[----:B------:R-:W-:-:S10]  /*41e0*/  IMAD.X R16, RZ, RZ, R18, P3 ;  /* 0x000000ffff107224 */ /* 0x000fd400018e0612 */
        /* <DEDUP_REMOVED lines=8> */
[----:B------:R-:W-:Y:S01]  /*4270*/  @P1 IMAD.MOV.U32 R5, RZ, RZ, R7 ;  /* 0x000000ffff051224 */ /* 0x000fe200078e0007 */
[C---:B------:R-:W-:Y:S02]  /*4280*/  IADD3 R6, P1, PT, R21.reuse, 0xa00, RZ ;  /* 0x00000a0015067810 */ /* 0x040fe40007f3e0ff */
[----:B------:R-:W-:-:S02]  /*4290*/  IADD3 R21, P3, PT, R21, 0x500, RZ ;  /* 0x0000050015157810 */ /* 0x000fc40007f7e0ff */
[----:B-1----:R-:W-:Y:S01]  /*42a0*/  ISETP.GT.U32.AND P4, PT, R6, UR4, PT ;  /* 0x0000000406007c0c */ /* 0x002fe2000bf84070 */
[----:B------:R-:W-:Y:S01]  /*42b0*/  DSETP.GEU.AND P2, PT, |R4|, |R10|, PT ;  /* 0x4000000a0400722a */ /* 0x000fe20003f4e200 */
[--C-:B------:R-:W-:Y:S02]  /*42c0*/  IMAD.X R6, RZ, RZ, R19.reuse, P1 ;  /* 0x000000ffff067224 */ /* 0x100fe400008e0613 */
[----:B------:R-:W-:-:S03]  /*42d0*/  IMAD.X R18, RZ, RZ, R19, P3 ;  /* 0x000000ffff127224 */ /* 0x000fc600018e0613 */
[----:B------:R-:W-:Y:S01]  /*42e0*/  ISETP.GT.AND.EX P1, PT, R6, UR5, PT, P4 ;  /* 0x0000000506007c0c */ /* 0x000fe2000bf24340 */
[----:B------:R-:W-:-:S07]  /*42f0*/  IMAD.MOV.U32 R19, RZ, RZ, R18 ;  /* 0x000000ffff137224 */ /* 0x000fce00078e0012 */
        /* <DEDUP_REMOVED lines=8> */
[----:B------:R-:W-:Y:S02]  /*4380*/  @P2 IMAD.MOV.U32 R11, RZ, RZ, R5 ;  /* 0x000000ffff0b2224 */ /* 0x000fe400078e0005 */
[----:B------:R-:W-:Y:S02]  /*4390*/  IMAD.MOV.U32 R12, RZ, RZ, R10 ;  /* 0x000000ffff0c7224 */ /* 0x000fe400078e000a */
[----:B------:R-:W-:Y:S01]  /*43a0*/  IMAD.MOV.U32 R13, RZ, RZ, R11 ;  /* 0x000000ffff0d7224 */ /* 0x000fe200078e000b */
[----:B------:R-:W-:Y:S06]  /*43b0*/  @!P1 BRA `(.L_x_308) ;  /* 0xfffffff800c49947 */ /* 0x000fec000383ffff */
[----:B------:R-:W-:-:S07]  /*43c0*/  IMAD.MOV.U32 R19, RZ, RZ, R21 ;  /* 0x000000ffff137224 */ /* 0x000fce00078e0015 */
.L_x_307:
[----:B------:R-:W-:-:S04]  /*43d0*/  ISETP.GE.U32.AND P0, PT, R19, UR4, PT ;  /* 0x0000000413007c0c */ /* 0x000fc8000bf06070 */
[----:B------:R-:W-:-:S13]  /*43e0*/  ISETP.GE.AND.EX P0, PT, R18, UR5, PT, P0 ;  /* 0x0000000512007c0c */ /* 0x000fda000bf06300 */
[----:B------:R-:W-:Y:S05]  /*43f0*/  @P0 BRA `(.L_x_309) ;  /* 0x0000000800c40947 */ /* 0x000fea0003800000 */
[----:B------:R-:W-:Y:S01]  /*4400*/  IADD3 R21, PT, PT, -R19, UR4, RZ ;  /* 0x0000000413157c10 */ /* 0x000fe2000fffe1ff */
[----:B------:R-:W-:Y:S03]  /*4410*/  BSSY.RECONVERGENT B1, `(.L_x_309) ;  /* 0x00000af000017945 */ /* 0x000fe60003800200 */
[----:B------:R-:W-:-:S13]  /*4420*/  ISETP.GE.AND P0, PT, R0, R21, PT ;  /* 0x000000150000720c */ /* 0x000fda0003f06270 */
[----:B------:R-:W-:Y:S05]  /*4430*/  @P0 BRA `(.L_x_310) ;  /* 0x0000000800b00947 */ /* 0x000fea0003800000 */
[-C--:B------:R-:W-:Y:S01]  /*4440*/  LOP3.LUT R6, RZ, R0.reuse, RZ, 0x33, !PT ;  /* 0x00000000ff067212 */ /* 0x080fe200078e33ff */
[----:B------:R-:W-:Y:S01]  /*4450*/  BSSY.RECONVERGENT B2, `(.L_x_311) ;  /* 0x0000036000027945 */ /* 0x000fe20003800200 */
[----:B------:R-:W-:Y:S02]  /*4460*/  MOV R12, R0 ;  /* 0x00000000000c7202 */ /* 0x000fe40000000f00 */
        /* <DEDUP_REMOVED lines=9> */
[----:B------:R-:W-:Y:S02]  /*4500*/  LOP3.LUT R2, R2, 0x3, RZ, 0xc0, !PT ;  /* 0x0000000302027812 */ /* 0x000fe400078ec0ff */
[----:B------:R-:W-:-:S03]  /*4510*/  IADD3 R13, P0, PT, R9, UR6, RZ ;  /* 0x00000006090d7c10 */ /* 0x000fc6000ff1e0ff */
[----:B------:R-:W-:Y:S01]  /*4520*/  IMAD.MOV R7, RZ, RZ, -R2 ;  /* 0x000000ffff077224 */ /* 0x000fe200078e0a02 */
[----:B0-----:R-:W-:-:S04]  /*4530*/  LEA R8, P1, R9, UR10, 0x3 ;  /* 0x0000000a09087c11 */ /* 0x001fc8000f8218ff */
[----:B------:R-:W-:Y:S02]  /*4540*/  LEA.HI.X R9, R9, UR11, R14, 0x3, P1 ;  /* 0x0000000b09097c11 */ /* 0x000fe400088f1c0e */
[----:B------:R-:W-:-:S07]  /*4550*/  IADD3.X R14, PT, PT, R14, UR7, RZ, P0, !PT ;  /* 0x000000070e0e7c10 */ /* 0x000fce00087fe4ff */
.L_x_315:
        /* <DEDUP_REMOVED lines=31> */
.L_x_314:
[----:B------:R-:W-:Y:S05]  /*4750*/  BSYNC.RECONVERGENT B3 ;  /* 0x0000000000037941 */ /* 0x000fea0003800200 */
.L_x_313:
[----:B------:R-:W-:Y:S01]  /*4760*/  IADD3 R13, P0, PT, R13, 0x100, RZ ;  /* 0x000001000d0d7810 */ /* 0x000fe20007f1e0ff */
[----:B------:R-:W-:Y:S02]  /*4770*/  VIADD R12, R12, 0x100 ;  /* 0x000001000c0c7836 */ /* 0x000fe40000000000 */
[----:B------:R-:W-:Y:S02]  /*4780*/  IMAD.X R9, RZ, RZ, R9, P3 ;  /* 0x000000ffff097224 */ /* 0x000fe400018e0609 */
[----:B------:R-:W-:Y:S01]  /*4790*/  IMAD.X R14, RZ, RZ, R14, P0 ;  /* 0x000000ffff0e7224 */ /* 0x000fe200000e060e */
[----:B------:R-:W-:Y:S07]  /*47a0*/  @P2 BRA `(.L_x_315) ;  /* 0xfffffffc006c2947 */ /* 0x000fee000383ffff */
.L_x_312:
[----:B------:R-:W-:Y:S05]  /*47b0*/  BSYNC.RECONVERGENT B2 ;  /* 0x0000000000027941 */ /* 0x000fea0003800200 */
.L_x_311:
[----:B------:R-:W-:-:S13]  /*47c0*/  ISETP.GE.U32.AND P0, PT, R6, 0x300, PT ;  /* 0x000003000600780c */ /* 0x000fda0003f06070 */
[----:B------:R-:W-:Y:S05]  /*47d0*/  @!P0 BRA `(.L_x_310) ;  /* 0x0000000400c88947 */ /* 0x000fea0003800000 */
[----:B------:R-:W0:Y:S01]  /*47e0*/  LDC.64 R8, c[0x0][0x380] ;  /* 0x0000e000ff087b82 */ /* 0x000e220000000a00 */
[----:B------:R-:W-:-:S07]  /*47f0*/  VIADD R20, R12, 0x200 ;  /* 0x000002000c147836 */ /* 0x000fce0000000000 */
[----:B------:R-:W1:Y:S02]  /*4800*/  LDC.64 R6, c[0x0][0x388] ;  /* 0x0000e200ff067b82 */ /* 0x000e640000000a00 */
.L_x_324:
        /* <DEDUP_REMOVED lines=30> */
.L_x_317:
[----:B------:R-:W-:Y:S05]  /*49f0*/  BSYNC.RECONVERGENT B2 ;  /* 0x0000000000027941 */ /* 0x000fea0003800200 */
.L_x_316:
        /* <DEDUP_REMOVED lines=9> */
[----:B------:R-:W-:-:S03]  /*4a90*/  IMAD.MOV.U32 R24, RZ, RZ, R26 ;  /* 0x000000ffff187224 */ /* 0x000fc600078e001a */
[----:B------:R-:W-:Y:S01]  /*4aa0*/  MOV R25, R27 ;  /* 0x0000001b00197202 */ /* 0x000fe20000000f00 */
        /* <DEDUP_REMOVED lines=15> */
.L_x_319:
[----:B------:R-:W-:Y:S05]  /*4ba0*/  BSYNC.RECONVERGENT B2 ;  /* 0x0000000000027941 */ /* 0x000fea0003800200 */
.L_x_318:
[----:B------:R-:W-:Y:S01]  /*4bb0*/  DSETP.GEU.AND P0, PT, |R16|, |R10|, PT ;  /* 0x4000000a1000722a */ /* 0x000fe20003f0e200 */
[CC--:B------:R-:W-:Y:S01]  /*4bc0*/  IADD3 R13, P1, P4, R19.reuse, R6.reuse, R20 ;  /* 0x00000006130d7210 */ /* 0x0c0fe20007c3e014 */
[----:B------:R-:W-:Y:S01]  /*4bd0*/  VIADD R4, R20, 0x100 ;  /* 0x0000010014047836 */ /* 0x000fe20000000000 */
[----:B------:R-:W-:Y:S01]  /*4be0*/  BSSY.RECONVERGENT B2, `(.L_x_320) ;  /* 0x0000016000027945 */ /* 0x000fe20003800200 */
[----:B------:R-:W-:Y:S01]  /*4bf0*/  IMAD.MOV.U32 R2, RZ, RZ, R10 ;  /* 0x000000ffff027224 */ /* 0x000fe200078e000a */
[----:B------:R-:W-:Y:S01]  /*4c00*/  IADD3.X R22, PT, PT, R18, R7, RZ, P1, P4 ;  /* 0x0000000712167210 */ /* 0x000fe20000fe84ff */
[----:B------:R-:W-:Y:S01]  /*4c10*/  IMAD.MOV.U32 R5, RZ, RZ, R13 ;  /* 0x000000ffff057224 */ /* 0x000fe200078e000d */
[----:B------:R-:W-:Y:S01]  /*4c20*/  IADD3 R4, P2, P3, R19, R6, R4 ;  /* 0x0000000613047210 */ /* 0x000fe20007b5e004 */
        /* <DEDUP_REMOVED lines=17> */
.L_x_321:
[----:B------:R-:W-:Y:S05]  /*4d40*/  BSYNC.RECONVERGENT B2 ;  /* 0x0000000000027941 */ /* 0x000fea0003800200 */
.L_x_320:
[----:B------:R-:W-:Y:S01]  /*4d50*/  DSETP.GEU.AND P0, PT, |R2|, |R14|, PT ;  /* 0x4000000e0200722a */ /* 0x000fe20003f0e200 */
[----:B------:R-:W-:Y:S01]  /*4d60*/  IADD3.X R13, PT, PT, R18, R7, RZ, P2, P3 ;  /* 0x00000007120d7210 */ /* 0x000fe200017e64ff */
        /* <DEDUP_REMOVED lines=20> */
.L_x_323:
[----:B------:R-:W-:Y:S05]  /*4eb0*/  BSYNC.RECONVERGENT B2 ;  /* 0x0000000000027941 */ /* 0x000fea0003800200 */
.L_x_322:
[C---:B------:R-:W-:Y:S02]  /*4ec0*/  VIADD R2, R20.reuse, 0x200 ;  /* 0x0000020014027836 */ /* 0x040fe40000000000 */
[----:B------:R-:W-:-:S03]  /*4ed0*/  VIADD R20, R20, 0x400 ;  /* 0x0000040014147836 */ /* 0x000fc60000000000 */
[----:B------:R-:W-:-:S13]  /*4ee0*/  ISETP.GE.AND P0, PT, R2, R21, PT ;  /* 0x000000150200720c */ /* 0x000fda0003f06270 */
[----:B------:R-:W-:Y:S05]  /*4ef0*/  @!P0 BRA `(.L_x_324) ;  /* 0xfffffff800448947 */ /* 0x000fea000383ffff */
.L_x_310:
[----:B------:R-:W-:Y:S05]  /*4f00*/  BSYNC.RECONVERGENT B1 ;  /* 0x0000000000017941 */ /* 0x000fea0003800200 */
.L_x_309:
        /* <DEDUP_REMOVED lines=32> */
.L_x_326:
[----:B------:R-:W-:Y:S05]  /*5110*/  BSYNC.RECONVERGENT B1 ;  /* 0x0000000000017941 */ /* 0x000fea0003800200 */
.L_x_325:
        /* <DEDUP_REMOVED lines=31> */
.L_x_328:
[----:B------:R-:W-:Y:S05]  /*5310*/  BSYNC.RECONVERGENT B1 ;  /* 0x0000000000017941 */ /* 0x000fea0003800200 */
.L_x_327:
        /* <DEDUP_REMOVED lines=31> */
.L_x_330:
[----:B------:R-:W-:Y:S05]  /*5510*/  BSYNC.RECONVERGENT B1 ;  /* 0x0000000000017941 */ /* 0x000fea0003800200 */
.L_x_329:
[----:B------:R-:W-:Y:S01]  /*5520*/  ISETP.GT.AND P0, PT, R8, 0x17, PT ;  /* 0x000000170800780c */ /* 0x000fe20003f04270 */
[----:B-1----:R1:W1:Y:S01]  /*5530*/  SHFL.DOWN PT, R6, R2, 0x8, 0x1f ;  /* 0x09001f0002067f89 */ /* 0x00226200000e0000 */
[----:B------:R-:W-:Y:S01]  /*5540*/  BSSY.RECONVERGENT B1, `(.L_x_331) ;  /* 0x000001d000017945 */ /* 0x000fe20003800200 */
[----:B--2---:R-:W-:Y:S02]  /*5550*/  IMAD.MOV.U32 R9, RZ, RZ, R11 ;  /* 0x000000ffff097224 */ /* 0x004fe400078e000b */
[----:B---3--:R2:W3:Y:S01]  /*5560*/  SHFL.DOWN PT, R7, R3, 0x8, 0x1f ;  /* 0x09001f0003077f89 */ /* 0x0084e200000e0000 */
[----:B------:R-:W-:Y:S02]  /*5570*/  IMAD.MOV.U32 R10, RZ, RZ, R12 ;  /* 0x000000ffff0a7224 */ /* 0x000fe400078e000c */
[----:B------:R-:W-:Y:S01]  /*5580*/  IMAD.MOV.U32 R4, RZ, RZ, R2 ;  /* 0x000000ffff047224 */ /* 0x000fe200078e0002 */
[----:B0-----:R2:W0:Y:S01]  /*5590*/  SHFL.DOWN PT, R14, R11, 0x8, 0x1f ;  /* 0x09001f000b0e7f89 */ /* 0x00142200000e0000 */
[----:B------:R-:W-:-:S03]  /*55a0*/  IMAD.MOV.U32 R5, RZ, RZ, R3 ;  /* 0x000000ffff057224 */ /* 0x000fc600078e0003 */
[----:B----4-:R2:W4:Y:S01]  /*55b0*/  SHFL.DOWN PT, R13, R12, 0x8, 0x1f ;  /* 0x09001f000c0d7f89 */ /* 0x01052200000e0000 */
        /* <DEDUP_REMOVED lines=21> */
.L_x_332:
[----:B------:R-:W-:Y:S05]  /*5710*/  BSYNC.RECONVERGENT B1 ;  /* 0x0000000000017941 */ /* 0x000fea0003800200 */
.L_x_331:
        /* <DEDUP_REMOVED lines=8> */
[----:B----4-:R-:W-:-:S03]  /*57a0*/  IMAD.MOV.U32 R13, RZ, RZ, R5 ;  /* 0x000000ffff0d7224 */ /* 0x010fc600078e0005 */
[----:B---3--:R3:W4:Y:S01]  /*57b0*/  SHFL.DOWN PT, R7, R10, 0x10, 0x1f ;  /* 0x0a001f000a077f89 */ /* 0x00872200000e0000 */
[----:B------:R-:W-:Y:S05]  /*57c0*/  @P0 BRA `(.L_x_334) ;  /* 0x0000000000500947 */ /* 0x000fea0003800000 */
[----:B-12---:R-:W-:Y:S01]  /*57d0*/  DSETP.GEU.AND P0, PT, |R4|, |R2|, PT ;  /* 0x400000020400722a */ /* 0x006fe20003f0e200 */
        /* <DEDUP_REMOVED lines=19> */
.L_x_334:
[----:B------:R-:W-:Y:S05]  /*5910*/  BSYNC.RECONVERGENT B1 ;  /* 0x0000000000017941 */ /* 0x000fea0003800200 */
.L_x_333:
        /* <DEDUP_REMOVED lines=11> */
.L_x_336:
[----:B------:R-:W-:Y:S05]  /*59d0*/  BSYNC.RECONVERGENT B1 ;  /* 0x0000000000017941 */ /* 0x000fea0003800200 */
.L_x_335:
        /* <DEDUP_REMOVED lines=8> */
[----:B0---4-:R-:W0:Y:S04]  /*5a60*/  LDS.128 R4, [R0+0x20] ;  /* 0x0000200000047984 */ /* 0x011e280000000c00 */
[----:B------:R2:W4:Y:S04]  /*5a70*/  LDS.64 R2, [R0+0x80] ;  /* 0x0000800000027984 */ /* 0x0005280000000a00 */
[----:B---3--:R2:W3:Y:S01]  /*5a80*/  LDS.128 R8, [R0+0x30] ;  /* 0x0000300000087984 */ /* 0x0084e20000000c00 */
[----:B-1----:R-:W-:Y:S01]  /*5a90*/  DSETP.GEU.AND P0, PT, |R12|, |R16|, PT ;  /* 0x400000100c00722a */ /* 0x002fe20003f0e200 */
[----:B------:R-:W-:-:S02]  /*5aa0*/  IMAD.MOV.U32 R20, RZ, RZ, R16 ;  /* 0x000000ffff147224 */ /* 0x000fc400078e0010 */
[----:B------:R-:W-:Y:S02]  /*5ab0*/  IMAD.MOV.U32 R21, RZ, RZ, R17 ;  /* 0x000000ffff157224 */ /* 0x000fe400078e0011 */
[----:B0-----:R-:W-:Y:S02]  /*5ac0*/  IMAD.MOV.U32 R23, RZ, RZ, R4 ;  /* 0x000000ffff177224 */ /* 0x001fe400078e0004 */
        /* <DEDUP_REMOVED lines=16> */
.L_x_338:
[----:B------:R-:W-:Y:S05]  /*5bd0*/  BSYNC.RECONVERGENT B1 ;  /* 0x0000000000017941 */ /* 0x000fea0003800200 */
.L_x_337:
        /* <DEDUP_REMOVED lines=23> */
.L_x_340:
[----:B------:R-:W-:Y:S05]  /*5d50*/  BSYNC.RECONVERGENT B1 ;  /* 0x0000000000017941 */ /* 0x000fea0003800200 */
.L_x_339:
        /* <DEDUP_REMOVED lines=21> */
.L_x_342:
[----:B------:R-:W-:Y:S05]  /*5eb0*/  BSYNC.RECONVERGENT B1 ;  /* 0x0000000000017941 */ /* 0x000fea0003800200 */
.L_x_341:
        /* <DEDUP_REMOVED lines=23> */
.L_x_344:
[----:B------:R-:W-:Y:S05]  /*6030*/  BSYNC.RECONVERGENT B1 ;  /* 0x0000000000017941 */ /* 0x000fea0003800200 */
.L_x_343:
        /* <DEDUP_REMOVED lines=21> */
.L_x_346:
[----:B------:R-:W-:Y:S05]  /*6190*/  BSYNC.RECONVERGENT B1 ;  /* 0x0000000000017941 */ /* 0x000fea0003800200 */
.L_x_345:
        /* <DEDUP_REMOVED lines=21> */
.L_x_348:
[----:B------:R-:W-:Y:S05]  /*62f0*/  BSYNC.RECONVERGENT B1 ;  /* 0x0000000000017941 */ /* 0x000fea0003800200 */
.L_x_347:
        /* <DEDUP_REMOVED lines=20> */
.L_x_268:
[----:B------:R-:W-:Y:S05]  /*6440*/  BSYNC.RECONVERGENT B0 ;  /* 0x0000000000007941 */ /* 0x000fea0003800200 */
.L_x_235:
[----:B------:R-:W-:Y:S05]  /*6450*/  @P1 EXIT ;  /* 0x000000000000194d */ /* 0x000fea0003800000 */
[----:B0123--:R-:W0:Y:S02]  /*6460*/  LDC.64 R2, c[0x0][0x390] ;  /* 0x0000e400ff027b82 */ /* 0x00fe240000000a00 */
[----:B0-----:R-:W-:Y:S04]  /*6470*/  STG.E.64 desc[UR8][R2.64], R12 ;  /* 0x0000000c02007986 */ /* 0x001fe8000c101b08 */
[----:B------:R-:W-:Y:S01]  /*6480*/  STG.E.64 desc[UR8][R2.64+0x8], R14 ;  /* 0x0000080e02007986 */ /* 0x000fe2000c101b08 */
[----:B------:R-:W-:Y:S05]  /*6490*/  EXIT ;  /* 0x000000000000794d */ /* 0x000fea0003800000 */
.L_x_349:
        /* <DEDUP_REMOVED lines=14> */
.L_x_764:


//--------------------- .text._ZN6thrust24THRUST_300001_SM_1000_NS8cuda_cub4core6detail13_kernel_agentINS1_8__reduce11ReduceAgentIPN4cuda3std3__45tupleIJdlEEESC_SB_iNS1_9__extrema9arg_max_fIdl7compareEEEEJSC_SC_iSG_EEEvDpT0_ --------------------------
	.section	.text._ZN6thrust24THRUST_300001_SM_1000_NS8cuda_cub4core6detail13_kernel_agentINS1_8__reduce11ReduceAgentIPN4cuda3std3__45tupleIJdlEEESC_SB_iNS1_9__extrema9arg_max_fIdl7compareEEEEJSC_SC_iSG_EEEvDpT0_,"ax",@progbits
	.align	128
        .global         _ZN6thrust24THRUST_300001_SM_1000_NS8cuda_cub4core6detail13_kernel_agentINS1_8__reduce11ReduceAgentIPN4cuda3std3__45tupleIJdlEEESC_SB_iNS1_9__extrema9arg_max_fIdl7compareEEEEJSC_SC_iSG_EEEvDpT0_
        .type           _ZN6thrust24THRUST_300001_SM_1000_NS8cuda_cub4core6detail13_kernel_agentINS1_8__reduce11ReduceAgentIPN4cuda3std3__45tupleIJdlEEESC_SB_iNS1_9__extrema9arg_max_fIdl7compareEEEEJSC_SC_iSG_EEEvDpT0_,@function
        .size           _ZN6thrust24THRUST_300001_SM_1000_NS8cuda_cub4core6detail13_kernel_agentINS1_8__reduce11ReduceAgentIPN4cuda3std3__45tupleIJdlEEESC_SB_iNS1_9__extrema9arg_max_fIdl7compareEEEEJSC_SC_iSG_EEEvDpT0_,(.L_x_765 - _ZN6thrust24THRUST_300001_SM_1000_NS8cuda_cub4core6detail13_kernel_agentINS1_8__reduce11ReduceAgentIPN4cuda3std3__45tupleIJdlEEESC_SB_iNS1_9__extrema9arg_max_fIdl7compareEEEEJSC_SC_iSG_EEEvDpT0_)
        .other          _ZN6thrust24THRUST_300001_SM_1000_NS8cuda_cub4core6detail13_kernel_agentINS1_8__reduce11ReduceAgentIPN4cuda3std3__45tupleIJdlEEESC_SB_iNS1_9__extrema9arg_max_fIdl7compareEEEEJSC_SC_iSG_EEEvDpT0_,@"STO_CUDA_ENTRY STV_DEFAULT"
_ZN6thrust24THRUST_300001_SM_1000_NS8cuda_cub4core6detail13_kernel_agentINS1_8__reduce11ReduceAgentIPN4cuda3std3__45tupleIJdlEEESC_SB_iNS1_9__extrema9arg_max_fIdl7compareEEEEJSC_SC_iSG_EEEvDpT0_:
.text._ZN6thrust24THRUST_300001_SM_1000_NS8cuda_cub4core6detail13_kernel_agentINS1_8__reduce11ReduceAgentIPN4cuda3std3__45tupleIJdlEEESC_SB_iNS1_9__extrema9arg_max_fIdl7compareEEEEJSC_SC_iSG_EEEvDpT0_:
        /* <DEDUP_REMOVED lines=21> */
.L_x_353:
[----:B0-----:R-:W-:Y:S05]  /*0150*/  BSYNC.RECONVERGENT B1 ;  /* 0x0000000000017941 */ /* 0x001fea0003800200 */
.L_x_352:
        /* <DEDUP_REMOVED lines=15> */
.L_x_360:
        /* <DEDUP_REMOVED lines=31> */
.L_x_359:
[----:B------:R-:W-:Y:S05]  /*0440*/  BSYNC.RECONVERGENT B3 ;  /* 0x0000000000037941 */ /* 0x000fea0003800200 */
.L_x_358:
[----:B------:R-:W-:Y:S02]  /*0450*/  IMAD.X R3, RZ, RZ, R3, P3 ;  /* 0x000000ffff037224 */ /* 0x000fe400018e0603 */
[----:B------:R-:W-:Y:S01]  /*0460*/  VIADD R19, R19, 0x100 ;  /* 0x0000010013137836 */ /* 0x000fe20000000000 */
[----:B------:R-:W-:Y:S06]  /*0470*/  @P2 BRA `(.L_x_360) ;  /* 0xfffffffc00742947 */ /* 0x000fec000383ffff */
.L_x_357:
[----:B------:R-:W-:Y:S05]  /*0480*/  BSYNC.RECONVERGENT B2 ;  /* 0x0000000000027941 */ /* 0x000fea0003800200 */
.L_x_356:
[----:B------:R-:W0:Y:S01]  /*0490*/  LDC.64 R8, c[0x0][0x380] ;  /* 0x0000e000ff087b82 */ /* 0x000e220000000a00 */
[----:B------:R-:W-:-:S13]  /*04a0*/  ISETP.GE.U32.AND P0, PT, R4, 0x300, PT ;  /* 0x000003000400780c */ /* 0x000fda0003f06070 */
[----:B------:R-:W-:Y:S05]  /*04b0*/  @!P0 BRA `(.L_x_355) ;  /* 0x0000000400908947 */ /* 0x000fea0003800000 */
.L_x_369:
        /* <DEDUP_REMOVED lines=13> */
[----:B------:R-:W-:Y:S01]  /*0590*/  IMAD.MOV.U32 R23, RZ, RZ, R12 ;  /* 0x000000ffff177224 */ /* 0x000fe200078e000c */
[----:B------:R-:W-:Y:S01]  /*05a0*/  MOV R25, R13 ;  /* 0x0000000d00197202 */ /* 0x000fe20000000f00 */
[----:B------:R-:W-:Y:S02]  /*05b0*/  IMAD.MOV.U32 R2, RZ, RZ, R14 ;  /* 0x000000ffff027224 */ /* 0x000fe400078e000e */
[----:B------:R-:W-:-:S09]  /*05c0*/  IMAD.MOV.U32 R3, RZ, RZ, R15 ;  /* 0x000000ffff037224 */ /* 0x000fd200078e000f */
        /* <DEDUP_REMOVED lines=9> */
.L_x_362:
[----:B------:R-:W-:Y:S05]  /*0660*/  BSYNC.RECONVERGENT B2 ;  /* 0x0000000000027941 */ /* 0x000fea0003800200 */
.L_x_361:
        /* <DEDUP_REMOVED lines=25> */
.L_x_364:
[----:B------:R-:W-:Y:S05]  /*0800*/  BSYNC.RECONVERGENT B2 ;  /* 0x0000000000027941 */ /* 0x000fea0003800200 */
.L_x_363:
        /* <DEDUP_REMOVED lines=21> */
.L_x_366:
[----:B------:R-:W-:Y:S05]  /*0960*/  BSYNC.RECONVERGENT B2 ;  /* 0x0000000000027941 */ /* 0x000fea0003800200 */
.L_x_365:
        /* <DEDUP_REMOVED lines=21> */
.L_x_368:
[----:B------:R-:W-:Y:S05]  /*0ac0*/  BSYNC.RECONVERGENT B2 ;  /* 0x0000000000027941 */ /* 0x000fea0003800200 */
.L_x_367:
[----:B------:R-:W-:-:S05]  /*0ad0*/  VIADD R19, R19, 0x400 ;  /* 0x0000040013137836 */ /* 0x000fca0000000000 */
[----:B------:R-:W-:-:S13]  /*0ae0*/  ISETP.GE.AND P0, PT, R19, UR5, PT ;  /* 0x0000000513007c0c */ /* 0x000fda000bf06270 */
[----:B------:R-:W-:Y:S05]  /*0af0*/  @!P0 BRA `(.L_x_369) ;  /* 0xfffffff800708947 */ /* 0x000fea000383ffff */
.L_x_355:
[----:B------:R-:W-:Y:S05]  /*0b00*/  BSYNC.RECONVERGENT B1 ;  /* 0x0000000000017941 */ /* 0x000fea0003800200 */
.L_x_354:
        /* <DEDUP_REMOVED lines=35> */
.L_x_372:
[----:B------:R-:W-:Y:S05]  /*0d40*/  BSYNC.RECONVERGENT B1 ;  /* 0x0000000000017941 */ /* 0x000fea0003800200 */
.L_x_371:
        /* <DEDUP_REMOVED lines=31> */
.L_x_374:
[----:B------:R-:W-:Y:S05]  /*0f40*/  BSYNC.RECONVERGENT B1 ;  /* 0x0000000000017941 */ /* 0x000fea0003800200 */
.L_x_373:
        /* <DEDUP_REMOVED lines=31> */
.L_x_376:
[----:B------:R-:W-:Y:S05]  /*1140*/  BSYNC.RECONVERGENT B1 ;  /* 0x0000000000017941 */ /* 0x000fea0003800200 */
.L_x_375:
        /* <DEDUP_REMOVED lines=31> */
.L_x_378:
[----:B------:R-:W-:Y:S05]  /*1340*/  BSYNC.RECONVERGENT B1 ;  /* 0x0000000000017941 */ /* 0x000fea0003800200 */
.L_x_377:
[----:B------:R-:W-:Y:S01]  /*1350*/  ISETP.GT.AND P0, PT, R9, 0xf, PT ;  /* 0x0000000f0900780c */ /* 0x000fe20003f04270 */
[----:B-1----:R1:W1:Y:S01]  /*1360*/  SHFL.DOWN PT, R6, R4, 0x10, 0x1f ;  /* 0x0a001f0004067f89 */ /* 0x00226200000e0000 */
[----:B------:R-:W-:Y:S01]  /*1370*/  BSSY.RECONVERGENT B1, `(.L_x_379) ;  /* 0x000001d000017945 */ /* 0x000fe20003800200 */
[----:B0-----:R-:W-:Y:S01]  /*1380*/  MOV R14, R8 ;  /* 0x00000008000e7202 */ /* 0x001fe20000000f00 */
[----:B----4-:R-:W-:Y:S01]  /*1390*/  IMAD.MOV.U32 R15, RZ, RZ, R10 ;  /* 0x000000ffff0f7224 */ /* 0x010fe200078e000a */
[----:B--2---:R0:W2:Y:S01]  /*13a0*/  SHFL.DOWN PT, R7, R5, 0x10, 0x1f ;  /* 0x0a001f0005077f89 */ /* 0x0040a200000e0000 */
[----:B------:R-:W-:Y:S02]  /*13b0*/  IMAD.MOV.U32 R2, RZ, RZ, R4 ;  /* 0x000000ffff027224 */ /* 0x000fe400078e0004 */
[----:B------:R-:W-:Y:S01]  /*13c0*/  IMAD.MOV.U32 R3, RZ, RZ, R5 ;  /* 0x000000ffff037224 */ /* 0x000fe200078e0005 */
[----:B------:R0:W4:Y:S04]  /*13d0*/  SHFL.DOWN PT, R11, R8, 0x10, 0x1f ;  /* 0x0a001f00080b7f89 */ /* 0x00012800000e0000 */
        /* <DEDUP_REMOVED lines=22> */
.L_x_380:
[----:B------:R-:W-:Y:S05]  /*1540*/  BSYNC.RECONVERGENT B1 ;  /* 0x0000000000017941 */ /* 0x000fea0003800200 */
.L_x_379:
        /* <DEDUP_REMOVED lines=11> */
.L_x_382:
[----:B------:R-:W-:Y:S05]  /*1600*/  BSYNC.RECONVERGENT B1 ;  /* 0x0000000000017941 */ /* 0x000fea0003800200 */
.L_x_381:
        /* <DEDUP_REMOVED lines=31> */
.L_x_385:
[----:B------:R-:W-:Y:S05]  /*1800*/  BSYNC.RECONVERGENT B1 ;  /* 0x0000000000017941 */ /* 0x000fea0003800200 */
.L_x_384:
        /* <DEDUP_REMOVED lines=10> */
[----:B------:R-:W-:Y:S01]  /*18b0*/  MOV R15, R26 ;  /* 0x0000001a000f7202 */ /* 0x000fe20000000f00 */
[----:B------:R-:W-:Y:S02]  /*18c0*/  IMAD.MOV.U32 R29, RZ, RZ, R27 ;  /* 0x000000ffff1d7224 */ /* 0x000fe400078e001b */
[----:B------:R-:W-:Y:S02]  /*18d0*/  IMAD.MOV.U32 R4, RZ, RZ, R24 ;  /* 0x000000ffff047224 */ /* 0x000fe400078e0018 */
[----:B------:R-:W-:-:S08]  /*18e0*/  IMAD.MOV.U32 R5, RZ, RZ, R25 ;  /* 0x000000ffff057224 */ /* 0x000fd000078e0019 */
        /* <DEDUP_REMOVED lines=9> */
.L_x_387:
[----:B------:R-:W-:Y:S05]  /*1980*/  BSYNC.RECONVERGENT B1 ;  /* 0x0000000000017941 */ /* 0x000fea0003800200 */
.L_x_386:
        /* <DEDUP_REMOVED lines=21> */
.L_x_389:
[----:B------:R-:W-:Y:S05]  /*1ae0*/  BSYNC.RECONVERGENT B1 ;  /* 0x0000000000017941 */ /* 0x000fea0003800200 */
.L_x_388:
        /* <DEDUP_REMOVED lines=23> */
.L_x_391:
[----:B------:R-:W-:Y:S05]  /*1c60*/  BSYNC.RECONVERGENT B1 ;  /* 0x0000000000017941 */ /* 0x000fea0003800200 */
.L_x_390:
        /* <DEDUP_REMOVED lines=21> */
.L_x_393:
[----:B------:R-:W-:Y:S05]  /*1dc0*/  BSYNC.RECONVERGENT B1 ;  /* 0x0000000000017941 */ /* 0x000fea0003800200 */
.L_x_392:
        /* <DEDUP_REMOVED lines=21> */
.L_x_395:
[----:B------:R-:W-:Y:S05]  /*1f20*/  BSYNC.RECONVERGENT B1 ;  /* 0x0000000000017941 */ /* 0x000fea0003800200 */
.L_x_394:
        /* <DEDUP_REMOVED lines=21> */
.L_x_370:
        /* <DEDUP_REMOVED lines=19> */
[----:B0-----:R-:W-:Y:S01]  /*21b0*/  MOV R16, R9 ;  /* 0x0000000900107202 */ /* 0x001fe20000000f00 */
[----:B--2---:R-:W-:Y:S02]  /*21c0*/  IMAD.MOV.U32 R18, RZ, RZ, R11 ;  /* 0x000000ffff127224 */ /* 0x004fe400078e000b */
[----:B------:R-:W-:Y:S02]  /*21d0*/  IMAD.MOV.U32 R2, RZ, RZ, R6 ;  /* 0x000000ffff027224 */ /* 0x000fe400078e0006 */
[----:B------:R-:W-:-:S08]  /*21e0*/  IMAD.MOV.U32 R3, RZ, RZ, R7 ;  /* 0x000000ffff037224 */ /* 0x000fd000078e0007 */
        /* <DEDUP_REMOVED lines=15> */
.L_x_397:
[----:B------:R-:W-:Y:S05]  /*22e0*/  BSYNC.RECONVERGENT B1 ;  /* 0x0000000000017941 */ /* 0x000fea0003800200 */
.L_x_396:
        /* <DEDUP_REMOVED lines=32> */
.L_x_399:
[----:B------:R-:W-:Y:S05]  /*24f0*/  BSYNC.RECONVERGENT B1 ;  /* 0x0000000000017941 */ /* 0x000fea0003800200 */
.L_x_398:
[----:B-1----:R-:W-:Y:S01]  /*2500*/  VIADD R2, R4, 0x4 ;  /* 0x0000000404027836 */ /* 0x002fe20000000000 */
[----:B---3--:R1:W3:Y:S01]  /*2510*/  SHFL.DOWN PT, R8, R6, 0x4, R5 ;  /* 0x0880000006087989 */ /* 0x0082e200000e0005 */
[----:B------:R-:W-:Y:S01]  /*2520*/  BSSY.RECONVERGENT B1, `(.L_x_400) ;  /* 0x000001e000017945 */ /* 0x000fe20003800200 */
[----:B------:R-:W-:Y:S01]  /*2530*/  IMAD.MOV.U32 R14, RZ, RZ, R10 ;  /* 0x000000ffff0e7224 */ /* 0x000fe200078e000a */
[----:B------:R-:W-:Y:S01]  /*2540*/  MOV R3, R7 ;  /* 0x0000000700037202 */ /* 0x000fe20000000f00 */
[----:B0-----:R1:W0:Y:S01]  /*2550*/  SHFL.DOWN PT, R9, R7, 0x4, R5 ;  /* 0x0880000007097989 */ /* 0x00122200000e0005 */
[----:B------:R-:W-:Y:S01]  /*2560*/  ISETP.GT.AND P0, PT, R2, R5, PT ;  /* 0x000000050200720c */ /* 0x000fe20003f04270 */
[----:B------:R-:W-:Y:S02]  /*2570*/  IMAD.MOV.U32 R16, RZ, RZ, R12 ;  /* 0x000000ffff107224 */ /* 0x000fe400078e000c */
[----:B--2---:R1:W2:Y:S01]  /*2580*/  SHFL.DOWN PT, R11, R10, 0x4, R5 ;  /* 0x088000000a0b7989 */ /* 0x0042a200000e0005 */
[----:B------:R-:W-:-:S03]  /*2590*/  IMAD.MOV.U32 R2, RZ, RZ, R6 ;  /* 0x000000ffff027224 */ /* 0x000fc600078e0006 */
[----:B----4-:R1:W4:Y:S06]  /*25a0*/  SHFL.DOWN PT, R13, R12, 0x4, R5 ;  /* 0x088000000c0d7989 */ /* 0x01032c00000e0005 */
        /* <DEDUP_REMOVED lines=21> */
.L_x_401:
[----:B------:R-:W-:Y:S05]  /*2700*/  BSYNC.RECONVERGENT B1 ;  /* 0x0000000000017941 */ /* 0x000fea0003800200 */
.L_x_400:
        /* <DEDUP_REMOVED lines=32> */
.L_x_403:
[----:B------:R-:W-:Y:S05]  /*2910*/  BSYNC.RECONVERGENT B1 ;  /* 0x0000000000017941 */ /* 0x000fea0003800200 */
.L_x_402:
[----:B-1----:R-:W-:Y:S01]  /*2920*/  VIADD R2, R4, 0x10 ;  /* 0x0000001004027836 */ /* 0x002fe20000000000 */
[----:B---3--:R1:W3:Y:S01]  /*2930*/  SHFL.DOWN PT, R8, R6, 0x10, R5 ;  /* 0x0a00000006087989 */ /* 0x0082e200000e0005 */
[----:B------:R-:W-:Y:S01]  /*2940*/  BSSY.RECONVERGENT B1, `(.L_x_404) ;  /* 0x000001e000017945 */ /* 0x000fe20003800200 */
[----:B------:R-:W-:Y:S02]  /*2950*/  IMAD.MOV.U32 R14, RZ, RZ, R10 ;  /* 0x000000ffff0e7224 */ /* 0x000fe400078e000a */
[----:B------:R-:W-:Y:S01]  /*2960*/  ISETP.GT.AND P0, PT, R2, R5, PT ;  /* 0x000000050200720c */ /* 0x000fe20003f04270 */
[----:B0-----:R1:W0:Y:S01]  /*2970*/  SHFL.DOWN PT, R9, R7, 0x10, R5 ;  /* 0x0a00000007097989 */ /* 0x00122200000e0005 */
[----:B------:R-:W-:Y:S01]  /*2980*/  IMAD.MOV.U32 R15, RZ, RZ, R12 ;  /* 0x000000ffff0f7224 */ /* 0x000fe200078e000c */
[----:B------:R-:W-:Y:S01]  /*2990*/  MOV R2, R6 ;  /* 0x0000000600027202 */ /* 0x000fe20000000f00 */
[----:B------:R-:W-:Y:S01]  /*29a0*/  IMAD.MOV.U32 R3, RZ, RZ, R7 ;  /* 0x000000ffff037224 */ /* 0x000fe200078e0007 */
[----:B--2---:R1:W2:Y:S04]  /*29b0*/  SHFL.DOWN PT, R11, R10, 0x10, R5 ;  /* 0x0a0000000a0b7989 */ /* 0x0042a800000e0005 */
        /* <DEDUP_REMOVED lines=22> */
.L_x_405:
[----:B------:R-:W-:Y:S05]  /*2b20*/  BSYNC.RECONVERGENT B1 ;  /* 0x0000000000017941 */ /* 0x000fea0003800200 */
.L_x_404:
        /* <DEDUP_REMOVED lines=11> */
.L_x_407:
[----:B------:R-:W-:Y:S05]  /*2be0*/  BSYNC.RECONVERGENT B1 ;  /* 0x0000000000017941 */ /* 0x000fea0003800200 */
.L_x_406:
        /* <DEDUP_REMOVED lines=35> */
.L_x_409:
[----:B------:R-:W-:Y:S05]  /*2e20*/  BSYNC.RECONVERGENT B1 ;  /* 0x0000000000017941 */ /* 0x000fea0003800200 */
.L_x_408:
[----:B------:R-:W-:Y:S01]  /*2e30*/  UISETP.GE.AND UP0, UPT, UR8, 0x41, UPT ;  /* 0x000000410800788c */ /* 0x000fe2000bf06270 */
[----:B0-----:R-:W-:Y:S01]  /*2e40*/  IMAD.MOV.U32 R9, RZ, RZ, R11 ;  /* 0x000000ffff097224 */ /* 0x001fe200078e000b */
[----:B------:R-:W-:Y:S01]  /*2e50*/  MOV R2, R4 ;  /* 0x0000000400027202 */ /* 0x000fe20000000f00 */
[----:B------:R-:W-:Y:S02]  /*2e60*/  IMAD.MOV.U32 R0, RZ, RZ, R8 ;  /* 0x000000ffff007224 */ /* 0x000fe400078e0008 */
[----:B------:R-:W-:-:S04]  /*2e70*/  IMAD.MOV.U32 R3, RZ, RZ, R5 ;  /* 0x000000ffff037224 */ /* 0x000fc800078e0005 */
        /* <DEDUP_REMOVED lines=27> */
.L_x_411:
[----:B------:R-:W-:Y:S05]  /*3030*/  BSYNC.RECONVERGENT B1 ;  /* 0x0000000000017941 */ /* 0x000fea0003800200 */
.L_x_410:
        /* <DEDUP_REMOVED lines=32> */
.L_x_413:
[----:B------:R-:W-:Y:S05]  /*3240*/  BSYNC.RECONVERGENT B1 ;  /* 0x0000000000017941 */ /* 0x000fea0003800200 */
.L_x_412:
[----:B------:R-:W-:Y:S01]  /*3250*/  UISETP.GE.AND UP0, UPT, UR8, 0x81, UPT ;  /* 0x000000810800788c */ /* 0x000fe2000bf06270 */
[----:B------:R-:W-:Y:S01]  /*3260*/  IMAD.MOV.U32 R9, RZ, RZ, R11 ;  /* 0x000000ffff097224 */ /* 0x000fe200078e000b */
        /* <DEDUP_REMOVED lines=30> */
.L_x_415:
[----:B------:R-:W-:Y:S05]  /*3450*/  BSYNC.RECONVERGENT B1 ;  /* 0x0000000000017941 */ /* 0x000fea0003800200 */
.L_x_414:
        /* <DEDUP_REMOVED lines=32> */
.L_x_417:
[----:B------:R-:W-:Y:S05]  /*3660*/  BSYNC.RECONVERGENT B1 ;  /* 0x0000000000017941 */ /* 0x000fea0003800200 */
.L_x_416:
        /* <DEDUP_REMOVED lines=13> */
[----:B------:R-:W-:Y:S01]  /*3740*/  MOV R6, R2 ;  /* 0x0000000200067202 */ /* 0x000fe20000000f00 */
[----:B------:R-:W-:Y:S02]  /*3750*/  IMAD.MOV.U32 R7, RZ, RZ, R3 ;  /* 0x000000ffff077224 */ /* 0x000fe400078e0003 */
[----:B-1----:R-:W-:Y:S02]  /*3760*/  IMAD.MOV.U32 R9, RZ, RZ, R12 ;  /* 0x000000ffff097224 */ /* 0x002fe400078e000c */
        /* <DEDUP_REMOVED lines=16> */
.L_x_419:
[----:B------:R-:W-:Y:S05]  /*3870*/  BSYNC.RECONVERGENT B1 ;  /* 0x0000000000017941 */ /* 0x000fea0003800200 */
.L_x_418:
        /* <DEDUP_REMOVED lines=32> */
.L_x_351:
        /* <DEDUP_REMOVED lines=34> */
[----:B------:R-:W-:-:S04]  /*3ca0*/  IMAD.MOV.U32 R15, RZ, RZ, 0x500 ;  /* 0x00000500ff0f7424 */ /* 0x000fc800078e00ff */
        /* <DEDUP_REMOVED lines=8> */
[----:B------:R-:W-:Y:S02]  /*3d30*/  @P2 MOV R9, R13 ;  /* 0x0000000d00092202 */ /* 0x000fe40000000f00 */
[----:B------:R-:W-:-:S04]  /*3d40*/  @P2 SEL R7, R11, R7, P0 ;  /* 0x000000070b072207 */ /* 0x000fc80000000000 */
        /* <DEDUP_REMOVED lines=10> */
[----:B------:R-:W-:Y:S06]  /*3df0*/  BRA.U !UP0, `(.L_x_420) ;  /* 0x0000000508287547 */ /* 0x000fec000b800000 */
[----:B------:R-:W-:Y:S01]  /*3e00*/  IMAD.MOV.U32 R25, RZ, RZ, R2 ;  /* 0x000000ffff197224 */ /* 0x000fe200078e0002 */
[----:B------:R-:W0:Y:S01]  /*3e10*/  LDCU UR4, c[0x0][0x390] ;  /* 0x00007200ff0477ac */ /* 0x000e220008000800 */
[----:B------:R-:W-:Y:S02]  /*3e20*/  IMAD.MOV.U32 R24, RZ, RZ, R3 ;  /* 0x000000ffff187224 */ /* 0x000fe400078e0003 */
[----:B------:R-:W-:-:S07]  /*3e30*/  IMAD.MOV.U32 R27, RZ, RZ, 0x500 ;  /* 0x00000500ff1b7424 */ /* 0x000fce00078e00ff */
.L_x_421:
[----:B------:R-:W1:Y:S01]  /*3e40*/  LDC.64 R22, c[0x0][0x380] ;  /* 0x0000e000ff167b82 */ /* 0x000e620000000a00 */
[----:B------:R-:W-:-:S04]  /*3e50*/  IMAD.IADD R3, R0, 0x1, R27 ;  /* 0x0000000100037824 */ /* 0x000fc800078e021b */
[----:B-1----:R-:W-:-:S05]  /*3e60*/  IMAD.WIDE.U32 R22, R3, 0x10, R22 ;  /* 0x0000001003167825 */ /* 0x002fca00078e0016 */
        /* <DEDUP_REMOVED lines=14> */
[----:B------:R-:W-:Y:S02]  /*3f50*/  @P2 FSEL R29, R5, R21, P0 ;  /* 0x00000015051d2208 */ /* 0x000fe40000000000 */
[----:B------:R-:W2:Y:S01]  /*3f60*/  LDG.E.64.CONSTANT R4, desc[UR6][R22.64+0x4000] ;  /* 0x0040000616047981 */ /* 0x000ea2000c1e9b00 */
[----:B------:R-:W-:Y:S02]  /*3f70*/  @P2 IMAD.MOV.U32 R20, RZ, RZ, R26 ;  /* 0x000000ffff142224 */ /* 0x000fe400078e001a */
[----:B------:R-:W-:-:S06]  /*3f80*/  @P2 IMAD.MOV.U32 R21, RZ, RZ, R29 ;  /* 0x000000ffff152224 */ /* 0x000fcc00078e001d */
        /* <DEDUP_REMOVED lines=32> */
[----:B------:R-:W-:-:S05]  /*4190*/  VIADD R7, R27, 0xa00 ;  /* 0x00000a001b077836 */ /* 0x000fca0000000000 */
[----:B0-----:R-:W-:Y:S01]  /*41a0*/  ISETP.GT.AND P1, PT, R7, UR4, PT ;  /* 0x0000000407007c0c */ /* 0x001fe2000bf24270 */
[----:B------:R-:W-:-:S04]  /*41b0*/  VIADD R15, R27, 0x500 ;  /* 0x000005001b0f7836 */ /* 0x000fc80000000000 */
[----:B------:R-:W-:Y:S01]  /*41c0*/  IMAD.MOV.U32 R27, RZ, RZ, R15 ;  /* 0x000000ffff1b7224 */ /* 0x000fe200078e000f */
        /* <DEDUP_REMOVED lines=11> */
[----:B------:R-:W-:Y:S01]  /*4280*/  IMAD.MOV.U32 R24, RZ, RZ, R3 ;  /* 0x000000ffff187224 */ /* 0x000fe200078e0003 */
[----:B------:R-:W-:Y:S06]  /*4290*/  @!P1 BRA `(.L_x_421) ;  /* 0xfffffff800e89947 */ /* 0x000fec000383ffff */
.L_x_420:
[----:B------:R-:W-:-:S13]  /*42a0*/  ISETP.GE.AND P0, PT, R15, UR4, PT ;  /* 0x000000040f007c0c */ /* 0x000fda000bf06270 */
        /* <DEDUP_REMOVED lines=12> */
[----:B------:R-:W0:Y:S01]  /*4370*/  LDC.64 R6, c[0x0][0x380] ;  /* 0x0000e000ff067b82 */ /* 0x000e220000000a00 */
[----:B------:R-:W-:Y:S01]  /*4380*/  LEA.HI R8, R20, 0x1, RZ, 0x18 ;  /* 0x0000000114087811 */ /* 0x000fe200078fc0ff */
[----:B------:R-:W-:Y:S01]  /*4390*/  IMAD.IADD R21, R0, 0x1, R15 ;  /* 0x0000000100157824 */ /* 0x000fe200078e020f */
[----:B------:R-:W-:Y:S02]  /*43a0*/  MOV R12, R0 ;  /* 0x00000000000c7202 */ /* 0x000fe40000000f00 */
[----:B------:R-:W-:-:S05]  /*43b0*/  LOP3.LUT R8, R8, 0x3, RZ, 0xc0, !PT ;  /* 0x0000000308087812 */ /* 0x000fca00078ec0ff */
[----:B------:R-:W-:-:S07]  /*43c0*/  IMAD.MOV R14, RZ, RZ, -R8 ;  /* 0x000000ffff0e7224 */ /* 0x000fce00078e0a08 */
.L_x_428:
[----:B0-----:R-:W-:-:S05]  /*43d0*/  IMAD.WIDE.U32 R18, R21, 0x10, R6 ;  /* 0x0000001015127825 */ /* 0x001fca00078e0006 */
[----:B------:R-:W2:Y:S04]  /*43e0*/  LDG.E.64.CONSTANT R8, desc[UR6][R18.64] ;  /* 0x0000000612087981 */ /* 0x000ea8000c1e9b00 */
[----:B------:R-:W3:Y:S01]  /*43f0*/  LDG.E.64.CONSTANT R10, desc[UR6][R18.64+0x8] ;  /* 0x00000806120a7981 */ /* 0x000ee2000c1e9b00 */
[----:B------:R-:W-:Y:S01]  /*4400*/  VIADD R14, R14, 0x1 ;  /* 0x000000010e0e7836 */ /* 0x000fe20000000000 */
[----:B------:R-:W-:Y:S01]  /*4410*/  BSSY.RECONVERGENT B3, `(.L_x_426) ;  /* 0x000001a000037945 */ /* 0x000fe20003800200 */
[----:B------:R-:W-:Y:S02]  /*4420*/  IMAD.MOV.U32 R23, RZ, RZ, R2 ;  /* 0x000000ffff177224 */ /* 0x000fe400078e0002 */
        /* <DEDUP_REMOVED lines=24> */
.L_x_427:
[----:B------:R-:W-:Y:S05]  /*45b0*/  BSYNC.RECONVERGENT B3 ;  /* 0x0000000000037941 */ /* 0x000fea0003800200 */
.L_x_426:
[----:B------:R-:W-:Y:S02]  /*45c0*/  VIADD R12, R12, 0x100 ;  /* 0x000001000c0c7836 */ /* 0x000fe40000000000 */
[----:B------:R-:W-:Y:S01]  /*45d0*/  VIADD R21, R21, 0x100 ;  /* 0x0000010015157836 */ /* 0x000fe20000000000 */
[----:B------:R-:W-:Y:S06]  /*45e0*/  @P2 BRA `(.L_x_428) ;  /* 0xfffffffc00782947 */ /* 0x000fec000383ffff */
.L_x_425:
[----:B------:R-:W-:Y:S05]  /*45f0*/  BSYNC.RECONVERGENT B2 ;  /* 0x0000000000027941 */ /* 0x000fea0003800200 */
.L_x_424:
[----:B------:R-:W-:-:S13]  /*4600*/  ISETP.GE.U32.AND P0, PT, R20, 0x300, PT ;  /* 0x000003001400780c */ /* 0x000fda0003f06070 */
[----:B------:R-:W-:Y:S05]  /*4610*/  @!P0 BRA `(.L_x_423) ;  /* 0x0000000400c88947 */ /* 0x000fea0003800000 */
[----:B------:R-:W0:Y:S01]  /*4620*/  LDCU.64 UR8, c[0x0][0x380] ;  /* 0x00007000ff0877ac */ /* 0x000e220008000a00 */
[----:B------:R-:W1:Y:S01]  /*4630*/  LDC.64 R10, c[0x0][0x380] ;  /* 0x0000e000ff0a7b82 */ /* 0x000e620000000a00 */
[C---:B------:R-:W-:Y:S01]  /*4640*/  IADD3 R17, P0, PT, R12.reuse, R15, RZ ;  /* 0x0000000f0c117210 */ /* 0x040fe20007f1e0ff */
[----:B------:R-:W-:-:S04]  /*4650*/  IMAD.IADD R15, R12, 0x1, R15 ;  /* 0x000000010c0f7824 */ /* 0x000fc800078e020f */
[----:B------:R-:W-:Y:S01]  /*4660*/  IMAD.X R6, RZ, RZ, RZ, P0 ;  /* 0x000000ffff067224 */ /* 0x000fe200000e06ff */
[----:B0-----:R-:W-:-:S04]  /*4670*/  LEA R14, P1, R17, UR8, 0x4 ;  /* 0x00000008110e7c11 */ /* 0x001fc8000f8220ff */
[----:B------:R-:W-:Y:S02]  /*4680*/  IADD3 R14, P0, PT, R14, 0x3008, RZ ;  /* 0x000030080e0e7810 */ /* 0x000fe40007f1e0ff */
[----:B------:R-:W-:-:S05]  /*4690*/  LEA.HI.X R17, R17, UR9, R6, 0x4, P1 ;  /* 0x0000000911117c11 */ /* 0x000fca00088f2406 */
[----:B------:R-:W-:-:S07]  /*46a0*/  IMAD.X R17, RZ, RZ, R17, P0 ;  /* 0x000000ffff117224 */ /* 0x000fce00000e0611 */
.L_x_437:
[----:B-1----:R-:W-:-:S05]  /*46b0*/  IMAD.WIDE.U32 R8, R15, 0x10, R10 ;  /* 0x000000100f087825 */ /* 0x002fca00078e000a */
[----:B------:R-:W2:Y:S04]  /*46c0*/  LDG.E.64.CONSTANT R22, desc[UR6][R8.64] ;  /* 0x0000000608167981 */ /* 0x000ea8000c1e9b00 */
[----:B------:R0:W3:Y:S02]  /*46d0*/  LDG.E.64.CONSTANT R6, desc[UR6][R8.64+0x8] ;  /* 0x0000080608067981 */ /* 0x0000e4000c1e9b00 */
[----:B0-----:R-:W-:Y:S02]  /*46e0*/  IMAD.MOV.U32 R8, RZ, RZ, R14 ;  /* 0x000000ffff087224 */ /* 0x001fe400078e000e */
[----:B------:R-:W-:-:S05]  /*46f0*/  IMAD.MOV.U32 R9, RZ, RZ, R17 ;  /* 0x000000ffff097224 */ /* 0x000fca00078e0011 */
[----:B------:R0:W5:Y:S04]  /*4700*/  LDG.E.64.CONSTANT R20, desc[UR6][R8.64+-0x2008] ;  /* 0xffdff80608147981 */ /* 0x000168000c1e9b00 */
[----:B------:R0:W5:Y:S01]  /*4710*/  LDG.E.64.CONSTANT R18, desc[UR6][R8.64+-0x2000] ;  /* 0xffe0000608127981 */ /* 0x000162000c1e9b00 */
[----:B------:R-:W-:Y:S01]  /*4720*/  BSSY.RECONVERGENT B2, `(.L_x_429) ;  /* 0x0000015000027945 */ /* 0x000fe20003800200 */
[----:B--2---:R-:W-:Y:S01]  /*4730*/  DSETP.GEU.AND P0, PT, |R4|, |R22|, PT ;  /* 0x400000160400722a */ /* 0x004fe20003f0e200 */
[----:B------:R-:W-:Y:S02]  /*4740*/  IMAD.MOV.U32 R16, RZ, RZ, R22 ;  /* 0x000000ffff107224 */ /* 0x000fe400078e0016 */
[----:B------:R-:W-:Y:S01]  /*4750*/  IMAD.MOV.U32 R17, RZ, RZ, R23 ;  /* 0x000000ffff117224 */ /* 0x000fe200078e0017 */
[----:B---3--:R-:W-:Y:S01]  /*4760*/  MOV R29, R7 ;  /* 0x00000007001d7202 */ /* 0x008fe20000000f00 */
[----:B------:R-:W-:-:S09]  /*4770*/  IMAD.MOV.U32 R27, RZ, RZ, R6 ;  /* 0x000000ffff1b7224 */ /* 0x000fd200078e0006 */
        /* <DEDUP_REMOVED lines=15> */
.L_x_430:
[----:B------:R-:W-:Y:S05]  /*4870*/  BSYNC.RECONVERGENT B2 ;  /* 0x0000000000027941 */ /* 0x000fea0003800200 */
.L_x_429:
[----:B------:R0:W5:Y:S04]  /*4880*/  LDG.E.64.CONSTANT R6, desc[UR6][R8.64+-0x1008] ;  /* 0xffeff80608067981 */ /* 0x000168000c1e9b00 */
[----:B------:R0:W5:Y:S02]  /*4890*/  LDG.E.64.CONSTANT R4, desc[UR6][R8.64+-0x1000] ;  /* 0xfff0000608047981 */ /* 0x000164000c1e9b00 */
[----:B-----5:R-:W-:Y:S01]  /*48a0*/  DSETP.GEU.AND P0, PT, |R16|, |R20|, PT ;  /* 0x400000141000722a */ /* 0x020fe20003f0e200 */
[----:B------:R-:W-:Y:S01]  /*48b0*/  BSSY.RECONVERGENT B2, `(.L_x_431) ;  /* 0x0000014000027945 */ /* 0x000fe20003800200 */
[----:B------:R-:W-:Y:S02]  /*48c0*/  IMAD.MOV.U32 R2, RZ, RZ, R20 ;  /* 0x000000ffff027224 */ /* 0x000fe400078e0014 */
[----:B------:R-:W-:-:S02]  /*48d0*/  IMAD.MOV.U32 R3, RZ, RZ, R21 ;  /* 0x000000ffff037224 */ /* 0x000fc400078e0015 */
        /* <DEDUP_REMOVED lines=17> */
.L_x_432:
[----:B------:R-:W-:Y:S05]  /*49f0*/  BSYNC.RECONVERGENT B2 ;  /* 0x0000000000027941 */ /* 0x000fea0003800200 */
.L_x_431:
[----:B------:R0:W5:Y:S04]  /*4a00*/  LDG.E.64.CONSTANT R16, desc[UR6][R8.64+-0x8] ;  /* 0xfffff80608107981 */ /* 0x000168000c1e9b00 */
[----:B------:R0:W5:Y:S01]  /*4a10*/  LDG.E.64.CONSTANT R18, desc[UR6][R8.64] ;  /* 0x0000000608127981 */ /* 0x000162000c1e9b00 */
[----:B------:R-:W-:Y:S01]  /*4a20*/  DSETP.GEU.AND P0, PT, |R2|, |R6|, PT ;  /* 0x400000060200722a */ /* 0x000fe20003f0e200 */
[----:B------:R-:W-:Y:S01]  /*4a30*/  BSSY.RECONVERGENT B2, `(.L_x_433) ;  /* 0x0000014000027945 */ /* 0x000fe20003800200 */
[----:B------:R-:W-:Y:S02]  /*4a40*/  IMAD.MOV.U32 R20, RZ, RZ, R6 ;  /* 0x000000ffff147224 */ /* 0x000fe400078e0006 */
[----:B------:R-:W-:Y:S02]  /*4a50*/  IMAD.MOV.U32 R21, RZ, RZ, R7 ;  /* 0x000000ffff157224 */ /* 0x000fe400078e0007 */
[----:B------:R-:W-:-:S02]  /*4a60*/  IMAD.MOV.U32 R29, RZ, RZ, R4 ;  /* 0x000000ffff1d7224 */ /* 0x000fc400078e0004 */
        /* <DEDUP_REMOVED lines=16> */
.L_x_434:
[----:B------:R-:W-:Y:S05]  /*4b70*/  BSYNC.RECONVERGENT B2 ;  /* 0x0000000000027941 */ /* 0x000fea0003800200 */
.L_x_433:
[----:B-----5:R-:W-:Y:S01]  /*4b80*/  DSETP.GEU.AND P0, PT, |R20|, |R16|, PT ;  /* 0x400000101400722a */ /* 0x020fe20003f0e200 */
[----:B------:R-:W-:Y:S01]  /*4b90*/  BSSY.RECONVERGENT B2, `(.L_x_435) ;  /* 0x0000014000027945 */ /* 0x000fe20003800200 */
[----:B------:R-:W-:Y:S02]  /*4ba0*/  IMAD.MOV.U32 R4, RZ, RZ, R16 ;  /* 0x000000ffff047224 */ /* 0x000fe400078e0010 */
[----:B------:R-:W-:Y:S02]  /*4bb0*/  IMAD.MOV.U32 R5, RZ, RZ, R17 ;  /* 0x000000ffff057224 */ /* 0x000fe400078e0011 */
[----:B------:R-:W-:Y:S02]  /*4bc0*/  IMAD.MOV.U32 R2, RZ, RZ, R18 ;  /* 0x000000ffff027224 */ /* 0x000fe400078e0012 */
[----:B------:R-:W-:-:S06]  /*4bd0*/  IMAD.MOV.U32 R3, RZ, RZ, R19 ;  /* 0x000000ffff037224 */ /* 0x000fcc00078e0013 */
        /* <DEDUP_REMOVED lines=15> */
.L_x_436:
[----:B------:R-:W-:Y:S05]  /*4cd0*/  BSYNC.RECONVERGENT B2 ;  /* 0x0000000000027941 */ /* 0x000fea0003800200 */
.L_x_435:
[----:B------:R-:W-:Y:S01]  /*4ce0*/  VIADD R12, R12, 0x400 ;  /* 0x000004000c0c7836 */ /* 0x000fe20000000000 */
[----:B------:R-:W-:Y:S01]  /*4cf0*/  IADD3 R14, P1, PT, R8, 0x4000, RZ ;  /* 0x00004000080e7810 */ /* 0x000fe20007f3e0ff */
[----:B------:R-:W-:-:S03]  /*4d00*/  VIADD R15, R15, 0x400 ;  /* 0x000004000f0f7836 */ /* 0x000fc60000000000 */
[----:B------:R-:W-:Y:S01]  /*4d10*/  ISETP.GE.AND P0, PT, R12, R13, PT ;  /* 0x0000000d0c00720c */ /* 0x000fe20003f06270 */
[----:B------:R-:W-:-:S12]  /*4d20*/  IMAD.X R17, RZ, RZ, R9, P1 ;  /* 0x000000ffff117224 */ /* 0x000fd800008e0609 */
[----:B------:R-:W-:Y:S05]  /*4d30*/  @!P0 BRA `(.L_x_437) ;  /* 0xfffffff8005c8947 */ /* 0x000fea000383ffff */
.L_x_423:
[----:B------:R-:W-:Y:S05]  /*4d40*/  BSYNC.RECONVERGENT B1 ;  /* 0x0000000000017941 */ /* 0x000fea0003800200 */
.L_x_422:
        /* <DEDUP_REMOVED lines=32> */
.L_x_439:
[----:B------:R-:W-:Y:S05]  /*4f50*/  BSYNC.RECONVERGENT B1 ;  /* 0x0000000000017941 */ /* 0x000fea0003800200 */
.L_x_438:
        /* <DEDUP_REMOVED lines=12> */
[----:B---3--:R-:W-:Y:S01]  /*5020*/  IMAD.MOV.U32 R8, RZ, RZ, R14 ;  /* 0x000000ffff087224 */ /* 0x008fe200078e000e */
[----:B------:R-:W-:Y:S01]  /*5030*/  MOV R2, R4 ;  /* 0x0000000400027202 */ /* 0x000fe20000000f00 */
[----:B----4-:R-:W-:Y:S02]  /*5040*/  IMAD.MOV.U32 R9, RZ, RZ, R13 ;  /* 0x000000ffff097224 */ /* 0x010fe400078e000d */
        /* <DEDUP_REMOVED lines=16> */
.L_x_441:
[----:B------:R-:W-:Y:S05]  /*5150*/  BSYNC.RECONVERGENT B1 ;  /* 0x0000000000017941 */ /* 0x000fea0003800200 */
.L_x_440:
[----:B------:R-:W-:Y:S01]  /*5160*/  ISETP.GT.AND P0, PT, R10, 0x1b, PT ;  /* 0x0000001b0a00780c */ /* 0x000fe20003f04270 */
[----:B0-----:R0:W0:Y:S01]  /*5170*/  SHFL.DOWN PT, R6, R2, 0x4, 0x1f ;  /* 0x08801f0002067f89 */ /* 0x00102200000e0000 */
[----:B------:R-:W-:Y:S01]  /*5180*/  BSSY.RECONVERGENT B1, `(.L_x_442) ;  /* 0x000001d000017945 */ /* 0x000fe20003800200 */
[----:B------:R-:W-:Y:S02]  /*5190*/  IMAD.MOV.U32 R11, RZ, RZ, R8 ;  /* 0x000000ffff0b7224 */ /* 0x000fe400078e0008 */
[----:B------:R0:W0:Y:S01]  /*51a0*/  SHFL.DOWN PT, R7, R3, 0x4, 0x1f ;  /* 0x08801f0003077f89 */ /* 0x00002200000e0000 */
[----:B------:R-:W-:Y:S02]  /*51b0*/  IMAD.MOV.U32 R12, RZ, RZ, R9 ;  /* 0x000000ffff0c7224 */ /* 0x000fe400078e0009 */
[----:B-1----:R-:W-:Y:S01]  /*51c0*/  IMAD.MOV.U32 R4, RZ, RZ, R2 ;  /* 0x000000ffff047224 */ /* 0x002fe200078e0002 */
[----:B----4-:R1:W4:Y:S01]  /*51d0*/  SHFL.DOWN PT, R13, R8, 0x4, 0x1f ;  /* 0x08801f00080d7f89 */ /* 0x01032200000e0000 */
[----:B--2---:R-:W-:-:S03]  /*51e0*/  IMAD.MOV.U32 R5, RZ, RZ, R3 ;  /* 0x000000ffff057224 */ /* 0x004fc600078e0003 */
[----:B---3--:R1:W2:Y:S01]  /*51f0*/  SHFL.DOWN PT, R14, R9, 0x4, 0x1f ;  /* 0x08801f00090e7f89 */ /* 0x0082a200000e0000 */
[----:B------:R-:W-:Y:S05]  /*5200*/  @P0 BRA `(.L_x_443) ;  /* 0x0000000000500947 */ /* 0x000fea0003800000 */
[----:B0-----:R-:W-:Y:S01]  /*5210*/  DSETP.GEU.AND P0, PT, |R2|, |R6|, PT ;  /* 0x400000060200722a */ /* 0x001fe20003f0e200 */
[----:B----4-:R-:W-:Y:S02]  /*5220*/  IMAD.MOV.U32 R11, RZ, RZ, R13 ;  /* 0x000000ffff0b7224 */ /* 0x010fe400078e000d */
        /* <DEDUP_REMOVED lines=18> */
.L_x_443:
[----:B------:R-:W-:Y:S05]  /*5350*/  BSYNC.RECONVERGENT B1 ;  /* 0x0000000000017941 */ /* 0x000fea0003800200 */
.L_x_442:
[----:B------:R-:W-:Y:S01]  /*5360*/  ISETP.GT.AND P0, PT, R10, 0x17, PT ;  /* 0x000000170a00780c */ /* 0x000fe20003f04270 */
[----:B0-----:R0:W3:Y:S01]  /*5370*/  SHFL.DOWN PT, R2, R4, 0x8, 0x1f ;  /* 0x09001f0004027f89 */ /* 0x0010e200000e0000 */
[----:B------:R-:W-:Y:S01]  /*5380*/  BSSY.RECONVERGENT B1, `(.L_x_444) ;  /* 0x000001d000017945 */ /* 0x000fe20003800200 */
[----:B-1----:R-:W-:Y:S02]  /*5390*/  IMAD.MOV.U32 R8, RZ, RZ, R11 ;  /* 0x000000ffff087224 */ /* 0x002fe400078e000b */
[----:B------:R0:W1:Y:S01]  /*53a0*/  SHFL.DOWN PT, R3, R5, 0x8, 0x1f ;  /* 0x09001f0005037f89 */ /* 0x00006200000e0000 */
[----:B------:R-:W-:Y:S02]  /*53b0*/  IMAD.MOV.U32 R9, RZ, RZ, R12 ;  /* 0x000000ffff097224 */ /* 0x000fe400078e000c */
[----:B------:R-:W-:Y:S01]  /*53c0*/  IMAD.MOV.U32 R6, RZ, RZ, R4 ;  /* 0x000000ffff067224 */ /* 0x000fe200078e0004 */
[----:B--2---:R0:W2:Y:S01]  /*53d0*/  SHFL.DOWN PT, R14, R11, 0x8, 0x1f ;  /* 0x09001f000b0e7f89 */ /* 0x0040a200000e0000 */
[----:B------:R-:W-:-:S03]  /*53e0*/  IMAD.MOV.U32 R7, RZ, RZ, R5 ;  /* 0x000000ffff077224 */ /* 0x000fc600078e0005 */
[----:B----4-:R0:W4:Y:S01]  /*53f0*/  SHFL.DOWN PT, R13, R12, 0x8, 0x1f ;  /* 0x09001f000c0d7f89 */ /* 0x01012200000e0000 */
[----:B------:R-:W-:Y:S05]  /*5400*/  @P0 BRA `(.L_x_445) ;  /* 0x0000000000500947 */ /* 0x000fea0003800000 */
[----:B-1-3--:R-:W-:Y:S01]  /*5410*/  DSETP.GEU.AND P0, PT, |R4|, |R2|, PT ;  /* 0x400000020400722a */ /* 0x00afe20003f0e200 */
[----:B--2---:R-:W-:Y:S01]  /*5420*/  IMAD.MOV.U32 R8, RZ, RZ, R14 ;  /* 0x000000ffff087224 */ /* 0x004fe200078e000e */
        /* <DEDUP_REMOVED lines=18> */
.L_x_445:
[----:B------:R-:W-:Y:S05]  /*5550*/  BSYNC.RECONVERGENT B1 ;  /* 0x0000000000017941 */ /* 0x000fea0003800200 */
.L_x_444:
[----:B------:R-:W-:Y:S01]  /*5560*/  ISETP.GT.AND P0, PT, R10, 0xf, PT ;  /* 0x0000000f0a00780c */ /* 0x000fe20003f04270 */
[----:B0-----:R0:W0:Y:S01]  /*5570*/  SHFL.DOWN PT, R4, R6, 0x10, 0x1f ;  /* 0x0a001f0006047f89 */ /* 0x00102200000e0000 */
[----:B------:R-:W-:Y:S01]  /*5580*/  BSSY.RECONVERGENT B1, `(.L_x_446) ;  /* 0x000001d000017945 */ /* 0x000fe20003800200 */
[----:B--2---:R-:W-:Y:S02]  /*5590*/  IMAD.MOV.U32 R14, RZ, RZ, R8 ;  /* 0x000000ffff0e7224 */ /* 0x004fe400078e0008 */
[----:B------:R2:W0:Y:S01]  /*55a0*/  SHFL.DOWN PT, R5, R7, 0x10, 0x1f ;  /* 0x0a001f0007057f89 */ /* 0x00042200000e0000 */
[----:B------:R-:W-:Y:S02]  /*55b0*/  IMAD.MOV.U32 R15, RZ, RZ, R9 ;  /* 0x000000ffff0f7224 */ /* 0x000fe400078e0009 */
[----:B---3--:R-:W-:Y:S01]  /*55c0*/  IMAD.MOV.U32 R2, RZ, RZ, R6 ;  /* 0x000000ffff027224 */ /* 0x008fe200078e0006 */
[----:B------:R2:W3:Y:S01]  /*55d0*/  SHFL.DOWN PT, R11, R8, 0x10, 0x1f ;  /* 0x0a001f00080b7f89 */ /* 0x0004e200000e0000 */
[----:B-1----:R-:W-:-:S03]  /*55e0*/  IMAD.MOV.U32 R3, RZ, RZ, R7 ;  /* 0x000000ffff037224 */ /* 0x002fc600078e0007 */
[----:B------:R2:W1:Y:S01]  /*55f0*/  SHFL.DOWN PT, R12, R9, 0x10, 0x1f ;  /* 0x0a001f00090c7f89 */ /* 0x00046200000e0000 */
[----:B------:R-:W-:Y:S05]  /*5600*/  @P0 BRA `(.L_x_447) ;  /* 0x0000000000500947 */ /* 0x000fea0003800000 */
[----:B0-----:R-:W-:Y:S01]  /*5610*/  DSETP.GEU.AND P0, PT, |R6|, |R4|, PT ;  /* 0x400000040600722a */ /* 0x001fe20003f0e200 */
[----:B---3--:R-:W-:Y:S02]  /*5620*/  IMAD.MOV.U32 R14, RZ, RZ, R11 ;  /* 0x000000ffff0e7224 */ /* 0x008fe400078e000b */
[----:B-1----:R-:W-:Y:S02]  /*5630*/  IMAD.MOV.U32 R15, RZ, RZ, R12 ;  /* 0x000000ffff0f7224 */ /* 0x002fe400078e000c */
        /* <DEDUP_REMOVED lines=17> */
.L_x_447:
[----:B------:R-:W-:Y:S05]  /*5750*/  BSYNC.RECONVERGENT B1 ;  /* 0x0000000000017941 */ /* 0x000fea0003800200 */
.L_x_446:
        /* <DEDUP_REMOVED lines=11> */
.L_x_449:
[----:B------:R-:W-:Y:S05]  /*5810*/  BSYNC.RECONVERGENT B1 ;  /* 0x0000000000017941 */ /* 0x000fea0003800200 */
.L_x_448:
        /* <DEDUP_REMOVED lines=8> */
[----:B--2---:R-:W2:Y:S04]  /*58a0*/  LDS.128 R4, [R0+0x20] ;  /* 0x0000200000047984 */ /* 0x004ea80000000c00 */
[----:B-1--4-:R1:W4:Y:S04]  /*58b0*/  LDS.64 R12, [R0+0x80] ;  /* 0x00008000000c7984 */ /* 0x0123280000000a00 */
[----:B---3--:R1:W3:Y:S01]  /*58c0*/  LDS.128 R8, [R0+0x30] ;  /* 0x0000300000087984 */ /* 0x0082e20000000c00 */
[----:B0-----:R-:W-:Y:S01]  /*58d0*/  DSETP.GEU.AND P0, PT, |R2|, |R16|, PT ;  /* 0x400000100200722a */ /* 0x001fe20003f0e200 */
[----:B------:R-:W-:-:S02]  /*58e0*/  IMAD.MOV.U32 R24, RZ, RZ, R16 ;  /* 0x000000ffff187224 */ /* 0x000fc400078e0010 */
[----:B------:R-:W-:Y:S02]  /*58f0*/  IMAD.MOV.U32 R25, RZ, RZ, R17 ;  /* 0x000000ffff197224 */ /* 0x000fe400078e0011 */
[----:B--2---:R-:W-:Y:S02]  /*5900*/  IMAD.MOV.U32 R27, RZ, RZ, R4 ;  /* 0x000000ffff1b7224 */ /* 0x004fe400078e0004 */
[----:B------:R-:W-:-:S07]  /*5910*/  IMAD.MOV.U32 R29, RZ, RZ, R5 ;  /* 0x000000ffff1d7224 */ /* 0x000fce00078e0005 */
[----:B-1-34-:R-:W-:Y:S05]  /*5920*/  @!P0 BRA `(.L_x_451) ;  /* 0x0000000000388947 */ /* 0x01afea0003800000 */
        /* <DEDUP_REMOVED lines=14> */
.L_x_451:
[----:B------:R-:W-:Y:S05]  /*5a10*/  BSYNC.RECONVERGENT B1 ;  /* 0x0000000000017941 */ /* 0x000fea0003800200 */
.L_x_450:
        /* <DEDUP_REMOVED lines=23> */
.L_x_453:
[----:B------:R-:W-:Y:S05]  /*5b90*/  BSYNC.RECONVERGENT B1 ;  /* 0x0000000000017941 */ /* 0x000fea0003800200 */
.L_x_452:
        /* <DEDUP_REMOVED lines=21> */
.L_x_455:
[----:B------:R-:W-:Y:S05]  /*5cf0*/  BSYNC.RECONVERGENT B1 ;  /* 0x0000000000017941 */ /* 0x000fea0003800200 */
.L_x_454:
        /* <DEDUP_REMOVED lines=23> */
.L_x_457:
[----:B------:R-:W-:Y:S05]  /*5e70*/  BSYNC.RECONVERGENT B1 ;  /* 0x0000000000017941 */ /* 0x000fea0003800200 */
.L_x_456:
[----:B------:R-:W-:Y:S01]  /*5e80*/  DSETP.GEU.AND P0, PT, |R14|, |R22|, PT ;  /* 0x400000160e00722a */ /* 0x000fe20003f0e200 */
[----:B------:R-:W-:Y:S01]  /*5e90*/  BSSY.RECONVERGENT B1, `(.L_x_458) ;  /* 0x0000014000017945 */ /* 0x000fe20003800200 */
[----:B------:R-:W-:Y:S01]  /*5ea0*/  MOV R2, R22 ;  /* 0x0000001600027202 */ /* 0x000fe20000000f00 */
[----:B------:R-:W-:Y:S02]  /*5eb0*/  IMAD.MOV.U32 R3, RZ, RZ, R23 ;  /* 0x000000ffff037224 */ /* 0x000fe400078e0017 */
[----:B-1----:R-:W-:Y:S02]  /*5ec0*/  IMAD.MOV.U32 R19, RZ, RZ, R8 ;  /* 0x000000ffff137224 */ /* 0x002fe400078e0008 */
        /* <DEDUP_REMOVED lines=16> */
.L_x_459:
[----:B------:R-:W-:Y:S05]  /*5fd0*/  BSYNC.RECONVERGENT B1 ;  /* 0x0000000000017941 */ /* 0x000fea0003800200 */
.L_x_458:
        /* <DEDUP_REMOVED lines=21> */
.L_x_461:
[----:B------:R-:W-:Y:S05]  /*6130*/  BSYNC.RECONVERGENT B1 ;  /* 0x0000000000017941 */ /* 0x000fea0003800200 */
.L_x_460:
        /* <DEDUP_REMOVED lines=20> */
.L_x_383:
[----:B------:R-:W-:Y:S05]  /*6280*/  BSYNC.RECONVERGENT B0 ;  /* 0x0000000000007941 */ /* 0x000fea0003800200 */
.L_x_350:
[----:B------:R-:W-:Y:S05]  /*6290*/  @P1 EXIT ;  /* 0x000000000000194d */ /* 0x000fea0003800000 */
[----:B01----:R-:W0:Y:S02]  /*62a0*/  LDC.64 R4, c[0x0][0x388] ;  /* 0x0000e200ff047b82 */ /* 0x003e240000000a00 */
[----:B0-----:R-:W-:Y:S04]  /*62b0*/  STG.E.64 desc[UR6][R4.64], R2 ;  /* 0x0000000204007986 */ /* 0x001fe8000c101b06 */
[----:B------:R-:W-:Y:S01]  /*62c0*/  STG.E.64 desc[UR6][R4.64+0x8], R14 ;  /* 0x0000080e04007986 */ /* 0x000fe2000c101b06 */
[----:B------:R-:W-:Y:S05]  /*62d0*/  EXIT ;  /* 0x000000000000794d */ /* 0x000fea0003800000 */
.L_x_462:
        /* <DEDUP_REMOVED lines=10> */
.L_x_765:


//--------------------- .text._ZN6thrust24THRUST_300001_SM_1000_NS8cuda_cub4core6detail13_kernel_agentINS1_8__reduce10DrainAgentIiEEJN3cub18CUB_300001_SM_10009GridQueueIjEEiEEEvDpT0_ --------------------------
	.section	.text._ZN6thrust24THRUST_300001_SM_1000_NS8cuda_cub4core6detail13_kernel_agentINS1_8__reduce10DrainAgentIiEEJN3cub18CUB_300001_SM_10009GridQueueIjEEiEEEvDpT0_,"ax",@progbits
	.align	128
        .global         _ZN6thrust24THRUST_300001_SM_1000_NS8cuda_cub4core6detail13_kernel_agentINS1_8__reduce10DrainAgentIiEEJN3cub18CUB_300001_SM_10009GridQueueIjEEiEEEvDpT0_
        .type           _ZN6thrust24THRUST_300001_SM_1000_NS8cuda_cub4core6detail13_kernel_agentINS1_8__reduce10DrainAgentIiEEJN3cub18CUB_300001_SM_10009GridQueueIjEEiEEEvDpT0_,@function
        .size           _ZN6thrust24THRUST_300001_SM_1000_NS8cuda_cub4core6detail13_kernel_agentINS1_8__reduce10DrainAgentIiEEJN3cub18CUB_300001_SM_10009GridQueueIjEEiEEEvDpT0_,(.L_x_766 - _ZN6thrust24THRUST_300001_SM_1000_NS8cuda_cub4core6detail13_kernel_agentINS1_8__reduce10DrainAgentIiEEJN3cub18CUB_300001_SM_10009GridQueueIjEEiEEEvDpT0_)
        .other          _ZN6thrust24THRUST_300001_SM_1000_NS8cuda_cub4core6detail13_kernel_agentINS1_8__reduce10DrainAgentIiEEJN3cub18CUB_300001_SM_10009GridQueueIjEEiEEEvDpT0_,@"STO_CUDA_ENTRY STV_DEFAULT"
_ZN6thrust24THRUST_300001_SM_1000_NS8cuda_cub4core6detail13_kernel_agentINS1_8__reduce10DrainAgentIiEEJN3cub18CUB_300001_SM_10009GridQueueIjEEiEEEvDpT0_:
.text._ZN6thrust24THRUST_300001_SM_1000_NS8cuda_cub4core6detail13_kernel_agentINS1_8__reduce10DrainAgentIiEEJN3cub18CUB_300001_SM_10009GridQueueIjEEiEEEvDpT0_:
[----:B------:R-:W-:Y:S08]  /*0000*/  LDC R1, c[0x0][0x37c] ;  /* 0x0000df00ff017b82 */ /* 0x000ff00000000800 */
[----:B------:R-:W0:Y:S01]  /*0010*/  LDC.64 R2, c[0x0][0x380] ;  /* 0x0000e000ff027b82 */ /* 0x000e220000000a00 */
[----:B------:R-:W0:Y:S07]  /*0020*/  LDCU.64 UR4, c[0x0][0x358] ;  /* 0x00006b00ff0477ac */ /* 0x000e2e0008000a00 */
[----:B------:R-:W1:Y:S01]  /*0030*/  LDC R5, c[0x0][0x388] ;  /* 0x0000e200ff057b82 */ /* 0x000e620000000800 */
[----:B0-----:R-:W-:Y:S04]  /*0040*/  STG.E desc[UR4][R2.64+0x4], RZ ;  /* 0x000004ff02007986 */ /* 0x001fe8000c101904 */
[----:B-1----:R-:W-:Y:S01]  /*0050*/  STG.E desc[UR4][R2.64], R5 ;  /* 0x0000000502007986 */ /* 0x002fe2000c101904 */
[----:B------:R-:W-:Y:S05]  /*0060*/  EXIT ;  /* 0x000000000000794d */ /* 0x000fea0003800000 */
.L_x_463:
        /* <DEDUP_REMOVED lines=9> */
.L_x_766:


//--------------------- .text._ZN6thrust24THRUST_300001_SM_1000_NS8cuda_cub4core6detail13_kernel_agentINS1_8__reduce11ReduceAgentINS0_12zip_iteratorIN4cuda3std3__45tupleIJNS0_10device_ptrIdEENS0_17counting_iteratorIlNS0_11use_defaultESF_SF_EEEEEEEPNSB_IJdlEEESJ_iNS1_9__extrema9arg_max_fIdl7compareEEEEJSI_SK_iN3cub18CUB_300001_SM_100013GridEvenShareIiEENSR_9GridQueueIjEESO_EEEvDpT0_ --------------------------
	.section	.text._ZN6thrust24THRUST_300001_SM_1000_NS8cuda_cub4core6detail13_kernel_agentINS1_8__reduce11ReduceAgentINS0_12zip_iteratorIN4cuda3std3__45tupleIJNS0_10device_ptrIdEENS0_17counting_iteratorIlNS0_11use_defaultESF_SF_EEEEEEEPNSB_IJdlEEESJ_iNS1_9__extrema9arg_max_fIdl7compareEEEEJSI_SK_iN3cub18CUB_300001_SM_100013GridEvenShareIiEENSR_9GridQueueIjEESO_EEEvDpT0_,"ax",@progbits
	.align	128
        .global         _ZN6thrust24THRUST_300001_SM_1000_NS8cuda_cub4core6detail13_kernel_agentINS1_8__reduce11ReduceAgentINS0_12zip_iteratorIN4cuda3std3__45tupleIJNS0_10device_ptrIdEENS0_17counting_iteratorIlNS0_11use_defaultESF_SF_EEEEEEEPNSB_IJdlEEESJ_iNS1_9__extrema9arg_max_fIdl7compareEEEEJSI_SK_iN3cub18CUB_300001_SM_100013GridEvenShareIiEENSR_9GridQueueIjEESO_EEEvDpT0_
        .type           _ZN6thrust24THRUST_300001_SM_1000_NS8cuda_cub4core6detail13_kernel_agentINS1_8__reduce11ReduceAgentINS0_12zip_iteratorIN4cuda3std3__45tupleIJNS0_10device_ptrIdEENS0_17counting_iteratorIlNS0_11use_defaultESF_SF_EEEEEEEPNSB_IJdlEEESJ_iNS1_9__extrema9arg_max_fIdl7compareEEEEJSI_SK_iN3cub18CUB_300001_SM_100013GridEvenShareIiEENSR_9GridQueueIjEESO_EEEvDpT0_,@function
        .size           _ZN6thrust24THRUST_300001_SM_1000_NS8cuda_cub4core6detail13_kernel_agentINS1_8__reduce11ReduceAgentINS0_12zip_iteratorIN4cuda3std3__45tupleIJNS0_10device_ptrIdEENS0_17counting_iteratorIlNS0_11use_defaultESF_SF_EEEEEEEPNSB_IJdlEEESJ_iNS1_9__extrema9arg_max_fIdl7compareEEEEJSI_SK_iN3cub18CUB_300001_SM_100013GridEvenShareIiEENSR_9GridQueueIjEESO_EEEvDpT0_,(.L_x_767 - _ZN6thrust24THRUST_300001_SM_1000_NS8cuda_cub4core6detail13_kernel_agentINS1_8__reduce11ReduceAgentINS0_12zip_iteratorIN4cuda3std3__45tupleIJNS0_10device_ptrIdEENS0_17counting_iteratorIlNS0_11use_defaultESF_SF_EEEEEEEPNSB_IJdlEEESJ_iNS1_9__extrema9arg_max_fIdl7compareEEEEJSI_SK_iN3cub18CUB_300001_SM_100013GridEvenShareIiEENSR_9GridQueueIjEESO_EEEvDpT0_)
        .other          _ZN6thrust24THRUST_300001_SM_1000_NS8cuda_cub4core6detail13_kernel_agentINS1_8__reduce11ReduceAgentINS0_12zip_iteratorIN4cuda3std3__45tupleIJNS0_10device_ptrIdEENS0_17counting_iteratorIlNS0_11use_defaultESF_SF_EEEEEEEPNSB_IJdlEEESJ_iNS1_9__extrema9arg_max_fIdl7compareEEEEJSI_SK_iN3cub18CUB_300001_SM_100013GridEvenShareIiEENSR_9GridQueueIjEESO_EEEvDpT0_,@"STO_CUDA_ENTRY STV_DEFAULT"
_ZN6thrust24THRUST_300001_SM_1000_NS8cuda_cub4core6detail13_kernel_agentINS1_8__reduce11ReduceAgentINS0_12zip_iteratorIN4cuda3std3__45tupleIJNS0_10device_ptrIdEENS0_17counting_iteratorIlNS0_11use_defaultESF_SF_EEEEEEEPNSB_IJdlEEESJ_iNS1_9__extrema9arg_max_fIdl7compareEEEEJSI_SK_iN3cub18CUB_300001_SM_100013GridEvenShareIiEENSR_9GridQueueIjEESO_EEEvDpT0_:
.text._ZN6thrust24THRUST_300001_SM_1000_NS8cuda_cub4core6detail13_kernel_agentINS1_8__reduce11ReduceAgentINS0_12zip_iteratorIN4cuda3std3__45tupleIJNS0_10device_ptrIdEENS0_17counting_iteratorIlNS0_11use_defaultESF_SF_EEEEEEEPNSB_IJdlEEESJ_iNS1_9__extrema9arg_max_fIdl7compareEEEEJSI_SK_iN3cub18CUB_300001_SM_100013GridEvenShareIiEENSR_9GridQueueIjEESO_EEEvDpT0_:
[----:B------:R-:W-:Y:S01]  /*0000*/  LDC R1, c[0x0][0x37c] ;  /* 0x0000df00ff017b82 */ /* 0x000fe20000000800 */
[----:B------:R-:W0:Y:S01]  /*0010*/  S2R R0, SR_CTAID.X ;  /* 0x0000000000007919 */ /* 0x000e220000002500 */
[----:B------:R-:W1:Y:S01]  /*0020*/  LDCU UR4, c[0x0][0x398] ;  /* 0x00007300ff0477ac */ /* 0x000e620008000800 */
[----:B------:R-:W-:Y:S01]  /*0030*/  BSSY.RECONVERGENT B0, `(.L_x_464) ;  /* 0x000066d000007945 */ /* 0x000fe20003800200 */
[----:B------:R-:W2:Y:S01]  /*0040*/  LDCU UR6, c[0x0][0x370] ;  /* 0x00006e00ff0677ac */ /* 0x000ea20008000800 */
[----:B------:R-:W3:Y:S01]  /*0050*/  LDCU.64 UR10, c[0x0][0x358] ;  /* 0x00006b00ff0a77ac */ /* 0x000ee20008000a00 */
[----:B-1----:R-:W-:Y:S01]  /*0060*/  IMAD.U32 R7, RZ, RZ, UR4 ;  /* 0x00000004ff077e24 */ /* 0x002fe2000f8e00ff */
[----:B--2---:R-:W-:Y:S01]  /*0070*/  UIMAD UR6, UR6, 0x500, URZ ;  /* 0x00000500060678a4 */ /* 0x004fe2000f8e02ff */
[----:B0-----:R-:W-:-:S04]  /*0080*/  IMAD R10, R0, 0x500, RZ ;  /* 0x00000500000a7824 */ /* 0x001fc800078e02ff */
[----:B------:R-:W-:-:S05]  /*0090*/  VIADD R2, R10, 0x500 ;  /* 0x000005000a027836 */ /* 0x000fca0000000000 */
[----:B------:R-:W-:-:S13]  /*00a0*/  ISETP.GT.AND P0, PT, R2, R7, PT ;  /* 0x000000070200720c */ /* 0x000fda0003f04270 */
[----:B---3--:R-:W-:Y:S05]  /*00b0*/  @!P0 BRA `(.L_x_465) ;  /* 0x0000003800d08947 */ /* 0x008fea0003800000 */
[----:B------:R-:W0:Y:S01]  /*00c0*/  S2R R5, SR_TID.X ;  /* 0x0000000000057919 */ /* 0x000e220000002100 */
[----:B------:R-:W-:Y:S01]  /*00d0*/  IMAD.IADD R4, R7, 0x1, -R10 ;  /* 0x0000000107047824 */ /* 0x000fe200078e0a0a */
[----:B------:R-:W1:Y:S01]  /*00e0*/  LDCU.64 UR6, c[0x0][0x388] ;  /* 0x00007100ff0677ac */ /* 0x000e620008000a00 */
[----:B------:R-:W-:Y:S01]  /*00f0*/  BSSY.RECONVERGENT B1, `(.L_x_466) ;  /* 0x0000010000017945 */ /* 0x000fe20003800200 */
[----:B------:R-:W-:Y:S01]  /*0100*/  IMAD.MOV.U32 R8, RZ, RZ, RZ ;  /* 0x000000ffff087224 */ /* 0x000fe200078e00ff */
[----:B------:R-:W-:Y:S01]  /*0110*/  CS2R R2, SRZ ;  /* 0x0000000000027805 */ /* 0x000fe2000001ff00 */
[----:B------:R-:W2:Y:S01]  /*0120*/  LDCU.64 UR8, c[0x0][0x388] ;  /* 0x00007100ff0877ac */ /* 0x000ea20008000a00 */
[----:B------:R-:W-:Y:S01]  /*0130*/  IMAD.MOV.U32 R6, RZ, RZ, RZ ;  /* 0x000000ffff067224 */ /* 0x000fe200078e00ff */
[----:B0-----:R-:W-:Y:S01]  /*0140*/  ISETP.GE.AND P0, PT, R5, R4, PT ;  /* 0x000000040500720c */ /* 0x001fe20003f06270 */
[----:B------:R-:W-:-:S12]  /*0150*/  IMAD.MOV.U32 R9, RZ, RZ, R5 ;  /* 0x000000ffff097224 */ /* 0x000fd800078e0005 */
[----:B-12---:R-:W-:Y:S05]  /*0160*/  @P0 BRA `(.L_x_467) ;  /* 0x0000000000200947 */ /* 0x006fea0003800000 */
[----:B------:R-:W0:Y:S01]  /*0170*/  LDC.64 R2, c[0x0][0x380] ;  /* 0x0000e000ff027b82 */ /* 0x000e220000000a00 */
[----:B------:R-:W-:Y:S01]  /*0180*/  IMAD.IADD R11, R10, 0x1, R5 ;  /* 0x000000010a0b7824 */ /* 0x000fe200078e0205 */
[----:B------:R-:W1:Y:S03]  /*0190*/  LDCU.64 UR4, c[0x0][0x388] ;  /* 0x00007100ff0477ac */ /* 0x000e660008000a00 */
[----:B0-----:R-:W-:-:S06]  /*01a0*/  IMAD.WIDE R2, R11, 0x8, R2 ;  /* 0x000000080b027825 */ /* 0x001fcc00078e0202 */
[----:B------:R-:W5:Y:S01]  /*01b0*/  LDG.E.64 R2, desc[UR10][R2.64] ;  /* 0x0000000a02027981 */ /* 0x000f62000c1e1b00 */
[----:B-1----:R-:W-:Y:S01]  /*01c0*/  IADD3 R8, P0, PT, R11, UR4, RZ ;  /* 0x000000040b087c10 */ /* 0x002fe2000ff1e0ff */
[----:B------:R-:W-:-:S03]  /*01d0*/  VIADD R9, R5, 0x100 ;  /* 0x0000010005097836 */ /* 0x000fc60000000000 */
[----:B------:R-:W-:-:S09]  /*01e0*/  LEA.HI.X.SX32 R6, R11, UR5, 0x1, P0 ;  /* 0x000000050b067c11 */ /* 0x000fd200080f0eff */
.L_x_467:
[----:B------:R-:W-:Y:S05]  /*01f0*/  BSYNC.RECONVERGENT B1 ;  /* 0x0000000000017941 */ /* 0x000fea0003800200 */
.L_x_466:
        /* <DEDUP_REMOVED lines=9> */
[----:B------:R-:W0:Y:S01]  /*0290*/  LDC.64 R12, c[0x0][0x380] ;  /* 0x0000e000ff0c7b82 */ /* 0x000e220000000a00 */
[----:B------:R-:W-:Y:S01]  /*02a0*/  LEA.HI R7, R18, 0x1, RZ, 0x18 ;  /* 0x0000000112077811 */ /* 0x000fe200078fc0ff */
[----:B------:R-:W-:-:S03]  /*02b0*/  IMAD.IADD R11, R10, 0x1, R9 ;  /* 0x000000010a0b7824 */ /* 0x000fc600078e0209 */
[----:B------:R-:W-:-:S05]  /*02c0*/  LOP3.LUT R7, R7, 0x3, RZ, 0xc0, !PT ;  /* 0x0000000307077812 */ /* 0x000fca00078ec0ff */
[----:B------:R-:W-:-:S07]  /*02d0*/  IMAD.MOV R7, RZ, RZ, -R7 ;  /* 0x000000ffff077224 */ /* 0x000fce00078e0a07 */
.L_x_474:
[----:B0-----:R-:W-:-:S06]  /*02e0*/  IMAD.WIDE R14, R11, 0x8, R12 ;  /* 0x000000080b0e7825 */ /* 0x001fcc00078e020c */
[----:B------:R-:W2:Y:S01]  /*02f0*/  LDG.E.64 R14, desc[UR10][R14.64] ;  /* 0x0000000a0e0e7981 */ /* 0x000ea2000c1e1b00 */
[----:B------:R-:W-:Y:S01]  /*0300*/  IADD3 R22, P1, PT, R11, UR6, RZ ;  /* 0x000000060b167c10 */ /* 0x000fe2000ff3e0ff */
[----:B------:R-:W-:Y:S01]  /*0310*/  VIADD R7, R7, 0x1 ;  /* 0x0000000107077836 */ /* 0x000fe20000000000 */
[----:B------:R-:W-:Y:S01]  /*0320*/  BSSY.RECONVERGENT B3, `(.L_x_472) ;  /* 0x000001b000037945 */ /* 0x000fe20003800200 */
[----:B------:R-:W-:Y:S01]  /*0330*/  IMAD.MOV.U32 R19, RZ, RZ, R8 ;  /* 0x000000ffff137224 */ /* 0x000fe200078e0008 */
[----:B------:R-:W-:Y:S01]  /*0340*/  LEA.HI.X.SX32 R21, R11, UR7, 0x1, P1 ;  /* 0x000000070b157c11 */ /* 0x000fe200088f0eff */
[----:B------:R-:W-:Y:S01]  /*0350*/  IMAD.MOV.U32 R20, RZ, RZ, R6 ;  /* 0x000000ffff147224 */ /* 0x000fe200078e0006 */
[----:B------:R-:W-:Y:S01]  /*0360*/  ISETP.NE.AND P2, PT, R7, RZ, PT ;  /* 0x000000ff0700720c */ /* 0x000fe20003f45270 */
[----:B-----5:R-:W-:Y:S02]  /*0370*/  IMAD.MOV.U32 R16, RZ, RZ, R2 ;  /* 0x000000ffff107224 */ /* 0x020fe400078e0002 */
[----:B------:R-:W-:-:S02]  /*0380*/  IMAD.MOV.U32 R17, RZ, RZ, R3 ;  /* 0x000000ffff117224 */ /* 0x000fc400078e0003 */
[----:B------:R-:W-:Y:S02]  /*0390*/  IMAD.MOV.U32 R8, RZ, RZ, R22 ;  /* 0x000000ffff087224 */ /* 0x000fe400078e0016 */
        /* <DEDUP_REMOVED lines=19> */
.L_x_473:
[----:B------:R-:W-:Y:S05]  /*04d0*/  BSYNC.RECONVERGENT B3 ;  /* 0x0000000000037941 */ /* 0x000fea0003800200 */
.L_x_472:
[----:B------:R-:W-:Y:S02]  /*04e0*/  VIADD R9, R9, 0x100 ;  /* 0x0000010009097836 */ /* 0x000fe40000000000 */
[----:B------:R-:W-:Y:S01]  /*04f0*/  VIADD R11, R11, 0x100 ;  /* 0x000001000b0b7836 */ /* 0x000fe20000000000 */
[----:B------:R-:W-:Y:S06]  /*0500*/  @P2 BRA `(.L_x_474) ;  /* 0xfffffffc00742947 */ /* 0x000fec000383ffff */
.L_x_471:
[----:B------:R-:W-:Y:S05]  /*0510*/  BSYNC.RECONVERGENT B2 ;  /* 0x0000000000027941 */ /* 0x000fea0003800200 */
.L_x_470:
[----:B------:R-:W-:-:S13]  /*0520*/  ISETP.GE.U32.AND P0, PT, R18, 0x300, PT ;  /* 0x000003001200780c */ /* 0x000fda0003f06070 */
[----:B------:R-:W-:Y:S05]  /*0530*/  @!P0 BRA `(.L_x_469) ;  /* 0x0000000400cc8947 */ /* 0x000fea0003800000 */
[----:B------:R-:W0:Y:S01]  /*0540*/  LDC.64 R12, c[0x0][0x380] ;  /* 0x0000e000ff0c7b82 */ /* 0x000e220000000a00 */
[----:B------:R-:W-:-:S04]  /*0550*/  IMAD.IADD R7, R10, 0x1, R9 ;  /* 0x000000010a077824 */ /* 0x000fc800078e0209 */
[C---:B------:R-:W-:Y:S02]  /*0560*/  VIADD R27, R7.reuse, 0x100 ;  /* 0x00000100071b7836 */ /* 0x040fe40000000000 */
[C---:B------:R-:W-:Y:S02]  /*0570*/  VIADD R26, R7.reuse, 0x200 ;  /* 0x00000200071a7836 */ /* 0x040fe40000000000 */
[----:B------:R-:W-:Y:S01]  /*0580*/  VIADD R25, R7, 0x300 ;  /* 0x0000030007197836 */ /* 0x000fe20000000000 */
[----:B0-----:R-:W-:-:S05]  /*0590*/  IADD3 R10, P0, PT, R12, 0x1000, RZ ;  /* 0x000010000c0a7810 */ /* 0x001fca0007f1e0ff */
[----:B------:R-:W-:-:S08]  /*05a0*/  IMAD.X R11, RZ, RZ, R13, P0 ;  /* 0x000000ffff0b7224 */ /* 0x000fd000000e060d */
.L_x_483:
[----:B------:R-:W-:-:S05]  /*05b0*/  IMAD.WIDE R22, R7, 0x8, R10 ;  /* 0x0000000807167825 */ /* 0x000fca00078e020a */
[----:B------:R-:W2:Y:S04]  /*05c0*/  LDG.E.64 R20, desc[UR10][R22.64+-0x1000] ;  /* 0xfff0000a16147981 */ /* 0x000ea8000c1e1b00 */
[----:B-----5:R0:W5:Y:S04]  /*05d0*/  LDG.E.64 R16, desc[UR10][R22.64+-0x800] ;  /* 0xfff8000a16107981 */ /* 0x020168000c1e1b00 */
[----:B------:R0:W5:Y:S04]  /*05e0*/  LDG.E.64 R14, desc[UR10][R22.64] ;  /* 0x0000000a160e7981 */ /* 0x000168000c1e1b00 */
[----:B------:R0:W5:Y:S01]  /*05f0*/  LDG.E.64 R12, desc[UR10][R22.64+0x800] ;  /* 0x0008000a160c7981 */ /* 0x000162000c1e1b00 */
[C---:B------:R-:W-:Y:S01]  /*0600*/  IADD3 R29, P1, PT, R7.reuse, UR8, RZ ;  /* 0x00000008071d7c10 */ /* 0x040fe2000ff3e0ff */
[----:B------:R-:W-:Y:S03]  /*0610*/  BSSY.RECONVERGENT B2, `(.L_x_475) ;  /* 0x0000016000027945 */ /* 0x000fe60003800200 */
[----:B------:R-:W-:Y:S01]  /*0620*/  LEA.HI.X.SX32 R31, R7, UR9, 0x1, P1 ;  /* 0x00000009071f7c11 */ /* 0x000fe200088f0eff */
[----:B------:R-:W-:-:S03]  /*0630*/  IMAD.MOV.U32 R24, RZ, RZ, R29 ;  /* 0x000000ffff187224 */ /* 0x000fc600078e001d */
[----:B------:R-:W-:Y:S01]  /*0640*/  MOV R28, R31 ;  /* 0x0000001f001c7202 */ /* 0x000fe20000000f00 */
        /* <DEDUP_REMOVED lines=18> */
.L_x_476:
[----:B------:R-:W-:Y:S05]  /*0770*/  BSYNC.RECONVERGENT B2 ;  /* 0x0000000000027941 */ /* 0x000fea0003800200 */
.L_x_475:
[----:B-----5:R-:W-:Y:S01]  /*0780*/  DSETP.GEU.AND P0, PT, |R18|, |R16|, PT ;  /* 0x400000101200722a */ /* 0x020fe20003f0e200 */
[C---:B------:R-:W-:Y:S01]  /*0790*/  IADD3 R21, P1, PT, R27.reuse, UR8, RZ ;  /* 0x000000081b157c10 */ /* 0x040fe2000ff3e0ff */
[----:B------:R-:W-:Y:S01]  /*07a0*/  BSSY.RECONVERGENT B2, `(.L_x_477) ;  /* 0x0000015000027945 */ /* 0x000fe20003800200 */
[----:B------:R-:W-:Y:S02]  /*07b0*/  IMAD.MOV.U32 R2, RZ, RZ, R16 ;  /* 0x000000ffff027224 */ /* 0x000fe400078e0010 */
[----:B------:R-:W-:Y:S01]  /*07c0*/  LEA.HI.X.SX32 R23, R27, UR9, 0x1, P1 ;  /* 0x000000091b177c11 */ /* 0x000fe200088f0eff */
[----:B------:R-:W-:Y:S02]  /*07d0*/  IMAD.MOV.U32 R6, RZ, RZ, R21 ;  /* 0x000000ffff067224 */ /* 0x000fe400078e0015 */
[----:B------:R-:W-:Y:S02]  /*07e0*/  IMAD.MOV.U32 R3, RZ, RZ, R17 ;  /* 0x000000ffff037224 */ /* 0x000fe400078e0011 */
[----:B------:R-:W-:-:S04]  /*07f0*/  IMAD.MOV.U32 R8, RZ, RZ, R23 ;  /* 0x000000ffff087224 */ /* 0x000fc800078e0017 */
        /* <DEDUP_REMOVED lines=15> */
.L_x_478:
[----:B------:R-:W-:Y:S05]  /*08f0*/  BSYNC.RECONVERGENT B2 ;  /* 0x0000000000027941 */ /* 0x000fea0003800200 */
.L_x_477:
[----:B------:R-:W-:Y:S01]  /*0900*/  DSETP.GEU.AND P0, PT, |R2|, |R14|, PT ;  /* 0x4000000e0200722a */ /* 0x000fe20003f0e200 */
[C---:B------:R-:W-:Y:S01]  /*0910*/  IADD3 R21, P1, PT, R26.reuse, UR8, RZ ;  /* 0x000000081a157c10 */ /* 0x040fe2000ff3e0ff */
[----:B------:R-:W-:Y:S01]  /*0920*/  BSSY.RECONVERGENT B2, `(.L_x_479) ;  /* 0x0000016000027945 */ /* 0x000fe20003800200 */
[----:B------:R-:W-:Y:S01]  /*0930*/  IADD3 R29, P2, PT, R25, UR8, RZ ;  /* 0x00000008191d7c10 */ /* 0x000fe2000ff5e0ff */
[----:B------:R-:W-:Y:S01]  /*0940*/  IMAD.MOV.U32 R16, RZ, RZ, R14 ;  /* 0x000000ffff107224 */ /* 0x000fe200078e000e */
        /* <DEDUP_REMOVED lines=19> */
.L_x_480:
[----:B------:R-:W-:Y:S05]  /*0a80*/  BSYNC.RECONVERGENT B2 ;  /* 0x0000000000027941 */ /* 0x000fea0003800200 */
.L_x_479:
[----:B------:R-:W-:Y:S01]  /*0a90*/  DSETP.GEU.AND P0, PT, |R16|, |R12|, PT ;  /* 0x4000000c1000722a */ /* 0x000fe20003f0e200 */
[----:B------:R-:W-:Y:S01]  /*0aa0*/  LEA.HI.X.SX32 R14, R25, UR9, 0x1, P2 ;  /* 0x00000009190e7c11 */ /* 0x000fe200090f0eff */
[----:B------:R-:W-:Y:S01]  /*0ab0*/  BSSY.RECONVERGENT B2, `(.L_x_481) ;  /* 0x0000014000027945 */ /* 0x000fe20003800200 */
[----:B------:R-:W-:Y:S02]  /*0ac0*/  IMAD.MOV.U32 R8, RZ, RZ, R29 ;  /* 0x000000ffff087224 */ /* 0x000fe400078e001d */
[----:B------:R-:W-:Y:S02]  /*0ad0*/  IMAD.MOV.U32 R2, RZ, RZ, R12 ;  /* 0x000000ffff027224 */ /* 0x000fe400078e000c */
[----:B------:R-:W-:Y:S02]  /*0ae0*/  IMAD.MOV.U32 R6, RZ, RZ, R14 ;  /* 0x000000ffff067224 */ /* 0x000fe400078e000e */
[----:B------:R-:W-:-:S05]  /*0af0*/  IMAD.MOV.U32 R3, RZ, RZ, R13 ;  /* 0x000000ffff037224 */ /* 0x000fca00078e000d */
        /* <DEDUP_REMOVED lines=15> */
.L_x_482:
[----:B------:R-:W-:Y:S05]  /*0bf0*/  BSYNC.RECONVERGENT B2 ;  /* 0x0000000000027941 */ /* 0x000fea0003800200 */
.L_x_481:
[----:B------:R-:W-:Y:S02]  /*0c00*/  VIADD R9, R9, 0x400 ;  /* 0x0000040009097836 */ /* 0x000fe40000000000 */
[----:B------:R-:W-:Y:S02]  /*0c10*/  VIADD R27, R27, 0x400 ;  /* 0x000004001b1b7836 */ /* 0x000fe40000000000 */
[----:B------:R-:W-:Y:S01]  /*0c20*/  VIADD R26, R26, 0x400 ;  /* 0x000004001a1a7836 */ /* 0x000fe20000000000 */
[----:B------:R-:W-:Y:S01]  /*0c30*/  ISETP.GE.AND P0, PT, R9, R4, PT ;  /* 0x000000040900720c */ /* 0x000fe20003f06270 */
[----:B------:R-:W-:Y:S02]  /*0c40*/  VIADD R25, R25, 0x400 ;  /* 0x0000040019197836 */ /* 0x000fe40000000000 */
[----:B------:R-:W-:-:S10]  /*0c50*/  VIADD R7, R7, 0x400 ;  /* 0x0000040007077836 */ /* 0x000fd40000000000 */
[----:B------:R-:W-:Y:S05]  /*0c60*/  @!P0 BRA `(.L_x_483) ;  /* 0xfffffff800508947 */ /* 0x000fea000383ffff */
.L_x_469:
[----:B------:R-:W-:Y:S05]  /*0c70*/  BSYNC.RECONVERGENT B1 ;  /* 0x0000000000017941 */ /* 0x000fea0003800200 */
.L_x_468:
        /* <DEDUP_REMOVED lines=34> */
.L_x_486:
[----:B------:R-:W-:Y:S05]  /*0ea0*/  BSYNC.RECONVERGENT B1 ;  /* 0x0000000000017941 */ /* 0x000fea0003800200 */
.L_x_485:
        /* <DEDUP_REMOVED lines=31> */
.L_x_488:
[----:B------:R-:W-:Y:S05]  /*10a0*/  BSYNC.RECONVERGENT B1 ;  /* 0x0000000000017941 */ /* 0x000fea0003800200 */
.L_x_487:
[----:B------:R-:W-:Y:S01]  /*10b0*/  ISETP.GT.AND P0, PT, R15, 0x1b, PT ;  /* 0x0000001b0f00780c */ /* 0x000fe20003f04270 */
[----:B---3--:R3:W3:Y:S01]  /*10c0*/  SHFL.DOWN PT, R8, R2, 0x4, 0x1f ;  /* 0x08801f0002087f89 */ /* 0x0086e200000e0000 */
[----:B------:R-:W-:Y:S01]  /*10d0*/  BSSY.RECONVERGENT B1, `(.L_x_489) ;  /* 0x000001d000017945 */ /* 0x000fe20003800200 */
[----:B0-----:R-:W-:Y:S01]  /*10e0*/  MOV R11, R4 ;  /* 0x00000004000b7202 */ /* 0x001fe20000000f00 */
[----:B------:R-:W-:Y:S01]  /*10f0*/  IMAD.MOV.U32 R12, RZ, RZ, R13 ;  /* 0x000000ffff0c7224 */ /* 0x000fe200078e000d */
[----:B------:R0:W0:Y:S01]  /*1100*/  SHFL.DOWN PT, R9, R3, 0x4, 0x1f ;  /* 0x08801f0003097f89 */ /* 0x00002200000e0000 */
[----:B-1----:R-:W-:Y:S02]  /*1110*/  IMAD.MOV.U32 R6, RZ, RZ, R2 ;  /* 0x000000ffff067224 */ /* 0x002fe400078e0002 */
[----:B--2---:R-:W-:Y:S01]  /*1120*/  IMAD.MOV.U32 R7, RZ, RZ, R3 ;  /* 0x000000ffff077224 */ /* 0x004fe200078e0003 */
[----:B----4-:R1:W2:Y:S04]  /*1130*/  SHFL.DOWN PT, R17, R4, 0x4, 0x1f ;  /* 0x08801f0004117f89 */ /* 0x0102a800000e0000 */
[----:B------:R1:W4:Y:S01]  /*1140*/  SHFL.DOWN PT, R10, R13, 0x4, 0x1f ;  /* 0x08801f000d0a7f89 */ /* 0x00032200000e0000 */
        /* <DEDUP_REMOVED lines=21> */
.L_x_490:
[----:B------:R-:W-:Y:S05]  /*12a0*/  BSYNC.RECONVERGENT B1 ;  /* 0x0000000000017941 */ /* 0x000fea0003800200 */
.L_x_489:
[----:B------:R-:W-:Y:S01]  /*12b0*/  ISETP.GT.AND P0, PT, R15, 0x17, PT ;  /* 0x000000170f00780c */ /* 0x000fe20003f04270 */
[----:B---3--:R3:W2:Y:S01]  /*12c0*/  SHFL.DOWN PT, R8, R6, 0x8, 0x1f ;  /* 0x09001f0006087f89 */ /* 0x0086a200000e0000 */
[----:B------:R-:W-:Y:S01]  /*12d0*/  BSSY.RECONVERGENT B1, `(.L_x_491) ;  /* 0x000001d000017945 */ /* 0x000fe20003800200 */
[----:B-1----:R-:W-:Y:S02]  /*12e0*/  IMAD.MOV.U32 R4, RZ, RZ, R11 ;  /* 0x000000ffff047224 */ /* 0x002fe400078e000b */
[----:B0-----:R3:W0:Y:S01]  /*12f0*/  SHFL.DOWN PT, R9, R7, 0x8, 0x1f ;  /* 0x09001f0007097f89 */ /* 0x00162200000e0000 */
[----:B----4-:R-:W-:Y:S02]  /*1300*/  IMAD.MOV.U32 R10, RZ, RZ, R12 ;  /* 0x000000ffff0a7224 */ /* 0x010fe400078e000c */
[----:B------:R-:W-:Y:S01]  /*1310*/  IMAD.MOV.U32 R2, RZ, RZ, R6 ;  /* 0x000000ffff027224 */ /* 0x000fe200078e0006 */
[----:B------:R3:W1:Y:S01]  /*1320*/  SHFL.DOWN PT, R14, R11, 0x8, 0x1f ;  /* 0x09001f000b0e7f89 */ /* 0x00066200000e0000 */
[----:B------:R-:W-:-:S03]  /*1330*/  IMAD.MOV.U32 R3, RZ, RZ, R7 ;  /* 0x000000ffff037224 */ /* 0x000fc600078e0007 */
[----:B------:R3:W4:Y:S01]  /*1340*/  SHFL.DOWN PT, R13, R12, 0x8, 0x1f ;  /* 0x09001f000c0d7f89 */ /* 0x00072200000e0000 */
[----:B------:R-:W-:Y:S05]  /*1350*/  @P0 BRA `(.L_x_492) ;  /* 0x0000000000500947 */ /* 0x000fea0003800000 */
[----:B0-2---:R-:W-:Y:S01]  /*1360*/  DSETP.GEU.AND P0, PT, |R6|, |R8|, PT ;  /* 0x400000080600722a */ /* 0x005fe20003f0e200 */
[----:B-1----:R-:W-:Y:S02]  /*1370*/  IMAD.MOV.U32 R4, RZ, RZ, R14 ;  /* 0x000000ffff047224 */ /* 0x002fe400078e000e */
        /* <DEDUP_REMOVED lines=18> */
.L_x_492:
[----:B------:R-:W-:Y:S05]  /*14a0*/  BSYNC.RECONVERGENT B1 ;  /* 0x0000000000017941 */ /* 0x000fea0003800200 */
.L_x_491:
[----:B------:R-:W-:Y:S01]  /*14b0*/  ISETP.GT.AND P0, PT, R15, 0xf, PT ;  /* 0x0000000f0f00780c */ /* 0x000fe20003f04270 */
[----:B---3--:R3:W1:Y:S01]  /*14c0*/  SHFL.DOWN PT, R6, R2, 0x10, 0x1f ;  /* 0x0a001f0002067f89 */ /* 0x00866200000e0000 */
[----:B------:R-:W-:Y:S01]  /*14d0*/  BSSY.RECONVERGENT B1, `(.L_x_493) ;  /* 0x000001d000017945 */ /* 0x000fe20003800200 */
[----:B--2---:R-:W-:Y:S02]  /*14e0*/  IMAD.MOV.U32 R17, RZ, RZ, R4 ;  /* 0x000000ffff117224 */ /* 0x004fe400078e0004 */
[----:B------:R3:W2:Y:S01]  /*14f0*/  SHFL.DOWN PT, R7, R3, 0x10, 0x1f ;  /* 0x0a001f0003077f89 */ /* 0x0006a200000e0000 */
[----:B------:R-:W-:Y:S02]  /*1500*/  IMAD.MOV.U32 R19, RZ, RZ, R10 ;  /* 0x000000ffff137224 */ /* 0x000fe400078e000a */
[----:B------:R-:W-:Y:S01]  /*1510*/  IMAD.MOV.U32 R12, RZ, RZ, R2 ;  /* 0x000000ffff0c7224 */ /* 0x000fe200078e0002 */
[----:B0-----:R3:W0:Y:S01]  /*1520*/  SHFL.DOWN PT, R9, R4, 0x10, 0x1f ;  /* 0x0a001f0004097f89 */ /* 0x00162200000e0000 */
[----:B----4-:R-:W-:-:S03]  /*1530*/  IMAD.MOV.U32 R13, RZ, RZ, R3 ;  /* 0x000000ffff0d7224 */ /* 0x010fc600078e0003 */
[----:B------:R3:W4:Y:S01]  /*1540*/  SHFL.DOWN PT, R11, R10, 0x10, 0x1f ;  /* 0x0a001f000a0b7f89 */ /* 0x00072200000e0000 */
[----:B------:R-:W-:Y:S05]  /*1550*/  @P0 BRA `(.L_x_494) ;  /* 0x0000000000500947 */ /* 0x000fea0003800000 */
[----:B-12---:R-:W-:Y:S01]  /*1560*/  DSETP.GEU.AND P0, PT, |R2|, |R6|, PT ;  /* 0x400000060200722a */ /* 0x006fe20003f0e200 */
[----:B0-----:R-:W-:Y:S01]  /*1570*/  IMAD.MOV.U32 R17, RZ, RZ, R9 ;  /* 0x000000ffff117224 */ /* 0x001fe200078e0009 */
        /* <DEDUP_REMOVED lines=18> */
.L_x_494:
[----:B------:R-:W-:Y:S05]  /*16a0*/  BSYNC.RECONVERGENT B1 ;  /* 0x0000000000017941 */ /* 0x000fea0003800200 */
.L_x_493:
[----:B------:R-:W-:Y:S01]  /*16b0*/  ISETP.NE.AND P0, PT, R15, RZ, PT ;  /* 0x000000ff0f00720c */ /* 0x000fe20003f05270 */
[----:B------:R-:W-:-:S12]  /*16c0*/  BSSY.RECONVERGENT B1, `(.L_x_495) ;  /* 0x000000b000017945 */ /* 0x000fd80003800200 */
[----:B------:R-:W-:Y:S05]  /*16d0*/  @P0 BRA `(.L_x_496) ;  /* 0x0000000000240947 */ /* 0x000fea0003800000 */
[----:B---3--:R-:W3:Y:S01]  /*16e0*/  S2R R4, SR_CgaCtaId ;  /* 0x0000000000047919 */ /* 0x008ee20000008800 */
[----:B------:R-:W-:Y:S01]  /*16f0*/  MOV R3, 0x400 ;  /* 0x0000040000037802 */ /* 0x000fe20000000f00 */
[----:B------:R-:W-:Y:S01]  /*1700*/  IMAD.MOV.U32 R18, RZ, RZ, R17 ;  /* 0x000000ffff127224 */ /* 0x000fe200078e0011 */
[----:B------:R-:W-:-:S04]  /*1710*/  SHF.R.U32.HI R2, RZ, 0x1, R5 ;  /* 0x00000001ff027819 */ /* 0x000fc80000011605 */
[----:B------:R-:W-:Y:S02]  /*1720*/  LOP3.LUT R2, R2, 0x1f0, RZ, 0xc0, !PT ;  /* 0x000001f002027812 */ /* 0x000fe400078ec0ff */
[----:B---3--:R-:W-:-:S05]  /*1730*/  LEA R3, R4, R3, 0x18 ;  /* 0x0000000304037211 */ /* 0x008fca00078ec0ff */
[----:B------:R-:W-:-:S05]  /*1740*/  IMAD.IADD R3, R2, 0x1, R3 ;  /* 0x0000000102037824 */ /* 0x000fca00078e0203 */
[----:B------:R3:W-:Y:S04]  /*1750*/  STS.64 [R3+0x10], R18 ;  /* 0x0000101203007388 */ /* 0x0007e80000000a00 */
[----:B------:R3:W-:Y:S02]  /*1760*/  STS.64 [R3+0x8], R12 ;  /* 0x0000080c03007388 */ /* 0x0007e40000000a00 */
.L_x_496:
[----:B------:R-:W-:Y:S05]  /*1770*/  BSYNC.RECONVERGENT B1 ;  /* 0x0000000000017941 */ /* 0x000fea0003800200 */
.L_x_495:
[----:B------:R-:W-:Y:S01]  /*1780*/  BAR.SYNC.DEFER_BLOCKING 0x0 ;  /* 0x0000000000007b1d */ /* 0x000fe20000010000 */
[----:B------:R-:W-:-:S13]  /*1790*/  ISETP.NE.AND P1, PT, R5, RZ, PT ;  /* 0x000000ff0500720c */ /* 0x000fda0003f25270 */
[----:B------:R-:W-:Y:S05]  /*17a0*/  @P1 BRA `(.L_x_497) ;  /* 0x0000004c00d41947 */ /* 0x000fea0003800000 */
[----:B---3--:R-:W3:Y:S01]  /*17b0*/  S2R R3, SR_CgaCtaId ;  /* 0x0000000000037919 */ /* 0x008ee20000008800 */
[----:B------:R-:W-:Y:S01]  /*17c0*/  MOV R2, 0x400 ;  /* 0x0000040000027802 */ /* 0x000fe20000000f00 */
[----:B------:R-:W-:Y:S03]  /*17d0*/  BSSY.RECONVERGENT B1, `(.L_x_498) ;  /* 0x000001a000017945 */ /* 0x000fe60003800200 */
[----:B---3--:R-:W-:-:S05]  /*17e0*/  LEA R32, R3, R2, 0x18 ;  /* 0x0000000203207211 */ /* 0x008fca00078ec0ff */
[----:B-1----:R-:W1:Y:S04]  /*17f0*/  LDS.64 R14, [R32+0x18] ;  /* 0x00001800200e7984 */ /* 0x002e680000000a00 */
[----:B0---4-:R-:W0:Y:S04]  /*1800*/  LDS.128 R8, [R32+0x20] ;  /* 0x0000200020087984 */ /* 0x011e280000000c00 */
[----:B------:R3:W4:Y:S04]  /*1810*/  LDS.64 R2, [R32+0x80] ;  /* 0x0000800020027984 */ /* 0x0007280000000a00 */
[----:B--2---:R3:W2:Y:S01]  /*1820*/  LDS.128 R4, [R32+0x30] ;  /* 0x0000300020047984 */ /* 0x0046a20000000c00 */
        /* <DEDUP_REMOVED lines=20> */
.L_x_499:
[----:B------:R-:W-:Y:S05]  /*1970*/  BSYNC.RECONVERGENT B1 ;  /* 0x0000000000017941 */ /* 0x000fea0003800200 */
.L_x_498:
[----:B------:R0:W1:Y:S01]  /*1980*/  LDS.128 R12, [R32+0x40] ;  /* 0x00004000200c7984 */ /* 0x0000620000000c00 */
[----:B------:R-:W-:Y:S01]  /*1990*/  DSETP.GEU.AND P0, PT, |R28|, |R10|, PT ;  /* 0x4000000a1c00722a */ /* 0x000fe20003f0e200 */
[----:B------:R-:W-:Y:S01]  /*19a0*/  BSSY.RECONVERGENT B1, `(.L_x_500) ;  /* 0x0000017000017945 */ /* 0x000fe20003800200 */
[----:B------:R-:W-:Y:S01]  /*19b0*/  IMAD.MOV.U32 R33, RZ, RZ, R4 ;  /* 0x000000ffff217224 */ /* 0x000fe200078e0004 */
[----:B------:R0:W2:Y:S01]  /*19c0*/  LDS.128 R16, [R32+0x50] ;  /* 0x0000500020107984 */ /* 0x0000a20000000c00 */
[----:B------:R-:W-:Y:S02]  /*19d0*/  IMAD.MOV.U32 R35, RZ, RZ, R5 ;  /* 0x000000ffff237224 */ /* 0x000fe400078e0005 */
[----:B------:R-:W-:Y:S01]  /*19e0*/  IMAD.MOV.U32 R8, RZ, RZ, R10 ;  /* 0x000000ffff087224 */ /* 0x000fe200078e000a */
[----:B------:R0:W3:Y:S01]  /*19f0*/  LDS.128 R20, [R32+0x60] ;  /* 0x0000600020147984 */ /* 0x0000e20000000c00 */
[----:B------:R-:W-:-:S03]  /*1a00*/  IMAD.MOV.U32 R9, RZ, RZ, R11 ;  /* 0x000000ffff097224 */ /* 0x000fc600078e000b */
[----:B------:R0:W4:Y:S03]  /*1a10*/  LDS.128 R24, [R32+0x70] ;  /* 0x0000700020187984 */ /* 0x0001260000000c00 */
        /* <DEDUP_REMOVED lines=15> */
.L_x_501:
[----:B------:R-:W-:Y:S05]  /*1b10*/  BSYNC.RECONVERGENT B1 ;  /* 0x0000000000017941 */ /* 0x000fea0003800200 */
.L_x_500:
        /* <DEDUP_REMOVED lines=21> */
.L_x_503:
[----:B------:R-:W-:Y:S05]  /*1c70*/  BSYNC.RECONVERGENT B1 ;  /* 0x0000000000017941 */ /* 0x000fea0003800200 */
.L_x_502:
[----:B------:R-:W-:Y:S01]  /*1c80*/  DSETP.GEU.AND P0, PT, |R4|, |R14|, PT ;  /* 0x4000000e0400722a */ /* 0x000fe20003f0e200 */
[----:B------:R-:W-:Y:S01]  /*1c90*/  BSSY.RECONVERGENT B1, `(.L_x_504) ;  /* 0x0000014000017945 */ /* 0x000fe20003800200 */
[----:B------:R-:W-:Y:S02]  /*1ca0*/  IMAD.MOV.U32 R6, RZ, RZ, R14 ;  /* 0x000000ffff067224 */ /* 0x000fe400078e000e */
[----:B------:R-:W-:Y:S02]  /*1cb0*/  IMAD.MOV.U32 R7, RZ, RZ, R15 ;  /* 0x000000ffff077224 */ /* 0x000fe400078e000f */
[----:B--2---:R-:W-:Y:S02]  /*1cc0*/  IMAD.MOV.U32 R9, RZ, RZ, R16 ;  /* 0x000000ffff097224 */ /* 0x004fe400078e0010 */
        /* <DEDUP_REMOVED lines=16> */
.L_x_505:
[----:B------:R-:W-:Y:S05]  /*1dd0*/  BSYNC.RECONVERGENT B1 ;  /* 0x0000000000017941 */ /* 0x000fea0003800200 */
.L_x_504:
        /* <DEDUP_REMOVED lines=21> */
.L_x_507:
[----:B------:R-:W-:Y:S05]  /*1f30*/  BSYNC.RECONVERGENT B1 ;  /* 0x0000000000017941 */ /* 0x000fea0003800200 */
.L_x_506:
[----:B------:R-:W-:Y:S01]  /*1f40*/  DSETP.GEU.AND P0, PT, |R4|, |R22|, PT ;  /* 0x400000160400722a */ /* 0x000fe20003f0e200 */
[----:B------:R-:W-:Y:S01]  /*1f50*/  BSSY.RECONVERGENT B1, `(.L_x_508) ;  /* 0x0000014000017945 */ /* 0x000fe20003800200 */
[----:B------:R-:W-:Y:S02]  /*1f60*/  IMAD.MOV.U32 R6, RZ, RZ, R22 ;  /* 0x000000ffff067224 */ /* 0x000fe400078e0016 */
[----:B------:R-:W-:Y:S02]  /*1f70*/  IMAD.MOV.U32 R7, RZ, RZ, R23 ;  /* 0x000000ffff077224 */ /* 0x000fe400078e0017 */
[----:B----4-:R-:W-:Y:S02]  /*1f80*/  IMAD.MOV.U32 R9, RZ, RZ, R24 ;  /* 0x000000ffff097224 */ /* 0x010fe400078e0018 */
        /* <DEDUP_REMOVED lines=16> */
.L_x_509:
[----:B------:R-:W-:Y:S05]  /*2090*/  BSYNC.RECONVERGENT B1 ;  /* 0x0000000000017941 */ /* 0x000fea0003800200 */
.L_x_508:
[----:B------:R-:W-:Y:S01]  /*20a0*/  DSETP.GEU.AND P0, PT, |R6|, |R26|, PT ;  /* 0x4000001a0600722a */ /* 0x000fe20003f0e200 */
[----:B------:R-:W-:Y:S02]  /*20b0*/  IMAD.MOV.U32 R12, RZ, RZ, R26 ;  /* 0x000000ffff0c7224 */ /* 0x000fe400078e001a */
[----:B------:R-:W-:Y:S02]  /*20c0*/  IMAD.MOV.U32 R13, RZ, RZ, R27 ;  /* 0x000000ffff0d7224 */ /* 0x000fe400078e001b */
        /* <DEDUP_REMOVED lines=18> */
.L_x_484:
        /* <DEDUP_REMOVED lines=8> */
[----:B------:R-:W-:Y:S01]  /*2270*/  ISETP.GT.AND P0, PT, R11, R4, PT ;  /* 0x000000040b00720c */ /* 0x000fe20003f04270 */
[----:B------:R-:W-:Y:S02]  /*2280*/  IMAD.IADD R9, R4, 0x1, R9 ;  /* 0x0000000104097824 */ /* 0x000fe400078e0209 */
[----:B------:R-:W-:-:S03]  /*2290*/  IMAD.MOV.U32 R11, RZ, RZ, R3 ;  /* 0x000000ffff0b7224 */ /* 0x000fc600078e0003 */
        /* <DEDUP_REMOVED lines=27> */
.L_x_511:
[----:B------:R-:W-:Y:S05]  /*2450*/  BSYNC.RECONVERGENT B1 ;  /* 0x0000000000017941 */ /* 0x000fea0003800200 */
.L_x_510:
[----:B------:R-:W-:Y:S01]  /*2460*/  VIADD R2, R7, 0x2 ;  /* 0x0000000207027836 */ /* 0x000fe20000000000 */
[----:B--2---:R1:W2:Y:S01]  /*2470*/  SHFL.DOWN PT, R12, R10, 0x2, R9 ;  /* 0x084000000a0c7989 */ /* 0x0042a200000e0009 */
[----:B------:R-:W-:Y:S01]  /*2480*/  BSSY.RECONVERGENT B1, `(.L_x_512) ;  /* 0x000001e000017945 */ /* 0x000fe20003800200 */
[----:B------:R-:W-:Y:S02]  /*2490*/  IMAD.MOV.U32 R8, RZ, RZ, R16 ;  /* 0x000000ffff087224 */ /* 0x000fe400078e0010 */
[----:B------:R-:W-:Y:S01]  /*24a0*/  ISETP.GT.AND P0, PT, R2, R9, PT ;  /* 0x000000090200720c */ /* 0x000fe20003f04270 */
[----:B---3--:R1:W3:Y:S01]  /*24b0*/  SHFL.DOWN PT, R13, R11, 0x2, R9 ;  /* 0x084000000b0d7989 */ /* 0x0082e200000e0009 */
[----:B------:R-:W-:Y:S02]  /*24c0*/  IMAD.MOV.U32 R14, RZ, RZ, R18 ;  /* 0x000000ffff0e7224 */ /* 0x000fe400078e0012 */
[----:B------:R-:W-:Y:S01]  /*24d0*/  IMAD.MOV.U32 R2, RZ, RZ, R10 ;  /* 0x000000ffff027224 */ /* 0x000fe200078e000a */
[----:B----4-:R1:W4:Y:S01]  /*24e0*/  SHFL.DOWN PT, R15, R16, 0x2, R9 ;  /* 0x08400000100f7989 */ /* 0x01032200000e0009 */
[----:B------:R-:W-:-:S03]  /*24f0*/  IMAD.MOV.U32 R3, RZ, RZ, R11 ;  /* 0x000000ffff037224 */ /* 0x000fc600078e000b */
[----:B0-----:R1:W0:Y:S04]  /*2500*/  SHFL.DOWN PT, R17, R18, 0x2, R9 ;  /* 0x0840000012117989 */ /* 0x00122800000e0009 */
[----:B------:R-:W-:Y:S05]  /*2510*/  @P0 BRA `(.L_x_513) ;  /* 0x0000000000500947 */ /* 0x000fea0003800000 */
[----:B--23--:R-:W-:Y:S01]  /*2520*/  DSETP.GEU.AND P0, PT, |R10|, |R12|, PT ;  /* 0x4000000c0a00722a */ /* 0x00cfe20003f0e200 */
[----:B----4-:R-:W-:Y:S02]  /*2530*/  IMAD.MOV.U32 R8, RZ, RZ, R15 ;  /* 0x000000ffff087224 */ /* 0x010fe400078e000f */
[----:B0-----:R-:W-:Y:S02]  /*2540*/  IMAD.MOV.U32 R14, RZ, RZ, R17 ;  /* 0x000000ffff0e7224 */ /* 0x001fe400078e0011 */
        /* <DEDUP_REMOVED lines=17> */
.L_x_513:
[----:B------:R-:W-:Y:S05]  /*2660*/  BSYNC.RECONVERGENT B1 ;  /* 0x0000000000017941 */ /* 0x000fea0003800200 */
.L_x_512:
[----:B------:R-:W-:Y:S01]  /*2670*/  VIADD R6, R7, 0x4 ;  /* 0x0000000407067836 */ /* 0x000fe20000000000 */
[----:B--2---:R2:W2:Y:S01]  /*2680*/  SHFL.DOWN PT, R12, R2, 0x4, R9 ;  /* 0x08800000020c7989 */ /* 0x0044a200000e0009 */
[----:B------:R-:W-:Y:S01]  /*2690*/  BSSY.RECONVERGENT B1, `(.L_x_514) ;  /* 0x000001e000017945 */ /* 0x000fe20003800200 */
[----:B-1----:R-:W-:Y:S02]  /*26a0*/  IMAD.MOV.U32 R16, RZ, RZ, R14 ;  /* 0x000000ffff107224 */ /* 0x002fe400078e000e */
        /* <DEDUP_REMOVED lines=28> */
.L_x_515:
[----:B------:R-:W-:Y:S05]  /*2870*/  BSYNC.RECONVERGENT B1 ;  /* 0x0000000000017941 */ /* 0x000fea0003800200 */
.L_x_514:
[----:B--2---:R-:W-:Y:S01]  /*2880*/  VIADD R2, R7, 0x8 ;  /* 0x0000000807027836 */ /* 0x004fe20000000000 */
[----:B------:R2:W2:Y:S01]  /*2890*/  SHFL.DOWN PT, R12, R10, 0x8, R9 ;  /* 0x090000000a0c7989 */ /* 0x0004a200000e0009 */
        /* <DEDUP_REMOVED lines=30> */
.L_x_517:
[----:B------:R-:W-:Y:S05]  /*2a80*/  BSYNC.RECONVERGENT B1 ;  /* 0x0000000000017941 */ /* 0x000fea0003800200 */
.L_x_516:
[----:B-1----:R-:W-:Y:S01]  /*2a90*/  VIADD R6, R7, 0x10 ;  /* 0x0000001007067836 */ /* 0x002fe20000000000 */
[----:B--2---:R1:W2:Y:S01]  /*2aa0*/  SHFL.DOWN PT, R10, R2, 0x10, R9 ;  /* 0x0a000000020a7989 */ /* 0x0042a200000e0009 */
[----:B------:R-:W-:Y:S01]  /*2ab0*/  BSSY.RECONVERGENT B1, `(.L_x_518) ;  /* 0x000001e000017945 */ /* 0x000fe20003800200 */
[----:B0-----:R-:W-:Y:S01]  /*2ac0*/  IMAD.MOV.U32 R17, RZ, RZ, R8 ;  /* 0x000000ffff117224 */ /* 0x001fe200078e0008 */
[----:B------:R-:W-:Y:S01]  /*2ad0*/  MOV R19, R14 ;  /* 0x0000000e00137202 */ /* 0x000fe20000000f00 */
[----:B------:R1:W0:Y:S01]  /*2ae0*/  SHFL.DOWN PT, R11, R3, 0x10, R9 ;  /* 0x0a000000030b7989 */ /* 0x00022200000e0009 */
[----:B------:R-:W-:Y:S01]  /*2af0*/  ISETP.GT.AND P0, PT, R6, R9, PT ;  /* 0x000000090600720c */ /* 0x000fe20003f04270 */
[----:B------:R-:W-:Y:S02]  /*2b00*/  IMAD.MOV.U32 R12, RZ, RZ, R2 ;  /* 0x000000ffff0c7224 */ /* 0x000fe400078e0002 */
[----:B----4-:R1:W4:Y:S01]  /*2b10*/  SHFL.DOWN PT, R15, R8, 0x10, R9 ;  /* 0x0a000000080f7989 */ /* 0x01032200000e0009 */
[----:B---3--:R-:W-:-:S03]  /*2b20*/  IMAD.MOV.U32 R13, RZ, RZ, R3 ;  /* 0x000000ffff0d7224 */ /* 0x008fc600078e0003 */
[----:B------:R1:W3:Y:S06]  /*2b30*/  SHFL.DOWN PT, R21, R14, 0x10, R9 ;  /* 0x0a0000000e157989 */ /* 0x0002ec00000e0009 */
[----:B------:R-:W-:Y:S05]  /*2b40*/  @P0 BRA `(.L_x_519) ;  /* 0x0000000000500947 */ /* 0x000fea0003800000 */
[----:B0-2---:R-:W-:Y:S01]  /*2b50*/  DSETP.GEU.AND P0, PT, |R2|, |R10|, PT ;  /* 0x4000000a0200722a */ /* 0x005fe20003f0e200 */
        /* <DEDUP_REMOVED lines=19> */
.L_x_519:
[----:B------:R-:W-:Y:S05]  /*2c90*/  BSYNC.RECONVERGENT B1 ;  /* 0x0000000000017941 */ /* 0x000fea0003800200 */
.L_x_518:
[----:B------:R-:W-:Y:S01]  /*2ca0*/  ISETP.NE.AND P0, PT, R7, RZ, PT ;  /* 0x000000ff0700720c */ /* 0x000fe20003f05270 */
[----:B------:R-:W-:-:S12]  /*2cb0*/  BSSY.RECONVERGENT B1, `(.L_x_520) ;  /* 0x000000b000017945 */ /* 0x000fd80003800200 */
[----:B------:R-:W-:Y:S05]  /*2cc0*/  @P0 BRA `(.L_x_521) ;  /* 0x0000000000240947 */ /* 0x000fea0003800000 */
[----:B------:R-:W5:Y:S01]  /*2cd0*/  S2R R6, SR_CgaCtaId ;  /* 0x0000000000067919 */ /* 0x000f620000008800 */
[----:B-1----:R-:W-:Y:S01]  /*2ce0*/  MOV R3, 0x400 ;  /* 0x0000040000037802 */ /* 0x002fe20000000f00 */
[----:B------:R-:W-:Y:S01]  /*2cf0*/  IMAD.MOV.U32 R18, RZ, RZ, R17 ;  /* 0x000000ffff127224 */ /* 0x000fe200078e0011 */
[----:B------:R-:W-:-:S04]  /*2d00*/  SHF.R.U32.HI R2, RZ, 0x1, R5 ;  /* 0x00000001ff027819 */ /* 0x000fc80000011605 */
[----:B------:R-:W-:Y:S02]  /*2d10*/  LOP3.LUT R2, R2, 0x1f0, RZ, 0xc0, !PT ;  /* 0x000001f002027812 */ /* 0x000fe400078ec0ff */
[----:B-----5:R-:W-:-:S05]  /*2d20*/  LEA R3, R6, R3, 0x18 ;  /* 0x0000000306037211 */ /* 0x020fca00078ec0ff */
[----:B------:R-:W-:-:S05]  /*2d30*/  IMAD.IADD R3, R2, 0x1, R3 ;  /* 0x0000000102037824 */ /* 0x000fca00078e0203 */
[----:B------:R1:W-:Y:S04]  /*2d40*/  STS.64 [R3+0x10], R18 ;  /* 0x0000101203007388 */ /* 0x0003e80000000a00 */
[----:B------:R1:W-:Y:S02]  /*2d50*/  STS.64 [R3+0x8], R12 ;  /* 0x0000080c03007388 */ /* 0x0003e40000000a00 */
.L_x_521:
[----:B------:R-:W-:Y:S05]  /*2d60*/  BSYNC.RECONVERGENT B1 ;  /* 0x0000000000017941 */ /* 0x000fea0003800200 */
.L_x_520:
[----:B------:R-:W-:Y:S01]  /*2d70*/  BAR.SYNC.DEFER_BLOCKING 0x0 ;  /* 0x0000000000007b1d */ /* 0x000fe20000010000 */
[----:B------:R-:W-:-:S13]  /*2d80*/  ISETP.NE.AND P1, PT, R5, RZ, PT ;  /* 0x000000ff0500720c */ /* 0x000fda0003f25270 */
[----:B------:R-:W-:Y:S05]  /*2d90*/  @P1 BRA `(.L_x_497) ;  /* 0x0000003800581947 */ /* 0x000fea0003800000 */
[----:B------:R-:W-:Y:S01]  /*2da0*/  ISETP.GE.AND P0, PT, R4, 0x21, PT ;  /* 0x000000210400780c */ /* 0x000fe20003f06270 */
[----:B0-----:R-:W-:Y:S02]  /*2db0*/  IMAD.MOV.U32 R11, RZ, RZ, R17 ;  /* 0x000000ffff0b7224 */ /* 0x001fe400078e0011 */
[----:B-1----:R-:W-:Y:S02]  /*2dc0*/  IMAD.MOV.U32 R14, RZ, RZ, R19 ;  /* 0x000000ffff0e7224 */ /* 0x002fe400078e0013 */
        /* <DEDUP_REMOVED lines=29> */
.L_x_523:
[----:B------:R-:W-:Y:S05]  /*2fa0*/  BSYNC.RECONVERGENT B1 ;  /* 0x0000000000017941 */ /* 0x000fea0003800200 */
.L_x_522:
[----:B------:R-:W-:Y:S01]  /*2fb0*/  ISETP.GE.AND P0, PT, R4, 0x41, PT ;  /* 0x000000410400780c */ /* 0x000fe20003f06270 */
[----:B------:R-:W-:Y:S02]  /*2fc0*/  IMAD.MOV.U32 R5, RZ, RZ, R11 ;  /* 0x000000ffff057224 */ /* 0x000fe400078e000b */
[----:B--2---:R-:W-:Y:S02]  /*2fd0*/  IMAD.MOV.U32 R10, RZ, RZ, R14 ;  /* 0x000000ffff0a7224 */ /* 0x004fe400078e000e */
        /* <DEDUP_REMOVED lines=29> */
.L_x_525:
[----:B------:R-:W-:Y:S05]  /*31b0*/  BSYNC.RECONVERGENT B1 ;  /* 0x0000000000017941 */ /* 0x000fea0003800200 */
.L_x_524:
        /* <DEDUP_REMOVED lines=32> */
.L_x_527:
[----:B------:R-:W-:Y:S05]  /*33c0*/  BSYNC.RECONVERGENT B1 ;  /* 0x0000000000017941 */ /* 0x000fea0003800200 */
.L_x_526:
        /* <DEDUP_REMOVED lines=32> */
.L_x_529:
[----:B------:R-:W-:Y:S05]  /*35d0*/  BSYNC.RECONVERGENT B1 ;  /* 0x0000000000017941 */ /* 0x000fea0003800200 */
.L_x_528:
        /* <DEDUP_REMOVED lines=32> */
.L_x_531:
[----:B------:R-:W-:Y:S05]  /*37e0*/  BSYNC.RECONVERGENT B1 ;  /* 0x0000000000017941 */ /* 0x000fea0003800200 */
.L_x_530:
        /* <DEDUP_REMOVED lines=32> */
.L_x_533:
[----:B------:R-:W-:Y:S05]  /*39f0*/  BSYNC.RECONVERGENT B1 ;  /* 0x0000000000017941 */ /* 0x000fea0003800200 */
.L_x_532:
        /* <DEDUP_REMOVED lines=32> */
.L_x_465:
[----:B------:R-:W0:Y:S01]  /*3c00*/  S2R R4, SR_TID.X ;  /* 0x0000000000047919 */ /* 0x000e220000002100 */
[----:B------:R-:W1:Y:S01]  /*3c10*/  LDCU.128 UR12, c[0x0][0x380] ;  /* 0x00007000ff0c77ac */ /* 0x000e620008000c00 */
[----:B------:R-:W-:Y:S02]  /*3c20*/  SHF.R.S32.HI R5, RZ, 0x1f, R10 ;  /* 0x0000001fff057819 */ /* 0x000fe4000001140a */
[----:B0-----:R-:W-:-:S04]  /*3c30*/  IADD3 R2, P0, PT, R10, R4, RZ ;  /* 0x000000040a027210 */ /* 0x001fc80007f1e0ff */
[----:B-1----:R-:W-:Y:S01]  /*3c40*/  LEA R8, P1, R2, UR12, 0x3 ;  /* 0x0000000c02087c11 */ /* 0x002fe2000f8218ff */
[----:B------:R-:W-:-:S05]  /*3c50*/  IMAD.X R3, RZ, RZ, R5, P0 ;  /* 0x000000ffff037224 */ /* 0x000fca00000e0605 */
[----:B------:R-:W-:-:S05]  /*3c60*/  LEA.HI.X R9, R2, UR13, R3, 0x3, P1 ;  /* 0x0000000d02097c11 */ /* 0x000fca00088f1c03 */
[----:B------:R-:W2:Y:S04]  /*3c70*/  LDG.E.64 R12, desc[UR10][R8.64] ;  /* 0x0000000a080c7981 */ /* 0x000ea8000c1e1b00 */
[----:B------:R-:W2:Y:S04]  /*3c80*/  LDG.E.64 R14, desc[UR10][R8.64+0x800] ;  /* 0x0008000a080e7981 */ /* 0x000ea8000c1e1b00 */
[----:B------:R-:W3:Y:S04]  /*3c90*/  LDG.E.64 R16, desc[UR10][R8.64+0x1000] ;  /* 0x0010000a08107981 */ /* 0x000ee8000c1e1b00 */
[----:B------:R-:W4:Y:S04]  /*3ca0*/  LDG.E.64 R18, desc[UR10][R8.64+0x1800] ;  /* 0x0018000a08127981 */ /* 0x000f28000c1e1b00 */
[----:B------:R0:W5:Y:S01]  /*3cb0*/  LDG.E.64 R2, desc[UR10][R8.64+0x2000] ;  /* 0x0020000a08027981 */ /* 0x000162000c1e1b00 */
[----:B------:R-:W-:Y:S01]  /*3cc0*/  BSSY.RECONVERGENT B1, `(.L_x_534) ;  /* 0x000001f000017945 */ /* 0x000fe20003800200 */
[C---:B0-----:R-:W-:Y:S01]  /*3cd0*/  LOP3.LUT R8, R4.reuse, 0x400, RZ, 0xfc, !PT ;  /* 0x0000040004087812 */ /* 0x041fe200078efcff */
[----:B------:R-:W-:Y:S01]  /*3ce0*/  VIADD R9, R4, 0x200 ;  /* 0x0000020004097836 */ /* 0x000fe20000000000 */
[----:B--2---:R-:W-:-:S06]  /*3cf0*/  DSETP.GEU.AND P0, PT, |R12|, |R14|, PT ;  /* 0x4000000e0c00722a */ /* 0x004fcc0003f0e200 */
[----:B------:R-:W-:Y:S02]  /*3d00*/  FSEL R12, R12, R14, P0 ;  /* 0x0000000e0c0c7208 */ /* 0x000fe40000000000 */
[----:B------:R-:W-:Y:S02]  /*3d10*/  FSEL R13, R13, R15, P0 ;  /* 0x0000000f0d0d7208 */ /* 0x000fe40000000000 */
[----:B------:R-:W-:-:S04]  /*3d20*/  IADD3 R14, P1, PT, R10, UR14, RZ ;  /* 0x0000000e0a0e7c10 */ /* 0x000fc8000ff3e0ff */
[----:B---3--:R-:W-:Y:S01]  /*3d30*/  DSETP.GEU.AND P2, PT, |R12|, |R16|, PT ;  /* 0x400000100c00722a */ /* 0x008fe20003f4e200 */
[----:B------:R-:W-:-:S05]  /*3d40*/  IADD3 R6, P5, PT, R8, R14, RZ ;  /* 0x0000000e08067210 */ /* 0x000fca0007fbe0ff */
[----:B------:R-:W-:Y:S02]  /*3d50*/  FSEL R12, R12, R16, P2 ;  /* 0x000000100c0c7208 */ /* 0x000fe40001000000 */
[----:B------:R-:W-:-:S06]  /*3d60*/  FSEL R13, R13, R17, P2 ;  /* 0x000000110d0d7208 */ /* 0x000fcc0001000000 */
[----:B----4-:R-:W-:-:S06]  /*3d70*/  DSETP.GEU.AND P3, PT, |R12|, |R18|, PT ;  /* 0x400000120c00722a */ /* 0x010fcc0003f6e200 */
[----:B------:R-:W-:Y:S02]  /*3d80*/  FSEL R10, R12, R18, P3 ;  /* 0x000000120c0a7208 */ /* 0x000fe40001800000 */
[----:B------:R-:W-:Y:S02]  /*3d90*/  FSEL R11, R13, R19, P3 ;  /* 0x000000130d0b7208 */ /* 0x000fe40001800000 */
[----:B------:R-:W-:Y:S01]  /*3da0*/  IADD3.X R12, PT, PT, R5, UR15, RZ, P1, !PT ;  /* 0x0000000f050c7c10 */ /* 0x000fe20008ffe4ff */
[C---:B------:R-:W-:Y:S01]  /*3db0*/  VIADD R5, R4.reuse, 0x100 ;  /* 0x0000010004057836 */ /* 0x040fe20000000000 */
[----:B------:R-:W-:Y:S02]  /*3dc0*/  ISETP.LE.AND P1, PT, R7, UR6, PT ;  /* 0x0000000607007c0c */ /* 0x000fe4000bf23270 */
[----:B-----5:R-:W-:Y:S02]  /*3dd0*/  DSETP.GEU.AND P4, PT, |R10|, |R2|, PT ;  /* 0x400000020a00722a */ /* 0x020fe40003f8e200 */
[----:B------:R-:W-:Y:S01]  /*3de0*/  @P2 SEL R9, R4, R5, P0 ;  /* 0x0000000504092207 */ /* 0x000fe20000000000 */
[----:B------:R-:W-:-:S02]  /*3df0*/  IMAD.X R5, RZ, RZ, R12, P5 ;  /* 0x000000ffff057224 */ /* 0x000fc400028e060c */
[----:B------:R-:W-:-:S09]  /*3e00*/  @!P3 VIADD R9, R4, 0x300 ;  /* 0x000003000409b836 */ /* 0x000fd20000000000 */
        /* <DEDUP_REMOVED lines=10> */
.L_x_535:
[----:B------:R-:W-:Y:S05]  /*3eb0*/  BSYNC.RECONVERGENT B1 ;  /* 0x0000000000017941 */ /* 0x000fea0003800200 */
.L_x_534:
        /* <DEDUP_REMOVED lines=12> */
[----:B------:R-:W-:-:S05]  /*3f80*/  IMAD.MOV.U32 R11, RZ, RZ, 0x500 ;  /* 0x00000500ff0b7424 */ /* 0x000fca00078e00ff */
[----:B------:R-:W2:Y:S01]  /*3f90*/  ATOMG.E.ADD.STRONG.GPU PT, R10, desc[UR10][R8.64], R11 ;  /* 0x8000000b080a79a8 */ /* 0x000ea200081ef10a */
[----:B------:R-:W0:Y:S01]  /*3fa0*/  S2UR UR5, SR_CgaCtaId ;  /* 0x00000000000579c3 */ /* 0x000e220000008800 */
[----:B------:R-:W-:Y:S02]  /*3fb0*/  UMOV UR4, 0x400 ;  /* 0x0000040000047882 */ /* 0x000fe40000000000 */
[----:B0-----:R-:W-:Y:S01]  /*3fc0*/  ULEA UR4, UR5, UR4, 0x18 ;  /* 0x0000000405047291 */ /* 0x001fe2000f8ec0ff */
[----:B--2---:R-:W-:-:S08]  /*3fd0*/  VIADD R10, R10, UR6 ;  /* 0x000000060a0a7c36 */ /* 0x004fd00008000000 */
[----:B------:R0:W-:Y:S03]  /*3fe0*/  STS [UR4+0x98], R10 ;  /* 0x0000980aff007988 */ /* 0x0001e60008000804 */
.L_x_538:
[----:B------:R-:W-:Y:S05]  /*3ff0*/  BSYNC.RECONVERGENT B1 ;  /* 0x0000000000017941 */ /* 0x000fea0003800200 */
.L_x_537:
[----:B------:R-:W1:Y:S08]  /*4000*/  S2UR UR5, SR_CgaCtaId ;  /* 0x00000000000579c3 */ /* 0x000e700000008800 */
[----:B------:R-:W-:Y:S06]  /*4010*/  BAR.SYNC.DEFER_BLOCKING 0x0 ;  /* 0x0000000000007b1d */ /* 0x000fec0000010000 */
[----:B------:R-:W-:-:S02]  /*4020*/  UMOV UR4, 0x400 ;  /* 0x0000040000047882 */ /* 0x000fc40000000000 */
[----:B-1----:R-:W-:-:S06]  /*4030*/  ULEA UR4, UR5, UR4, 0x18 ;  /* 0x0000000405047291 */ /* 0x002fcc000f8ec0ff */
[----:B------:R-:W-:-:S05]  /*4040*/  IMAD.U32 R14, RZ, RZ, UR4 ;  /* 0x00000004ff0e7e24 */ /* 0x000fca000f8e00ff */
[----:B------:R-:W0:Y:S02]  /*4050*/  LDS R12, [R14+0x98] ;  /* 0x000098000e0c7984 */ /* 0x000e240000000800 */
[----:B0-----:R-:W-:-:S05]  /*4060*/  VIADD R10, R12, 0x500 ;  /* 0x000005000c0a7836 */ /* 0x001fca0000000000 */
[----:B------:R-:W-:-:S13]  /*4070*/  ISETP.GT.AND P0, PT, R10, R7, PT ;  /* 0x000000070a00720c */ /* 0x000fda0003f04270 */
[----:B------:R-:W-:Y:S05]  /*4080*/  @P0 BRA `(.L_x_539) ;  /* 0x0000000400900947 */ /* 0x000fea0003800000 */
[----:B------:R-:W-:Y:S01]  /*4090*/  BSSY.RECONVERGENT B1, `(.L_x_539) ;  /* 0x0000063000017945 */ /* 0x000fe20003800200 */
[----:B------:R-:W-:Y:S01]  /*40a0*/  IMAD.MOV.U32 R20, RZ, RZ, R2 ;  /* 0x000000ffff147224 */ /* 0x000fe200078e0002 */
[----:B------:R-:W0:Y:S01]  /*40b0*/  LDCU UR7, c[0x0][0x398] ;  /* 0x00007300ff0777ac */ /* 0x000e220008000800 */
[----:B------:R-:W-:Y:S02]  /*40c0*/  IMAD.MOV.U32 R21, RZ, RZ, R3 ;  /* 0x000000ffff157224 */ /* 0x000fe400078e0003 */
[----:B------:R-:W-:Y:S01]  /*40d0*/  IMAD.MOV.U32 R27, RZ, RZ, R6 ;  /* 0x000000ffff1b7224 */ /* 0x000fe200078e0006 */
[----:B------:R-:W1:Y:S01]  /*40e0*/  LDCU.128 UR12, c[0x0][0x380] ;  /* 0x00007000ff0c77ac */ /* 0x000e620008000c00 */
[----:B------:R-:W-:-:S07]  /*40f0*/  IMAD.MOV.U32 R22, RZ, RZ, R5 ;  /* 0x000000ffff167224 */ /* 0x000fce00078e0005 */
.L_x_542:
[----:B------:R-:W-:-:S04]  /*4100*/  IADD3 R28, P0, PT, R4, R12, RZ ;  /* 0x0000000c041c7210 */ /* 0x000fc80007f1e0ff */
[----:B------:R-:W-:Y:S02]  /*4110*/  LEA.HI.X.SX32 R25, R12, RZ, 0x1, P0 ;  /* 0x000000ff0c197211 */ /* 0x000fe400000f0eff */
[----:B-1----:R-:W-:-:S04]  /*4120*/  LEA R6, P0, R28, UR12, 0x3 ;  /* 0x0000000c1c067c11 */ /* 0x002fc8000f8018ff */
[----:B------:R-:W-:-:S05]  /*4130*/  LEA.HI.X R7, R28, UR13, R25, 0x3, P0 ;  /* 0x0000000d1c077c11 */ /* 0x000fca00080f1c19 */
[----:B------:R-:W2:Y:S04]  /*4140*/  LDG.E.64 R18, desc[UR10][R6.64] ;  /* 0x0000000a06127981 */ /* 0x000ea8000c1e1b00 */
[----:B------:R-:W3:Y:S04]  /*4150*/  LDG.E.64 R16, desc[UR10][R6.64+0x800] ;  /* 0x0008000a06107981 */ /* 0x000ee8000c1e1b00 */
[----:B------:R-:W4:Y:S04]  /*4160*/  LDG.E.64 R12, desc[UR10][R6.64+0x1000] ;  /* 0x0010000a060c7981 */ /* 0x000f28000c1e1b00 */
[----:B------:R-:W4:Y:S01]  /*4170*/  LDG.E.64 R10, desc[UR10][R6.64+0x1800] ;  /* 0x0018000a060a7981 */ /* 0x000f22000c1e1b00 */
[----:B------:R-:W-:-:S03]  /*4180*/  IADD3 R28, P0, PT, R28, UR14, RZ ;  /* 0x0000000e1c1c7c10 */ /* 0x000fc6000ff1e0ff */
[----:B------:R1:W5:Y:S01]  /*4190*/  LDG.E.64 R2, desc[UR10][R6.64+0x2000] ;  /* 0x0020000a06027981 */ /* 0x000362000c1e1b00 */
[----:B------:R-:W-:Y:S01]  /*41a0*/  IADD3.X R25, PT, PT, R25, UR15, RZ, P0, !PT ;  /* 0x0000000f19197c10 */ /* 0x000fe200087fe4ff */
[----:B------:R-:W-:Y:S01]  /*41b0*/  BSSY.RECONVERGENT B2, `(.L_x_540) ;  /* 0x0000038000027945 */ /* 0x000fe20003800200 */
[----:B------:R-:W-:Y:S01]  /*41c0*/  BAR.SYNC.DEFER_BLOCKING 0x0 ;  /* 0x0000000000007b1d */ /* 0x000fe20000010000 */
[C---:B------:R-:W-:Y:S02]  /*41d0*/  IADD3 R24, P4, PT, R28.reuse, 0x200, RZ ;  /* 0x000002001c187810 */ /* 0x040fe40007f9e0ff */
[C---:B------:R-:W-:Y:S02]  /*41e0*/  IADD3 R15, P5, PT, R28.reuse, 0x300, RZ ;  /* 0x000003001c0f7810 */ /* 0x040fe40007fbe0ff */
[C---:B------:R-:W-:Y:S02]  /*41f0*/  IADD3 R23, P3, PT, R28.reuse, 0x100, RZ ;  /* 0x000001001c177810 */ /* 0x040fe40007f7e0ff */
[----:B-1----:R-:W-:-:S02]  /*4200*/  IADD3 R6, P6, PT, R28, 0x400, RZ ;  /* 0x000004001c067810 */ /* 0x002fc40007fde0ff */
[----:B------:R-:W-:Y:S01]  /*4210*/  IADD3.X R26, PT, PT, RZ, R25, RZ, P3, !PT ;  /* 0x00000019ff1a7210 */ /* 0x000fe20001ffe4ff */
[----:B--2---:R-:W-:-:S14]  /*4220*/  DSETP.GEU.AND P2, PT, |R20|, |R18|, PT ;  /* 0x400000121400722a */ /* 0x004fdc0003f4e200 */
[----:B------:R-:W-:-:S04]  /*4230*/  @P2 ISETP.GE.U32.AND P0, PT, R27, R28, PT ;  /* 0x0000001c1b00220c */ /* 0x000fc80003f06070 */
[----:B------:R-:W-:-:S13]  /*4240*/  @P2 ISETP.GE.AND.EX P0, PT, R22, R25, PT, P0 ;  /* 0x000000191600220c */ /* 0x000fda0003f06300 */
[----:B------:R-:W-:-:S06]  /*4250*/  @P2 DSETP.LT.OR P0, PT, |R18|, |R20|, !P0 ;  /* 0x400000141200222a */ /* 0x000fcc0004701600 */
[----:B------:R-:W-:Y:S02]  /*4260*/  @P2 FSEL R5, R20, R18, P0 ;  /* 0x0000001214052208 */ /* 0x000fe40000000000 */
[----:B------:R-:W-:Y:S01]  /*4270*/  @P2 FSEL R20, R21, R19, P0 ;  /* 0x0000001315142208 */ /* 0x000fe20000000000 */
[----:B------:R-:W-:Y:S01]  /*4280*/  IMAD.X R21, RZ, RZ, R25, P4 ;  /* 0x000000ffff157224 */ /* 0x000fe200020e0619 */
[----:B------:R-:W-:Y:S01]  /*4290*/  @P2 SEL R28, R27, R28, P0 ;  /* 0x0000001c1b1c2207 */ /* 0x000fe20000000000 */
[----:B------:R-:W-:Y:S02]  /*42a0*/  @P2 IMAD.MOV.U32 R18, RZ, RZ, R5 ;  /* 0x000000ffff122224 */ /* 0x000fe400078e0005 */
[----:B------:R-:W-:Y:S02]  /*42b0*/  @P2 IMAD.MOV.U32 R19, RZ, RZ, R20 ;  /* 0x000000ffff132224 */ /* 0x000fe400078e0014 */
[--C-:B------:R-:W-:Y:S02]  /*42c0*/  IMAD.X R20, RZ, RZ, R25.reuse, P5 ;  /* 0x000000ffff147224 */ /* 0x100fe400028e0619 */
[----:B------:R-:W-:Y:S01]  /*42d0*/  IMAD.X R5, RZ, RZ, R25, P6 ;  /* 0x000000ffff057224 */ /* 0x000fe200030e0619 */
[----:B------:R-:W-:Y:S01]  /*42e0*/  @P2 SEL R25, R22, R25, P0 ;  /* 0x0000001916192207 */ /* 0x000fe20000000000 */
        /* <DEDUP_REMOVED lines=20> */
[----:B------:R-:W-:-:S05]  /*4430*/  ISETP.NE.AND P2, PT, R4, RZ, PT ;  /* 0x000000ff0400720c */ /* 0x000fca0003f45270 */
[----:B------:R-:W-:-:S14]  /*4440*/  DSETP.GEU.AND P1, PT, |R12|, |R10|, PT ;  /* 0x4000000a0c00722a */ /* 0x000fdc0003f2e200 */
[----:B------:R-:W-:-:S04]  /*4450*/  @P1 ISETP.GE.U32.AND P0, PT, R24, R15, PT ;  /* 0x0000000f1800120c */ /* 0x000fc80003f06070 */
[----:B------:R-:W-:-:S13]  /*4460*/  @P1 ISETP.GE.AND.EX P0, PT, R21, R20, PT, P0 ;  /* 0x000000141500120c */ /* 0x000fda0003f06300 */
[----:B------:R-:W-:-:S06]  /*4470*/  @P1 DSETP.LT.OR P0, PT, |R10|, |R12|, !P0 ;  /* 0x4000000c0a00122a */ /* 0x000fcc0004701600 */
[----:B------:R-:W-:Y:S02]  /*4480*/  @P1 FSEL R16, R12, R10, P0 ;  /* 0x0000000a0c101208 */ /* 0x000fe40000000000 */
[----:B------:R-:W-:Y:S01]  /*4490*/  @P1 FSEL R13, R13, R11, P0 ;  /* 0x0000000b0d0d1208 */ /* 0x000fe20000000000 */
[----:B------:R-:W-:Y:S06]  /*44a0*/  @P2 BRA `(.L_x_541) ;  /* 0x0000000000202947 */ /* 0x000fec0003800000 */
[----:B------:R-:W-:-:S05]  /*44b0*/  IMAD.MOV.U32 R17, RZ, RZ, 0x500 ;  /* 0x00000500ff117424 */ /* 0x000fca00078e00ff */
[----:B------:R-:W2:Y:S01]  /*44c0*/  ATOMG.E.ADD.STRONG.GPU PT, R7, desc[UR10][R8.64], R17 ;  /* 0x80000011080779a8 */ /* 0x000ea200081ef10a */
[----:B------:R-:W1:Y:S01]  /*44d0*/  S2UR UR5, SR_CgaCtaId ;  /* 0x00000000000579c3 */ /* 0x000e620000008800 */
[----:B------:R-:W-:Y:S02]  /*44e0*/  UMOV UR4, 0x400 ;  /* 0x0000040000047882 */ /* 0x000fe40000000000 */
[----:B-1----:R-:W-:-:S06]  /*44f0*/  ULEA UR4, UR5, UR4, 0x18 ;  /* 0x0000000405047291 */ /* 0x002fcc000f8ec0ff */
[----:B------:R-:W-:Y:S02]  /*4500*/  IMAD.U32 R14, RZ, RZ, UR4 ;  /* 0x00000004ff0e7e24 */ /* 0x000fe4000f8e00ff */
[----:B--2---:R-:W-:-:S05]  /*4510*/  VIADD R7, R7, UR6 ;  /* 0x0000000607077c36 */ /* 0x004fca0008000000 */
[----:B------:R1:W-:Y:S02]  /*4520*/  STS [R14+0x98], R7 ;  /* 0x000098070e007388 */ /* 0x0003e40000000800 */
.L_x_541:
[----:B0-----:R-:W-:Y:S05]  /*4530*/  BSYNC.RECONVERGENT B2 ;  /* 0x0000000000027941 */ /* 0x001fea0003800200 */
.L_x_540:
[----:B------:R-:W-:Y:S01]  /*4540*/  BAR.SYNC.DEFER_BLOCKING 0x0 ;  /* 0x0000000000007b1d */ /* 0x000fe20000010000 */
[----:B------:R-:W-:Y:S01]  /*4550*/  @P1 IMAD.MOV.U32 R10, RZ, RZ, R16 ;  /* 0x000000ffff0a1224 */ /* 0x000fe200078e0010 */
[----:B------:R-:W-:Y:S01]  /*4560*/  @P1 SEL R15, R24, R15, P0 ;  /* 0x0000000f180f1207 */ /* 0x000fe20000000000 */
[----:B------:R-:W-:Y:S01]  /*4570*/  @P1 IMAD.MOV.U32 R11, RZ, RZ, R13 ;  /* 0x000000ffff0b1224 */ /* 0x000fe200078e000d */
[----:B------:R-:W-:Y:S01]  /*4580*/  @P1 SEL R20, R21, R20, P0 ;  /* 0x0000001415141207 */ /* 0x000fe20000000000 */
[----:B-1----:R-:W-:-:S04]  /*4590*/  IMAD.U32 R7, RZ, RZ, UR7 ;  /* 0x00000007ff077e24 */ /* 0x002fc8000f8e00ff */
[----:B-----5:R-:W-:-:S14]  /*45a0*/  DSETP.GEU.AND P2, PT, |R10|, |R2|, PT ;  /* 0x400000020a00722a */ /* 0x020fdc0003f4e200 */
[----:B------:R-:W-:Y:S01]  /*45b0*/  @P2 ISETP.GE.U32.AND P0, PT, R15, R6, PT ;  /* 0x000000060f00220c */ /* 0x000fe20003f06070 */
[----:B------:R-:W0:Y:S03]  /*45c0*/  LDS R12, [R14+0x98] ;  /* 0x000098000e0c7984 */ /* 0x000e260000000800 */
        /* <DEDUP_REMOVED lines=9> */
[----:B------:R-:W-:-:S02]  /*4660*/  IMAD.MOV.U32 R22, RZ, RZ, R5 ;  /* 0x000000ffff167224 */ /* 0x000fc400078e0005 */
[----:B------:R-:W-:Y:S02]  /*4670*/  IMAD.MOV.U32 R20, RZ, RZ, R2 ;  /* 0x000000ffff147224 */ /* 0x000fe400078e0002 */
[----:B------:R-:W-:Y:S02]  /*4680*/  IMAD.MOV.U32 R21, RZ, RZ, R3 ;  /* 0x000000ffff157224 */ /* 0x000fe400078e0003 */
[----:B0-----:R-:W-:-:S05]  /*4690*/  VIADD R10, R12, 0x500 ;  /* 0x000005000c0a7836 */ /* 0x001fca0000000000 */
[----:B------:R-:W-:-:S13]  /*46a0*/  ISETP.GT.AND P0, PT, R10, R7, PT ;  /* 0x000000070a00720c */ /* 0x000fda0003f04270 */
[----:B------:R-:W-:Y:S05]  /*46b0*/  @!P0 BRA `(.L_x_542) ;  /* 0xfffffff800908947 */ /* 0x000fea000383ffff */
[----:B------:R-:W-:Y:S05]  /*46c0*/  BSYNC.RECONVERGENT B1 ;  /* 0x0000000000017941 */ /* 0x000fea0003800200 */
.L_x_539:
[----:B------:R-:W-:Y:S01]  /*46d0*/  ISETP.GE.AND P0, PT, R12, R7, PT ;  /* 0x000000070c00720c */ /* 0x000fe20003f06270 */
[----:B------:R-:W0:Y:S01]  /*46e0*/  LDCU.64 UR6, c[0x0][0x388] ;  /* 0x00007100ff0677ac */ /* 0x000e220008000a00 */
[----:B------:R-:W-:Y:S01]  /*46f0*/  BSSY.RECONVERGENT B1, `(.L_x_536) ;  /* 0x00000ac000017945 */ /* 0x000fe20003800200 */
[----:B------:R-:W1:Y:S10]  /*4700*/  LDCU.64 UR4, c[0x0][0x388] ;  /* 0x00007100ff0477ac */ /* 0x000e740008000a00 */
[----:B------:R-:W-:Y:S05]  /*4710*/  @P0 BRA `(.L_x_543) ;  /* 0x0000000800a40947 */ /* 0x000fea0003800000 */
[----:B------:R-:W-:-:S05]  /*4720*/  IMAD.IADD R9, R7, 0x1, -R12 ;  /* 0x0000000107097824 */ /* 0x000fca00078e0a0c */
[----:B------:R-:W-:-:S13]  /*4730*/  ISETP.GE.AND P0, PT, R4, R9, PT ;  /* 0x000000090400720c */ /* 0x000fda0003f06270 */
[----:B------:R-:W-:Y:S05]  /*4740*/  @P0 BRA `(.L_x_543) ;  /* 0x0000000800980947 */ /* 0x000fea0003800000 */
[----:B------:R-:W-:Y:S01]  /*4750*/  LOP3.LUT R8, RZ, R4, RZ, 0x33, !PT ;  /* 0x00000004ff087212 */ /* 0x000fe200078e33ff */
[----:B------:R-:W-:Y:S03]  /*4760*/  BSSY.RECONVERGENT B2, `(.L_x_544) ;  /* 0x000002f000027945 */ /* 0x000fe60003800200 */
[----:B------:R-:W-:Y:S01]  /*4770*/  IADD3 R18, PT, PT, -R12, R7, R8 ;  /* 0x000000070c127210 */ /* 0x000fe20007ffe108 */
[----:B------:R-:W-:-:S03]  /*4780*/  IMAD.MOV.U32 R8, RZ, RZ, R4 ;  /* 0x000000ffff087224 */ /* 0x000fc600078e0004 */
[----:B------:R-:W-:-:S04]  /*4790*/  LOP3.LUT R7, R18, 0x300, RZ, 0xc0, !PT ;  /* 0x0000030012077812 */ /* 0x000fc800078ec0ff */
[----:B------:R-:W-:-:S13]  /*47a0*/  ISETP.NE.AND P0, PT, R7, 0x300, PT ;  /* 0x000003000700780c */ /* 0x000fda0003f05270 */
[----:B------:R-:W-:Y:S05]  /*47b0*/  @!P0 BRA `(.L_x_545) ;  /* 0x0000000000a48947 */ /* 0x000fea0003800000 */
[----:B------:R-:W2:Y:S01]  /*47c0*/  LDC.64 R10, c[0x0][0x380] ;  /* 0x0000e000ff0a7b82 */ /* 0x000ea20000000a00 */
[----:B------:R-:W-:Y:S01]  /*47d0*/  LEA.HI R7, R18, 0x1, RZ, 0x18 ;  /* 0x0000000112077811 */ /* 0x000fe200078fc0ff */
[----:B------:R-:W-:Y:S02]  /*47e0*/  IMAD.IADD R13, R4, 0x1, R12 ;  /* 0x00000001040d7824 */ /* 0x000fe400078e020c */
[----:B------:R-:W-:Y:S01]  /*47f0*/  IMAD.MOV.U32 R8, RZ, RZ, R4 ;  /* 0x000000ffff087224 */ /* 0x000fe200078e0004 */
[----:B------:R-:W-:-:S05]  /*4800*/  LOP3.LUT R7, R7, 0x3, RZ, 0xc0, !PT ;  /* 0x0000000307077812 */ /* 0x000fca00078ec0ff */
[----:B------:R-:W-:-:S07]  /*4810*/  IMAD.MOV R7, RZ, RZ, -R7 ;  /* 0x000000ffff077224 */ /* 0x000fce00078e0a07 */
.L_x_548:
[----:B--2---:R-:W-:-:S06]  /*4820*/  IMAD.WIDE R14, R13, 0x8, R10 ;  /* 0x000000080d0e7825 */ /* 0x004fcc00078e020a */
[----:B------:R-:W2:Y:S01]  /*4830*/  LDG.E.64 R14, desc[UR10][R14.64] ;  /* 0x0000000a0e0e7981 */ /* 0x000ea2000c1e1b00 */
[----:B-1----:R-:W-:Y:S01]  /*4840*/  IADD3 R22, P1, PT, R13, UR4, RZ ;  /* 0x000000040d167c10 */ /* 0x002fe2000ff3e0ff */
[----:B------:R-:W-:Y:S01]  /*4850*/  VIADD R7, R7, 0x1 ;  /* 0x0000000107077836 */ /* 0x000fe20000000000 */
[----:B------:R-:W-:Y:S01]  /*4860*/  BSSY.RECONVERGENT B3, `(.L_x_546) ;  /* 0x000001b000037945 */ /* 0x000fe20003800200 */
[----:B------:R-:W-:Y:S01]  /*4870*/  IMAD.MOV.U32 R19, RZ, RZ, R6 ;  /* 0x000000ffff137224 */ /* 0x000fe200078e0006 */
[----:B------:R-:W-:Y:S01]  /*4880*/  LEA.HI.X.SX32 R21, R13, UR5, 0x1, P1 ;  /* 0x000000050d157c11 */ /* 0x000fe200088f0eff */
[----:B------:R-:W-:Y:S01]  /*4890*/  IMAD.MOV.U32 R20, RZ, RZ, R5 ;  /* 0x000000ffff147224 */ /* 0x000fe200078e0005 */
[----:B------:R-:W-:Y:S01]  /*48a0*/  MOV R16, R2 ;  /* 0x0000000200107202 */ /* 0x000fe20000000f00 */
[----:B------:R-:W-:Y:S01]  /*48b0*/  IMAD.MOV.U32 R17, RZ, RZ, R3 ;  /* 0x000000ffff117224 */ /* 0x000fe200078e0003 */
[----:B------:R-:W-:Y:S01]  /*48c0*/  ISETP.NE.AND P2, PT, R7, RZ, PT ;  /* 0x000000ff0700720c */ /* 0x000fe20003f45270 */
        /* <DEDUP_REMOVED lines=20> */
.L_x_547:
[----:B0-----:R-:W-:Y:S05]  /*4a10*/  BSYNC.RECONVERGENT B3 ;  /* 0x0000000000037941 */ /* 0x001fea0003800200 */
.L_x_546:
[----:B------:R-:W-:Y:S02]  /*4a20*/  VIADD R8, R8, 0x100 ;  /* 0x0000010008087836 */ /* 0x000fe40000000000 */
[----:B------:R-:W-:Y:S01]  /*4a30*/  VIADD R13, R13, 0x100 ;  /* 0x000001000d0d7836 */ /* 0x000fe20000000000 */
[----:B------:R-:W-:Y:S06]  /*4a40*/  @P2 BRA `(.L_x_548) ;  /* 0xfffffffc00742947 */ /* 0x000fec000383ffff */
.L_x_545:
[----:B01----:R-:W-:Y:S05]  /*4a50*/  BSYNC.RECONVERGENT B2 ;  /* 0x0000000000027941 */ /* 0x003fea0003800200 */
.L_x_544:
        /* <DEDUP_REMOVED lines=9> */
.L_x_557:
[----:B------:R-:W-:-:S05]  /*4af0*/  IMAD.WIDE R22, R7, 0x8, R10 ;  /* 0x0000000807167825 */ /* 0x000fca00078e020a */
[----:B------:R-:W2:Y:S04]  /*4b00*/  LDG.E.64 R20, desc[UR10][R22.64+-0x1000] ;  /* 0xfff0000a16147981 */ /* 0x000ea8000c1e1b00 */
[----:B------:R0:W5:Y:S04]  /*4b10*/  LDG.E.64 R16, desc[UR10][R22.64+-0x800] ;  /* 0xfff8000a16107981 */ /* 0x000168000c1e1b00 */
[----:B------:R0:W5:Y:S04]  /*4b20*/  LDG.E.64 R14, desc[UR10][R22.64] ;  /* 0x0000000a160e7981 */ /* 0x000168000c1e1b00 */
[----:B------:R0:W5:Y:S01]  /*4b30*/  LDG.E.64 R12, desc[UR10][R22.64+0x800] ;  /* 0x0008000a160c7981 */ /* 0x000162000c1e1b00 */
[C---:B------:R-:W-:Y:S01]  /*4b40*/  IADD3 R29, P1, PT, R7.reuse, UR6, RZ ;  /* 0x00000006071d7c10 */ /* 0x040fe2000ff3e0ff */
[----:B------:R-:W-:Y:S03]  /*4b50*/  BSSY.RECONVERGENT B2, `(.L_x_549) ;  /* 0x0000016000027945 */ /* 0x000fe60003800200 */
[----:B------:R-:W-:Y:S01]  /*4b60*/  LEA.HI.X.SX32 R30, R7, UR7, 0x1, P1 ;  /* 0x00000007071e7c11 */ /* 0x000fe200088f0eff */
        /* <DEDUP_REMOVED lines=20> */
.L_x_550:
[----:B------:R-:W-:Y:S05]  /*4cb0*/  BSYNC.RECONVERGENT B2 ;  /* 0x0000000000027941 */ /* 0x000fea0003800200 */
.L_x_549:
        /* <DEDUP_REMOVED lines=23> */
.L_x_552:
[----:B------:R-:W-:Y:S05]  /*4e30*/  BSYNC.RECONVERGENT B2 ;  /* 0x0000000000027941 */ /* 0x000fea0003800200 */
.L_x_551:
        /* <DEDUP_REMOVED lines=24> */
.L_x_554:
[----:B------:R-:W-:Y:S05]  /*4fc0*/  BSYNC.RECONVERGENT B2 ;  /* 0x0000000000027941 */ /* 0x000fea0003800200 */
.L_x_553:
        /* <DEDUP_REMOVED lines=22> */
.L_x_556:
[----:B------:R-:W-:Y:S05]  /*5130*/  BSYNC.RECONVERGENT B2 ;  /* 0x0000000000027941 */ /* 0x000fea0003800200 */
.L_x_555:
[----:B------:R-:W-:Y:S02]  /*5140*/  VIADD R8, R8, 0x400 ;  /* 0x0000040008087836 */ /* 0x000fe40000000000 */
[----:B------:R-:W-:Y:S02]  /*5150*/  VIADD R27, R27, 0x400 ;  /* 0x000004001b1b7836 */ /* 0x000fe40000000000 */
[----:B------:R-:W-:Y:S01]  /*5160*/  VIADD R26, R26, 0x400 ;  /* 0x000004001a1a7836 */ /* 0x000fe20000000000 */
[----:B------:R-:W-:Y:S01]  /*5170*/  ISETP.GE.AND P0, PT, R8, R9, PT ;  /* 0x000000090800720c */ /* 0x000fe20003f06270 */
[----:B------:R-:W-:Y:S02]  /*5180*/  VIADD R25, R25, 0x400 ;  /* 0x0000040019197836 */ /* 0x000fe40000000000 */
[----:B------:R-:W-:-:S10]  /*5190*/  VIADD R7, R7, 0x400 ;  /* 0x0000040007077836 */ /* 0x000fd40000000000 */
[----:B------:R-:W-:Y:S05]  /*51a0*/  @!P0 BRA `(.L_x_557) ;  /* 0xfffffff800508947 */ /* 0x000fea000383ffff */
.L_x_543:
[----:B01----:R-:W-:Y:S05]  /*51b0*/  BSYNC.RECONVERGENT B1 ;  /* 0x0000000000017941 */ /* 0x003fea0003800200 */
.L_x_536:
        /* <DEDUP_REMOVED lines=13> */
[----:B------:R-:W-:Y:S01]  /*5290*/  MOV R12, R7 ;  /* 0x00000007000c7202 */ /* 0x000fe20000000f00 */
[----:B------:R-:W-:Y:S02]  /*52a0*/  IMAD.MOV.U32 R13, RZ, RZ, R16 ;  /* 0x000000ffff0d7224 */ /* 0x000fe400078e0010 */
        /* <DEDUP_REMOVED lines=17> */
.L_x_559:
[----:B------:R-:W-:Y:S05]  /*53c0*/  BSYNC.RECONVERGENT B1 ;  /* 0x0000000000017941 */ /* 0x000fea0003800200 */
.L_x_558:
        /* <DEDUP_REMOVED lines=31> */
.L_x_561:
[----:B------:R-:W-:Y:S05]  /*55c0*/  BSYNC.RECONVERGENT B1 ;  /* 0x0000000000017941 */ /* 0x000fea0003800200 */
.L_x_560:
[----:B------:R-:W-:Y:S01]  /*55d0*/  ISETP.GT.AND P0, PT, R14, 0x1b, PT ;  /* 0x0000001b0e00780c */ /* 0x000fe20003f04270 */
[----:B0-----:R0:W0:Y:S01]  /*55e0*/  SHFL.DOWN PT, R8, R2, 0x4, 0x1f ;  /* 0x08801f0002087f89 */ /* 0x00102200000e0000 */
[----:B------:R-:W-:Y:S01]  /*55f0*/  BSSY.RECONVERGENT B1, `(.L_x_562) ;  /* 0x000001d000017945 */ /* 0x000fe20003800200 */
[----:B---3--:R-:W-:Y:S02]  /*5600*/  IMAD.MOV.U32 R11, RZ, RZ, R5 ;  /* 0x000000ffff0b7224 */ /* 0x008fe400078e0005 */
[----:B------:R3:W0:Y:S01]  /*5610*/  SHFL.DOWN PT, R9, R3, 0x4, 0x1f ;  /* 0x08801f0003097f89 */ /* 0x00062200000e0000 */
[----:B------:R-:W-:Y:S02]  /*5620*/  IMAD.MOV.U32 R12, RZ, RZ, R10 ;  /* 0x000000ffff0c7224 */ /* 0x000fe400078e000a */
[----:B-1----:R-:W-:Y:S01]  /*5630*/  IMAD.MOV.U32 R6, RZ, RZ, R2 ;  /* 0x000000ffff067224 */ /* 0x002fe200078e0002 */
[----:B----4-:R3:W1:Y:S01]  /*5640*/  SHFL.DOWN PT, R16, R5, 0x4, 0x1f ;  /* 0x08801f0005107f89 */ /* 0x01066200000e0000 */
[----:B--2---:R-:W-:-:S03]  /*5650*/  IMAD.MOV.U32 R7, RZ, RZ, R3 ;  /* 0x000000ffff077224 */ /* 0x004fc600078e0003 */
[----:B------:R3:W2:Y:S01]  /*5660*/  SHFL.DOWN PT, R13, R10, 0x4, 0x1f ;  /* 0x08801f000a0d7f89 */ /* 0x0006a200000e0000 */
[----:B------:R-:W-:Y:S05]  /*5670*/  @P0 BRA `(.L_x_563) ;  /* 0x0000000000500947 */ /* 0x000fea0003800000 */
[----:B0-----:R-:W-:Y:S01]  /*5680*/  DSETP.GEU.AND P0, PT, |R2|, |R8|, PT ;  /* 0x400000080200722a */ /* 0x001fe20003f0e200 */
[----:B-1----:R-:W-:Y:S02]  /*5690*/  IMAD.MOV.U32 R11, RZ, RZ, R16 ;  /* 0x000000ffff0b7224 */ /* 0x002fe400078e0010 */
[----:B--2---:R-:W-:Y:S02]  /*56a0*/  IMAD.MOV.U32 R12, RZ, RZ, R13 ;  /* 0x000000ffff0c7224 */ /* 0x004fe400078e000d */
        /* <DEDUP_REMOVED lines=17> */
.L_x_563:
[----:B------:R-:W-:Y:S05]  /*57c0*/  BSYNC.RECONVERGENT B1 ;  /* 0x0000000000017941 */ /* 0x000fea0003800200 */
.L_x_562:
[----:B------:R-:W-:Y:S01]  /*57d0*/  ISETP.GT.AND P0, PT, R14, 0x17, PT ;  /* 0x000000170e00780c */ /* 0x000fe20003f04270 */
[----:B0-----:R0:W4:Y:S01]  /*57e0*/  SHFL.DOWN PT, R8, R6, 0x8, 0x1f ;  /* 0x09001f0006087f89 */ /* 0x00112200000e0000 */
[----:B------:R-:W-:Y:S01]  /*57f0*/  BSSY.RECONVERGENT B1, `(.L_x_564) ;  /* 0x000001d000017945 */ /* 0x000fe20003800200 */
[----:B---3--:R-:W-:Y:S02]  /*5800*/  IMAD.MOV.U32 R5, RZ, RZ, R11 ;  /* 0x000000ffff057224 */ /* 0x008fe400078e000b */
[----:B------:R0:W3:Y:S01]  /*5810*/  SHFL.DOWN PT, R9, R7, 0x8, 0x1f ;  /* 0x09001f0007097f89 */ /* 0x0000e200000e0000 */
[----:B------:R-:W-:Y:S02]  /*5820*/  IMAD.MOV.U32 R10, RZ, RZ, R12 ;  /* 0x000000ffff0a7224 */ /* 0x000fe400078e000c */
[----:B------:R-:W-:Y:S01]  /*5830*/  IMAD.MOV.U32 R2, RZ, RZ, R6 ;  /* 0x000000ffff027224 */ /* 0x000fe200078e0006 */
[----:B-1----:R0:W1:Y:S01]  /*5840*/  SHFL.DOWN PT, R16, R11, 0x8, 0x1f ;  /* 0x09001f000b107f89 */ /* 0x00206200000e0000 */
[----:B------:R-:W-:-:S03]  /*5850*/  IMAD.MOV.U32 R3, RZ, RZ, R7 ;  /* 0x000000ffff037224 */ /* 0x000fc600078e0007 */
[----:B--2---:R0:W2:Y:S01]  /*5860*/  SHFL.DOWN PT, R13, R12, 0x8, 0x1f ;  /* 0x09001f000c0d7f89 */ /* 0x0040a200000e0000 */
[----:B------:R-:W-:Y:S05]  /*5870*/  @P0 BRA `(.L_x_565) ;  /* 0x0000000000500947 */ /* 0x000fea0003800000 */
[----:B---34-:R-:W-:Y:S01]  /*5880*/  DSETP.GEU.AND P0, PT, |R6|, |R8|, PT ;  /* 0x400000080600722a */ /* 0x018fe20003f0e200 */
[----:B-1----:R-:W-:Y:S02]  /*5890*/  IMAD.MOV.U32 R5, RZ, RZ, R16 ;  /* 0x000000ffff057224 */ /* 0x002fe400078e0010 */
        /* <DEDUP_REMOVED lines=18> */
.L_x_565:
[----:B------:R-:W-:Y:S05]  /*59c0*/  BSYNC.RECONVERGENT B1 ;  /* 0x0000000000017941 */ /* 0x000fea0003800200 */
.L_x_564:
[----:B------:R-:W-:Y:S01]  /*59d0*/  ISETP.GT.AND P0, PT, R14, 0xf, PT ;  /* 0x0000000f0e00780c */ /* 0x000fe20003f04270 */
[----:B0-----:R0:W0:Y:S01]  /*59e0*/  SHFL.DOWN PT, R6, R2, 0x10, 0x1f ;  /* 0x0a001f0002067f89 */ /* 0x00102200000e0000 */
[----:B------:R-:W-:Y:S01]  /*59f0*/  BSSY.RECONVERGENT B1, `(.L_x_566) ;  /* 0x000001d000017945 */ /* 0x000fe20003800200 */
[----:B------:R-:W-:Y:S02]  /*5a00*/  IMAD.MOV.U32 R17, RZ, RZ, R5 ;  /* 0x000000ffff117224 */ /* 0x000fe400078e0005 */
[----:B------:R0:W0:Y:S01]  /*5a10*/  SHFL.DOWN PT, R7, R3, 0x10, 0x1f ;  /* 0x0a001f0003077f89 */ /* 0x00002200000e0000 */
[----:B------:R-:W-:Y:S02]  /*5a20*/  IMAD.MOV.U32 R19, RZ, RZ, R10 ;  /* 0x000000ffff137224 */ /* 0x000fe400078e000a */
[----:B------:R-:W-:Y:S01]  /*5a30*/  IMAD.MOV.U32 R12, RZ, RZ, R2 ;  /* 0x000000ffff0c7224 */ /* 0x000fe200078e0002 */
[----:B----4-:R4:W0:Y:S01]  /*5a40*/  SHFL.DOWN PT, R8, R5, 0x10, 0x1f ;  /* 0x0a001f0005087f89 */ /* 0x01082200000e0000 */
[----:B--2---:R-:W-:-:S03]  /*5a50*/  IMAD.MOV.U32 R13, RZ, RZ, R3 ;  /* 0x000000ffff0d7224 */ /* 0x004fc600078e0003 */
[----:B---3--:R4:W2:Y:S01]  /*5a60*/  SHFL.DOWN PT, R9, R10, 0x10, 0x1f ;  /* 0x0a001f000a097f89 */ /* 0x0088a200000e0000 */
[----:B------:R-:W-:Y:S05]  /*5a70*/  @P0 BRA `(.L_x_567) ;  /* 0x0000000000500947 */ /* 0x000fea0003800000 */
[----:B0-----:R-:W-:Y:S01]  /*5a80*/  DSETP.GEU.AND P0, PT, |R2|, |R6|, PT ;  /* 0x400000060200722a */ /* 0x001fe20003f0e200 */
[----:B------:R-:W-:Y:S02]  /*5a90*/  IMAD.MOV.U32 R17, RZ, RZ, R8 ;  /* 0x000000ffff117224 */ /* 0x000fe400078e0008 */
        /* <DEDUP_REMOVED lines=18> */
.L_x_567:
[----:B------:R-:W-:Y:S05]  /*5bc0*/  BSYNC.RECONVERGENT B1 ;  /* 0x0000000000017941 */ /* 0x000fea0003800200 */
.L_x_566:
[----:B------:R-:W-:Y:S01]  /*5bd0*/  ISETP.NE.AND P0, PT, R14, RZ, PT ;  /* 0x000000ff0e00720c */ /* 0x000fe20003f05270 */
[----:B------:R-:W-:-:S12]  /*5be0*/  BSSY.RECONVERGENT B1, `(.L_x_568) ;  /* 0x000000b000017945 */ /* 0x000fd80003800200 */
[----:B------:R-:W-:Y:S05]  /*5bf0*/  @P0 BRA `(.L_x_569) ;  /* 0x0000000000240947 */ /* 0x000fea0003800000 */
[----:B0-----:R-:W0:Y:S01]  /*5c00*/  S2R R6, SR_CgaCtaId ;  /* 0x0000000000067919 */ /* 0x001e220000008800 */
[----:B------:R-:W-:Y:S01]  /*5c10*/  MOV R3, 0x400 ;  /* 0x0000040000037802 */ /* 0x000fe20000000f00 */
[----:B------:R-:W-:Y:S01]  /*5c20*/  IMAD.MOV.U32 R18, RZ, RZ, R17 ;  /* 0x000000ffff127224 */ /* 0x000fe200078e0011 */
[----:B------:R-:W-:-:S04]  /*5c30*/  SHF.R.U32.HI R2, RZ, 0x1, R4 ;  /* 0x00000001ff027819 */ /* 0x000fc80000011604 */
[----:B------:R-:W-:Y:S02]  /*5c40*/  LOP3.LUT R2, R2, 0x1f0, RZ, 0xc0, !PT ;  /* 0x000001f002027812 */ /* 0x000fe400078ec0ff */
[----:B0-----:R-:W-:-:S05]  /*5c50*/  LEA R3, R6, R3, 0x18 ;  /* 0x0000000306037211 */ /* 0x001fca00078ec0ff */
[----:B------:R-:W-:-:S05]  /*5c60*/  IMAD.IADD R3, R2, 0x1, R3 ;  /* 0x0000000102037824 */ /* 0x000fca00078e0203 */
[----:B------:R3:W-:Y:S04]  /*5c70*/  STS.64 [R3+0x10], R18 ;  /* 0x0000101203007388 */ /* 0x0007e80000000a00 */
[----:B------:R3:W-:Y:S02]  /*5c80*/  STS.64 [R3+0x8], R12 ;  /* 0x0000080c03007388 */ /* 0x0007e40000000a00 */
.L_x_569:
[----:B------:R-:W-:Y:S05]  /*5c90*/  BSYNC.RECONVERGENT B1 ;  /* 0x0000000000017941 */ /* 0x000fea0003800200 */
.L_x_568:
[----:B------:R-:W-:Y:S01]  /*5ca0*/  BAR.SYNC.DEFER_BLOCKING 0x0 ;  /* 0x0000000000007b1d */ /* 0x000fe20000010000 */
[----:B------:R-:W-:-:S13]  /*5cb0*/  ISETP.NE.AND P1, PT, R4, RZ, PT ;  /* 0x000000ff0400720c */ /* 0x000fda0003f25270 */
[----:B------:R-:W-:Y:S05]  /*5cc0*/  @P1 BRA `(.L_x_497) ;  /* 0x00000008008c1947 */ /* 0x000fea0003800000 */
[----:B0--3--:R-:W0:Y:S01]  /*5cd0*/  S2R R3, SR_CgaCtaId ;  /* 0x0000000000037919 */ /* 0x009e220000008800 */
[----:B------:R-:W-:Y:S01]  /*5ce0*/  MOV R2, 0x400 ;  /* 0x0000040000027802 */ /* 0x000fe20000000f00 */
[----:B------:R-:W-:Y:S03]  /*5cf0*/  BSSY.RECONVERGENT B1, `(.L_x_570) ;  /* 0x000001a000017945 */ /* 0x000fe60003800200 */
[----:B0-----:R-:W-:-:S05]  /*5d00*/  LEA R30, R3, R2, 0x18 ;  /* 0x00000002031e7211 */ /* 0x001fca00078ec0ff */
[----:B------:R-:W0:Y:S04]  /*5d10*/  LDS.64 R14, [R30+0x18] ;  /* 0x000018001e0e7984 */ /* 0x000e280000000a00 */
[----:B----4-:R-:W3:Y:S04]  /*5d20*/  LDS.128 R4, [R30+0x20] ;  /* 0x000020001e047984 */ /* 0x010ee80000000c00 */
[----:B------:R4:W1:Y:S04]  /*5d30*/  LDS.64 R28, [R30+0x80] ;  /* 0x000080001e1c7984 */ /* 0x0008680000000a00 */
[----:B--2---:R4:W2:Y:S01]  /*5d40*/  LDS.128 R8, [R30+0x30] ;  /* 0x000030001e087984 */ /* 0x0048a20000000c00 */
[----:B0-----:R-:W-:Y:S01]  /*5d50*/  DSETP.GEU.AND P0, PT, |R12|, |R14|, PT ;  /* 0x4000000e0c00722a */ /* 0x001fe20003f0e200 */
[----:B------:R-:W-:Y:S01]  /*5d60*/  MOV R2, R14 ;  /* 0x0000000e00027202 */ /* 0x000fe20000000f00 */
[----:B------:R-:W-:-:S02]  /*5d70*/  IMAD.MOV.U32 R3, RZ, RZ, R15 ;  /* 0x000000ffff037224 */ /* 0x000fc400078e000f */
[----:B---3--:R-:W-:Y:S02]  /*5d80*/  IMAD.MOV.U32 R31, RZ, RZ, R4 ;  /* 0x000000ffff1f7224 */ /* 0x008fe400078e0004 */
[----:B------:R-:W-:-:S08]  /*5d90*/  IMAD.MOV.U32 R33, RZ, RZ, R5 ;  /* 0x000000ffff217224 */ /* 0x000fd000078e0005 */
[----:B-12-4-:R-:W-:Y:S05]  /*5da0*/  @!P0 BRA `(.L_x_571) ;  /* 0x0000000000388947 */ /* 0x016fea0003800000 */
        /* <DEDUP_REMOVED lines=14> */
.L_x_571:
[----:B------:R-:W-:Y:S05]  /*5e90*/  BSYNC.RECONVERGENT B1 ;  /* 0x0000000000017941 */ /* 0x000fea0003800200 */
.L_x_570:
        /* <DEDUP_REMOVED lines=25> */
.L_x_573:
[----:B------:R-:W-:Y:S05]  /*6030*/  BSYNC.RECONVERGENT B1 ;  /* 0x0000000000017941 */ /* 0x000fea0003800200 */
.L_x_572:
        /* <DEDUP_REMOVED lines=21> */
.L_x_575:
[----:B------:R-:W-:Y:S05]  /*6190*/  BSYNC.RECONVERGENT B1 ;  /* 0x0000000000017941 */ /* 0x000fea0003800200 */
.L_x_574:
        /* <DEDUP_REMOVED lines=21> */
.L_x_577:
[----:B------:R-:W-:Y:S05]  /*62f0*/  BSYNC.RECONVERGENT B1 ;  /* 0x0000000000017941 */ /* 0x000fea0003800200 */
.L_x_576:
        /* <DEDUP_REMOVED lines=21> */
.L_x_579:
[----:B------:R-:W-:Y:S05]  /*6450*/  BSYNC.RECONVERGENT B1 ;  /* 0x0000000000017941 */ /* 0x000fea0003800200 */
.L_x_578:
        /* <DEDUP_REMOVED lines=21> */
.L_x_581:
[----:B------:R-:W-:Y:S05]  /*65b0*/  BSYNC.RECONVERGENT B1 ;  /* 0x0000000000017941 */ /* 0x000fea0003800200 */
.L_x_580:
        /* <DEDUP_REMOVED lines=20> */
.L_x_497:
[----:B------:R-:W-:Y:S05]  /*6700*/  BSYNC.RECONVERGENT B0 ;  /* 0x0000000000007941 */ /* 0x000fea0003800200 */
.L_x_464:
[----:B------:R-:W-:Y:S05]  /*6710*/  @P1 EXIT ;  /* 0x000000000000194d */ /* 0x000fea0003800000 */
[----:B01-3--:R-:W0:Y:S01]  /*6720*/  LDC.64 R2, c[0x0][0x390] ;  /* 0x0000e400ff027b82 */ /* 0x00be220000000a00 */
[----:B------:R-:W-:Y:S02]  /*6730*/  IMAD.MOV.U32 R18, RZ, RZ, R17 ;  /* 0x000000ffff127224 */ /* 0x000fe400078e0011 */
[----:B0-----:R-:W-:-:S05]  /*6740*/  IMAD.WIDE.U32 R2, R0, 0x10, R2 ;  /* 0x0000001000027825 */ /* 0x001fca00078e0002 */
[----:B------:R-:W-:Y:S04]  /*6750*/  STG.E.64 desc[UR10][R2.64], R12 ;  /* 0x0000000c02007986 */ /* 0x000fe8000c101b0a */
[----:B------:R-:W-:Y:S01]  /*6760*/  STG.E.64 desc[UR10][R2.64+0x8], R18 ;  /* 0x0000081202007986 */ /* 0x000fe2000c101b0a */
[----:B------:R-:W-:Y:S05]  /*6770*/  EXIT ;  /* 0x000000000000794d */ /* 0x000fea0003800000 */
.L_x_582:
        /* <DEDUP_REMOVED lines=16> */
.L_x_767:


//--------------------- .text._ZN6thrust24THRUST_300001_SM_1000_NS8cuda_cub4core6detail13_kernel_agentINS1_8__reduce11ReduceAgentINS0_12zip_iteratorIN4cuda3std3__45tupleIJNS0_10device_ptrIdEENS0_17counting_iteratorIlNS0_11use_defaultESF_SF_EEEEEEEPNSB_IJdlEEESJ_iNS1_9__extrema9arg_max_fIdl7compareEEEEJSI_SK_iSO_EEEvDpT0_ --------------------------
	.section	.text._ZN6thrust24THRUST_300001_SM_1000_NS8cuda_cub4core6detail13_kernel_agentINS1_8__reduce11ReduceAgentINS0_12zip_iteratorIN4cuda3std3__45tupleIJNS0_10device_ptrIdEENS0_17counting_iteratorIlNS0_11use_defaultESF_SF_EEEEEEEPNSB_IJdlEEESJ_iNS1_9__extrema9arg_max_fIdl7compareEEEEJSI_SK_iSO_EEEvDpT0_,"ax",@progbits
	.align	128
        .global         _ZN6thrust24THRUST_300001_SM_1000_NS8cuda_cub4core6detail13_kernel_agentINS1_8__reduce11ReduceAgentINS0_12zip_iteratorIN4cuda3std3__45tupleIJNS0_10device_ptrIdEENS0_17counting_iteratorIlNS0_11use_defaultESF_SF_EEEEEEEPNSB_IJdlEEESJ_iNS1_9__extrema9arg_max_fIdl7compareEEEEJSI_SK_iSO_EEEvDpT0_
        .type           _ZN6thrust24THRUST_300001_SM_1000_NS8cuda_cub4core6detail13_kernel_agentINS1_8__reduce11ReduceAgentINS0_12zip_iteratorIN4cuda3std3__45tupleIJNS0_10device_ptrIdEENS0_17counting_iteratorIlNS0_11use_defaultESF_SF_EEEEEEEPNSB_IJdlEEESJ_iNS1_9__extrema9arg_max_fIdl7compareEEEEJSI_SK_iSO_EEEvDpT0_,@function
        .size           _ZN6thrust24THRUST_300001_SM_1000_NS8cuda_cub4core6detail13_kernel_agentINS1_8__reduce11ReduceAgentINS0_12zip_iteratorIN4cuda3std3__45tupleIJNS0_10device_ptrIdEENS0_17counting_iteratorIlNS0_11use_defaultESF_SF_EEEEEEEPNSB_IJdlEEESJ_iNS1_9__extrema9arg_max_fIdl7compareEEEEJSI_SK_iSO_EEEvDpT0_,(.L_x_768 - _ZN6thrust24THRUST_300001_SM_1000_NS8cuda_cub4core6detail13_kernel_agentINS1_8__reduce11ReduceAgentINS0_12zip_iteratorIN4cuda3std3__45tupleIJNS0_10device_ptrIdEENS0_17counting_iteratorIlNS0_11use_defaultESF_SF_EEEEEEEPNSB_IJdlEEESJ_iNS1_9__extrema9arg_max_fIdl7compareEEEEJSI_SK_iSO_EEEvDpT0_)
        .other          _ZN6thrust24THRUST_300001_SM_1000_NS8cuda_cub4core6detail13_kernel_agentINS1_8__reduce11ReduceAgentINS0_12zip_iteratorIN4cuda3std3__45tupleIJNS0_10device_ptrIdEENS0_17counting_iteratorIlNS0_11use_defaultESF_SF_EEEEEEEPNSB_IJdlEEESJ_iNS1_9__extrema9arg_max_fIdl7compareEEEEJSI_SK_iSO_EEEvDpT0_,@"STO_CUDA_ENTRY STV_DEFAULT"
_ZN6thrust24THRUST_300001_SM_1000_NS8cuda_cub4core6detail13_kernel_agentINS1_8__reduce11ReduceAgentINS0_12zip_iteratorIN4cuda3std3__45tupleIJNS0_10device_ptrIdEENS0_17counting_iteratorIlNS0_11use_defaultESF_SF_EEEEEEEPNSB_IJdlEEESJ_iNS1_9__extrema9arg_max_fIdl7compareEEEEJSI_SK_iSO_EEEvDpT0_:
.text._ZN6thrust24THRUST_300001_SM_1000_NS8cuda_cub4core6detail13_kernel_agentINS1_8__reduce11ReduceAgentINS0_12zip_iteratorIN4cuda3std3__45tupleIJNS0_10device_ptrIdEENS0_17counting_iteratorIlNS0_11use_defaultESF_SF_EEEEEEEPNSB_IJdlEEESJ_iNS1_9__extrema9arg_max_fIdl7compareEEEEJSI_SK_iSO_EEEvDpT0_:
        /* <DEDUP_REMOVED lines=23> */
.L_x_586:
[----:B0-----:R-:W-:Y:S05]  /*0170*/  BSYNC.RECONVERGENT B1 ;  /* 0x0000000000017941 */ /* 0x001fea0003800200 */
.L_x_585:
        /* <DEDUP_REMOVED lines=19> */
.L_x_593:
        /* <DEDUP_REMOVED lines=31> */
.L_x_592:
[----:B------:R-:W-:Y:S05]  /*04a0*/  BSYNC.RECONVERGENT B3 ;  /* 0x0000000000037941 */ /* 0x000fea0003800200 */
.L_x_591:
[----:B------:R-:W-:Y:S01]  /*04b0*/  IADD3 R14, P0, PT, R14, 0x100, RZ ;  /* 0x000001000e0e7810 */ /* 0x000fe20007f1e0ff */
[----:B------:R-:W-:Y:S02]  /*04c0*/  VIADD R10, R10, 0x100 ;  /* 0x000001000a0a7836 */ /* 0x000fe40000000000 */
[----:B------:R-:W-:Y:S02]  /*04d0*/  IMAD.X R13, RZ, RZ, R13, P3 ;  /* 0x000000ffff0d7224 */ /* 0x000fe400018e060d */
[----:B------:R-:W-:Y:S01]  /*04e0*/  IMAD.X R15, RZ, RZ, R15, P0 ;  /* 0x000000ffff0f7224 */ /* 0x000fe200000e060f */
[----:B------:R-:W-:Y:S07]  /*04f0*/  @P2 BRA `(.L_x_593) ;  /* 0xfffffffc006c2947 */ /* 0x000fee000383ffff */
.L_x_590:
[----:B------:R-:W-:Y:S05]  /*0500*/  BSYNC.RECONVERGENT B2 ;  /* 0x0000000000027941 */ /* 0x000fea0003800200 */
.L_x_589:
[----:B------:R-:W-:-:S13]  /*0510*/  ISETP.GE.U32.AND P0, PT, R16, 0x300, PT ;  /* 0x000003001000780c */ /* 0x000fda0003f06070 */
[----:B------:R-:W-:Y:S05]  /*0520*/  @!P0 BRA `(.L_x_588) ;  /* 0x0000000400bc8947 */ /* 0x000fea0003800000 */
[----:B------:R-:W0:Y:S01]  /*0530*/  LDC.64 R4, c[0x0][0x380] ;  /* 0x0000e000ff047b82 */ /* 0x000e220000000a00 */
[----:B------:R-:W-:-:S07]  /*0540*/  VIADD R20, R10, 0x200 ;  /* 0x000002000a147836 */ /* 0x000fce0000000000 */
[----:B------:R-:W1:Y:S02]  /*0550*/  LDC.64 R6, c[0x0][0x388] ;  /* 0x0000e200ff067b82 */ /* 0x000e640000000a00 */
.L_x_602:
        /* <DEDUP_REMOVED lines=30> */
.L_x_595:
[----:B------:R-:W-:Y:S05]  /*0740*/  BSYNC.RECONVERGENT B2 ;  /* 0x0000000000027941 */ /* 0x000fea0003800200 */
.L_x_594:
[----:B-----5:R-:W-:Y:S01]  /*0750*/  DSETP.GEU.AND P0, PT, |R16|, |R14|, PT ;  /* 0x4000000e1000722a */ /* 0x020fe20003f0e200 */
[C---:B------:R-:W-:Y:S01]  /*0760*/  IADD3 R19, P1, PT, R23.reuse, R6, RZ ;  /* 0x0000000617137210 */ /* 0x040fe20007f3e0ff */
[----:B------:R-:W-:Y:S01]  /*0770*/  BSSY.RECONVERGENT B2, `(.L_x_596) ;  /* 0x0000015000027945 */ /* 0x000fe20003800200 */
[----:B------:R-:W-:Y:S02]  /*0780*/  IMAD.MOV.U32 R2, RZ, RZ, R14 ;  /* 0x000000ffff027224 */ /* 0x000fe400078e000e */
[----:B------:R-:W-:Y:S01]  /*0790*/  LEA.HI.X.SX32 R18, R23, R7, 0x1, P1 ;  /* 0x0000000717127211 */ /* 0x000fe200008f0eff */
[----:B------:R-:W-:Y:S02]  /*07a0*/  IMAD.MOV.U32 R9, RZ, RZ, R19 ;  /* 0x000000ffff097224 */ /* 0x000fe400078e0013 */
[----:B------:R-:W-:Y:S02]  /*07b0*/  IMAD.MOV.U32 R3, RZ, RZ, R15 ;  /* 0x000000ffff037224 */ /* 0x000fe400078e000f */
[----:B------:R-:W-:-:S04]  /*07c0*/  IMAD.MOV.U32 R8, RZ, RZ, R18 ;  /* 0x000000ffff087224 */ /* 0x000fc800078e0012 */
        /* <DEDUP_REMOVED lines=15> */
.L_x_597:
[----:B------:R-:W-:Y:S05]  /*08c0*/  BSYNC.RECONVERGENT B2 ;  /* 0x0000000000027941 */ /* 0x000fea0003800200 */
.L_x_596:
        /* <DEDUP_REMOVED lines=25> */
.L_x_599:
[----:B------:R-:W-:Y:S05]  /*0a60*/  BSYNC.RECONVERGENT B2 ;  /* 0x0000000000027941 */ /* 0x000fea0003800200 */
.L_x_598:
        /* <DEDUP_REMOVED lines=22> */
.L_x_601:
[----:B------:R-:W-:Y:S05]  /*0bd0*/  BSYNC.RECONVERGENT B2 ;  /* 0x0000000000027941 */ /* 0x000fea0003800200 */
.L_x_600:
[C---:B------:R-:W-:Y:S01]  /*0be0*/  VIADD R10, R20.reuse, 0x200 ;  /* 0x00000200140a7836 */ /* 0x040fe20000000000 */
[----:B------:R-:W-:-:S04]  /*0bf0*/  IADD3 R20, PT, PT, R20, 0x400, RZ ;  /* 0x0000040014147810 */ /* 0x000fc80007ffe0ff */
[----:B------:R-:W-:-:S13]  /*0c00*/  ISETP.GE.AND P0, PT, R10, UR5, PT ;  /* 0x000000050a007c0c */ /* 0x000fda000bf06270 */
[----:B------:R-:W-:Y:S05]  /*0c10*/  @!P0 BRA `(.L_x_602) ;  /* 0xfffffff800508947 */ /* 0x000fea000383ffff */
.L_x_588:
[----:B------:R-:W-:Y:S05]  /*0c20*/  BSYNC.RECONVERGENT B1 ;  /* 0x0000000000017941 */ /* 0x000fea0003800200 */
.L_x_587:
        /* <DEDUP_REMOVED lines=35> */
.L_x_605:
[----:B------:R-:W-:Y:S05]  /*0e60*/  BSYNC.RECONVERGENT B1 ;  /* 0x0000000000017941 */ /* 0x000fea0003800200 */
.L_x_604:
        /* <DEDUP_REMOVED lines=31> */
.L_x_607:
[----:B------:R-:W-:Y:S05]  /*1060*/  BSYNC.RECONVERGENT B1 ;  /* 0x0000000000017941 */ /* 0x000fea0003800200 */
.L_x_606:
        /* <DEDUP_REMOVED lines=31> */
.L_x_609:
[----:B------:R-:W-:Y:S05]  /*1260*/  BSYNC.RECONVERGENT B1 ;  /* 0x0000000000017941 */ /* 0x000fea0003800200 */
.L_x_608:
[----:B------:R-:W-:Y:S01]  /*1270*/  ISETP.GT.AND P0, PT, R10, 0x17, PT ;  /* 0x000000170a00780c */ /* 0x000fe20003f04270 */
[----:B-1----:R1:W1:Y:S01]  /*1280*/  SHFL.DOWN PT, R2, R4, 0x8, 0x1f ;  /* 0x09001f0004027f89 */ /* 0x00226200000e0000 */
[----:B------:R-:W-:Y:S01]  /*1290*/  BSSY.RECONVERGENT B1, `(.L_x_610) ;  /* 0x000001d000017945 */ /* 0x000fe20003800200 */
[----:B0-----:R-:W-:Y:S02]  /*12a0*/  IMAD.MOV.U32 R8, RZ, RZ, R11 ;  /* 0x000000ffff087224 */ /* 0x001fe400078e000b */
[----:B------:R0:W0:Y:S01]  /*12b0*/  SHFL.DOWN PT, R3, R5, 0x8, 0x1f ;  /* 0x09001f0005037f89 */ /* 0x00002200000e0000 */
[----:B------:R-:W-:Y:S02]  /*12c0*/  IMAD.MOV.U32 R9, RZ, RZ, R12 ;  /* 0x000000ffff097224 */ /* 0x000fe400078e000c */
[----:B------:R-:W-:Y:S01]  /*12d0*/  IMAD.MOV.U32 R6, RZ, RZ, R4 ;  /* 0x000000ffff067224 */ /* 0x000fe200078e0004 */
[----:B---3--:R3:W0:Y:S01]  /*12e0*/  SHFL.DOWN PT, R14, R11, 0x8, 0x1f ;  /* 0x09001f000b0e7f89 */ /* 0x00862200000e0000 */
[----:B--2---:R-:W-:-:S03]  /*12f0*/  IMAD.MOV.U32 R7, RZ, RZ, R5 ;  /* 0x000000ffff077224 */ /* 0x004fc600078e0005 */
[----:B----4-:R3:W2:Y:S01]  /*1300*/  SHFL.DOWN PT, R13, R12, 0x8, 0x1f ;  /* 0x09001f000c0d7f89 */ /* 0x0106a200000e0000 */
[----:B------:R-:W-:Y:S05]  /*1310*/  @P0 BRA `(.L_x_611) ;  /* 0x0000000000500947 */ /* 0x000fea0003800000 */
[----:B01----:R-:W-:Y:S01]  /*1320*/  DSETP.GEU.AND P0, PT, |R4|, |R2|, PT ;  /* 0x400000020400722a */ /* 0x003fe20003f0e200 */
[----:B------:R-:W-:Y:S01]  /*1330*/  IMAD.MOV.U32 R8, RZ, RZ, R14 ;  /* 0x000000ffff087224 */ /* 0x000fe200078e000e */
[----:B--2---:R-:W-:Y:S01]  /*1340*/  MOV R9, R13 ;  /* 0x0000000d00097202 */ /* 0x004fe20000000f00 */
        /* <DEDUP_REMOVED lines=17> */
.L_x_611:
[----:B------:R-:W-:Y:S05]  /*1460*/  BSYNC.RECONVERGENT B1 ;  /* 0x0000000000017941 */ /* 0x000fea0003800200 */
.L_x_610:
[----:B------:R-:W-:Y:S01]  /*1470*/  ISETP.GT.AND P0, PT, R10, 0xf, PT ;  /* 0x0000000f0a00780c */ /* 0x000fe20003f04270 */
[----:B-1----:R1:W4:Y:S01]  /*1480*/  SHFL.DOWN PT, R4, R6, 0x10, 0x1f ;  /* 0x0a001f0006047f89 */ /* 0x00232200000e0000 */
[----:B------:R-:W-:Y:S01]  /*1490*/  BSSY.RECONVERGENT B1, `(.L_x_612) ;  /* 0x000001d000017945 */ /* 0x000fe20003800200 */
[----:B0-----:R-:W-:Y:S02]  /*14a0*/  IMAD.MOV.U32 R14, RZ, RZ, R8 ;  /* 0x000000ffff0e7224 */ /* 0x001fe400078e0008 */
[----:B------:R1:W0:Y:S01]  /*14b0*/  SHFL.DOWN PT, R5, R7, 0x10, 0x1f ;  /* 0x0a001f0007057f89 */ /* 0x00022200000e0000 */
[----:B------:R-:W-:Y:S02]  /*14c0*/  IMAD.MOV.U32 R15, RZ, RZ, R9 ;  /* 0x000000ffff0f7224 */ /* 0x000fe400078e0009 */
[----:B------:R-:W-:Y:S01]  /*14d0*/  IMAD.MOV.U32 R2, RZ, RZ, R6 ;  /* 0x000000ffff027224 */ /* 0x000fe200078e0006 */
[----:B---3--:R1:W3:Y:S01]  /*14e0*/  SHFL.DOWN PT, R11, R8, 0x10, 0x1f ;  /* 0x0a001f00080b7f89 */ /* 0x0082e200000e0000 */
[----:B------:R-:W-:-:S03]  /*14f0*/  IMAD.MOV.U32 R3, RZ, RZ, R7 ;  /* 0x000000ffff037224 */ /* 0x000fc600078e0007 */
[----:B------:R1:W0:Y:S01]  /*1500*/  SHFL.DOWN PT, R12, R9, 0x10, 0x1f ;  /* 0x0a001f00090c7f89 */ /* 0x00022200000e0000 */
[----:B------:R-:W-:Y:S05]  /*1510*/  @P0 BRA `(.L_x_613) ;  /* 0x0000000000500947 */ /* 0x000fea0003800000 */
[----:B0---4-:R-:W-:Y:S01]  /*1520*/  DSETP.GEU.AND P0, PT, |R6|, |R4|, PT ;  /* 0x400000040600722a */ /* 0x011fe20003f0e200 */
[----:B---3--:R-:W-:Y:S02]  /*1530*/  IMAD.MOV.U32 R14, RZ, RZ, R11 ;  /* 0x000000ffff0e7224 */ /* 0x008fe400078e000b */
        /* <DEDUP_REMOVED lines=18> */
.L_x_613:
[----:B------:R-:W-:Y:S05]  /*1660*/  BSYNC.RECONVERGENT B1 ;  /* 0x0000000000017941 */ /* 0x000fea0003800200 */
.L_x_612:
[----:B------:R-:W-:Y:S01]  /*1670*/  ISETP.NE.AND P0, PT, R10, RZ, PT ;  /* 0x000000ff0a00720c */ /* 0x000fe20003f05270 */
[----:B------:R-:W-:-:S12]  /*1680*/  BSSY.RECONVERGENT B1, `(.L_x_614) ;  /* 0x000000a000017945 */ /* 0x000fd80003800200 */
[----:B------:R-:W-:Y:S05]  /*1690*/  @P0 BRA `(.L_x_615) ;  /* 0x0000000000200947 */ /* 0x000fea0003800000 */
[----:B-1----:R-:W1:Y:S01]  /*16a0*/  S2R R6, SR_CgaCtaId ;  /* 0x0000000000067919 */ /* 0x002e620000008800 */
[----:B0-----:R-:W-:Y:S02]  /*16b0*/  MOV R5, 0x400 ;  /* 0x0000040000057802 */ /* 0x001fe40000000f00 */
[----:B----4-:R-:W-:-:S04]  /*16c0*/  SHF.R.U32.HI R4, RZ, 0x1, R0 ;  /* 0x00000001ff047819 */ /* 0x010fc80000011600 */
[----:B------:R-:W-:Y:S02]  /*16d0*/  LOP3.LUT R4, R4, 0x1f0, RZ, 0xc0, !PT ;  /* 0x000001f004047812 */ /* 0x000fe400078ec0ff */
[----:B-1----:R-:W-:-:S05]  /*16e0*/  LEA R5, R6, R5, 0x18 ;  /* 0x0000000506057211 */ /* 0x002fca00078ec0ff */
[----:B------:R-:W-:-:S05]  /*16f0*/  IMAD.IADD R5, R4, 0x1, R5 ;  /* 0x0000000104057824 */ /* 0x000fca00078e0205 */
[----:B------:R0:W-:Y:S04]  /*1700*/  STS.64 [R5+0x10], R14 ;  /* 0x0000100e05007388 */ /* 0x0001e80000000a00 */
[----:B------:R0:W-:Y:S02]  /*1710*/  STS.64 [R5+0x8], R2 ;  /* 0x0000080205007388 */ /* 0x0001e40000000a00 */
.L_x_615:
[----:B------:R-:W-:Y:S05]  /*1720*/  BSYNC.RECONVERGENT B1 ;  /* 0x0000000000017941 */ /* 0x000fea0003800200 */
.L_x_614:
        /* <DEDUP_REMOVED lines=8> */
[----:B-1--4-:R-:W1:Y:S04]  /*17b0*/  LDS.128 R4, [R0+0x20] ;  /* 0x0000200000047984 */ /* 0x012e680000000c00 */
[----:B--2---:R2:W4:Y:S04]  /*17c0*/  LDS.64 R12, [R0+0x80] ;  /* 0x00008000000c7984 */ /* 0x0045280000000a00 */
[----:B---3--:R2:W3:Y:S01]  /*17d0*/  LDS.128 R8, [R0+0x30] ;  /* 0x0000300000087984 */ /* 0x0084e20000000c00 */
[----:B0-----:R-:W-:Y:S01]  /*17e0*/  DSETP.GEU.AND P0, PT, |R2|, |R16|, PT ;  /* 0x400000100200722a */ /* 0x001fe20003f0e200 */
[----:B------:R-:W-:Y:S01]  /*17f0*/  IMAD.MOV.U32 R24, RZ, RZ, R16 ;  /* 0x000000ffff187224 */ /* 0x000fe200078e0010 */
[----:B------:R-:W-:Y:S01]  /*1800*/  MOV R25, R17 ;  /* 0x0000001100197202 */ /* 0x000fe20000000f00 */
[----:B-1----:R-:W-:-:S02]  /*1810*/  IMAD.MOV.U32 R26, RZ, RZ, R4 ;  /* 0x000000ffff1a7224 */ /* 0x002fc400078e0004 */
[----:B------:R-:W-:-:S09]  /*1820*/  IMAD.MOV.U32 R27, RZ, RZ, R5 ;  /* 0x000000ffff1b7224 */ /* 0x000fd200078e0005 */
        /* <DEDUP_REMOVED lines=15> */
.L_x_618:
[----:B------:R-:W-:Y:S05]  /*1920*/  BSYNC.RECONVERGENT B1 ;  /* 0x0000000000017941 */ /* 0x000fea0003800200 */
.L_x_617:
        /* <DEDUP_REMOVED lines=23> */
.L_x_620:
[----:B------:R-:W-:Y:S05]  /*1aa0*/  BSYNC.RECONVERGENT B1 ;  /* 0x0000000000017941 */ /* 0x000fea0003800200 */
.L_x_619:
        /* <DEDUP_REMOVED lines=21> */
.L_x_622:
[----:B------:R-:W-:Y:S05]  /*1c00*/  BSYNC.RECONVERGENT B1 ;  /* 0x0000000000017941 */ /* 0x000fea0003800200 */
.L_x_621:
        /* <DEDUP_REMOVED lines=23> */
.L_x_624:
[----:B------:R-:W-:Y:S05]  /*1d80*/  BSYNC.RECONVERGENT B1 ;  /* 0x0000000000017941 */ /* 0x000fea0003800200 */
.L_x_623:
        /* <DEDUP_REMOVED lines=21> */
.L_x_626:
[----:B------:R-:W-:Y:S05]  /*1ee0*/  BSYNC.RECONVERGENT B1 ;  /* 0x0000000000017941 */ /* 0x000fea0003800200 */
.L_x_625:
[----:B------:R-:W-:Y:S01]  /*1ef0*/  DSETP.GEU.AND P0, PT, |R2|, |R10|, PT ;  /* 0x4000000a0200722a */ /* 0x000fe20003f0e200 */
[----:B------:R-:W-:Y:S01]  /*1f00*/  BSSY.RECONVERGENT B1, `(.L_x_627) ;  /* 0x0000014000017945 */ /* 0x000fe20003800200 */
[----:B------:R-:W-:Y:S01]  /*1f10*/  IMAD.MOV.U32 R8, RZ, RZ, R10 ;  /* 0x000000ffff087224 */ /* 0x000fe200078e000a */
[----:B---3--:R-:W-:Y:S01]  /*1f20*/  MOV R0, R5 ;  /* 0x0000000500007202 */ /* 0x008fe20000000f00 */
        /* <DEDUP_REMOVED lines=17> */
.L_x_628:
[----:B------:R-:W-:Y:S05]  /*2040*/  BSYNC.RECONVERGENT B1 ;  /* 0x0000000000017941 */ /* 0x000fea0003800200 */
.L_x_627:
        /* <DEDUP_REMOVED lines=21> */
.L_x_603:
        /* <DEDUP_REMOVED lines=9> */
[----:B------:R-:W-:Y:S02]  /*2230*/  VIADD R5, R5, UR6 ;  /* 0x0000000605057c36 */ /* 0x000fe40008000000 */
        /* <DEDUP_REMOVED lines=9> */
[----:B----4-:R-:W-:Y:S01]  /*22d0*/  IMAD.MOV.U32 R14, RZ, RZ, R12 ;  /* 0x000000ffff0e7224 */ /* 0x010fe200078e000c */
[----:B------:R-:W-:Y:S01]  /*22e0*/  MOV R6, R10 ;  /* 0x0000000a00067202 */ /* 0x000fe20000000f00 */
[----:B0-----:R-:W-:Y:S02]  /*22f0*/  IMAD.MOV.U32 R16, RZ, RZ, R13 ;  /* 0x000000ffff107224 */ /* 0x001fe400078e000d */
        /* <DEDUP_REMOVED lines=16> */
.L_x_630:
[----:B------:R-:W-:Y:S05]  /*2400*/  BSYNC.RECONVERGENT B1 ;  /* 0x0000000000017941 */ /* 0x000fea0003800200 */
.L_x_629:
        /* <DEDUP_REMOVED lines=32> */
.L_x_632:
[----:B------:R-:W-:Y:S05]  /*2610*/  BSYNC.RECONVERGENT B1 ;  /* 0x0000000000017941 */ /* 0x000fea0003800200 */
.L_x_631:
[----:B-1----:R-:W-:Y:S01]  /*2620*/  VIADD R2, R4, 0x4 ;  /* 0x0000000404027836 */ /* 0x002fe20000000000 */
[----:B------:R1:W4:Y:S01]  /*2630*/  SHFL.DOWN PT, R6, R8, 0x4, R5 ;  /* 0x0880000008067989 */ /* 0x00032200000e0005 */
[----:B------:R-:W-:Y:S01]  /*2640*/  BSSY.RECONVERGENT B1, `(.L_x_633) ;  /* 0x000001e000017945 */ /* 0x000fe20003800200 */
[----:B--2---:R-:W-:Y:S01]  /*2650*/  IMAD.MOV.U32 R14, RZ, RZ, R10 ;  /* 0x000000ffff0e7224 */ /* 0x004fe200078e000a */
[----:B------:R-:W-:Y:S01]  /*2660*/  MOV R16, R12 ;  /* 0x0000000c00107202 */ /* 0x000fe20000000f00 */
[----:B------:R1:W2:Y:S01]  /*2670*/  SHFL.DOWN PT, R7, R9, 0x4, R5 ;  /* 0x0880000009077989 */ /* 0x0002a200000e0005 */
[----:B------:R-:W-:Y:S01]  /*2680*/  ISETP.GT.AND P0, PT, R2, R5, PT ;  /* 0x000000050200720c */ /* 0x000fe20003f04270 */
[----:B------:R-:W-:Y:S02]  /*2690*/  IMAD.MOV.U32 R2, RZ, RZ, R8 ;  /* 0x000000ffff027224 */ /* 0x000fe400078e0008 */
[----:B---3--:R1:W3:Y:S01]  /*26a0*/  SHFL.DOWN PT, R11, R10, 0x4, R5 ;  /* 0x088000000a0b7989 */ /* 0x0082e200000e0005 */
[----:B------:R-:W-:-:S03]  /*26b0*/  IMAD.MOV.U32 R3, RZ, RZ, R9 ;  /* 0x000000ffff037224 */ /* 0x000fc600078e0009 */
[----:B0-----:R1:W0:Y:S06]  /*26c0*/  SHFL.DOWN PT, R13, R12, 0x4, R5 ;  /* 0x088000000c0d7989 */ /* 0x00122c00000e0005 */
        /* <DEDUP_REMOVED lines=21> */
.L_x_634:
[----:B------:R-:W-:Y:S05]  /*2820*/  BSYNC.RECONVERGENT B1 ;  /* 0x0000000000017941 */ /* 0x000fea0003800200 */
.L_x_633:
        /* <DEDUP_REMOVED lines=8> */
[----:B---3--:R3:W1:Y:S01]  /*28b0*/  SHFL.DOWN PT, R11, R14, 0x8, R5 ;  /* 0x090000000e0b7989 */ /* 0x00866200000e0005 */
[----:B--2---:R-:W-:-:S03]  /*28c0*/  IMAD.MOV.U32 R7, RZ, RZ, R3 ;  /* 0x000000ffff077224 */ /* 0x004fc600078e0003 */
[----:B0-----:R3:W0:Y:S04]  /*28d0*/  SHFL.DOWN PT, R13, R16, 0x8, R5 ;  /* 0x09000000100d7989 */ /* 0x00162800000e0005 */
        /* <DEDUP_REMOVED lines=21> */
.L_x_636:
[----:B------:R-:W-:Y:S05]  /*2a30*/  BSYNC.RECONVERGENT B1 ;  /* 0x0000000000017941 */ /* 0x000fea0003800200 */
.L_x_635:
[----:B-1----:R-:W-:Y:S01]  /*2a40*/  VIADD R2, R4, 0x10 ;  /* 0x0000001004027836 */ /* 0x002fe20000000000 */
[----:B----4-:R1:W2:Y:S01]  /*2a50*/  SHFL.DOWN PT, R8, R6, 0x10, R5 ;  /* 0x0a00000006087989 */ /* 0x0102a200000e0005 */
[----:B------:R-:W-:Y:S01]  /*2a60*/  BSSY.RECONVERGENT B1, `(.L_x_637) ;  /* 0x000001e000017945 */ /* 0x000fe20003800200 */
[----:B---3--:R-:W-:Y:S02]  /*2a70*/  IMAD.MOV.U32 R14, RZ, RZ, R10 ;  /* 0x000000ffff0e7224 */ /* 0x008fe400078e000a */
[----:B------:R-:W-:Y:S01]  /*2a80*/  ISETP.GT.AND P0, PT, R2, R5, PT ;  /* 0x000000050200720c */ /* 0x000fe20003f04270 */
[----:B------:R1:W3:Y:S01]  /*2a90*/  SHFL.DOWN PT, R9, R7, 0x10, R5 ;  /* 0x0a00000007097989 */ /* 0x0002e200000e0005 */
[----:B------:R-:W-:Y:S02]  /*2aa0*/  IMAD.MOV.U32 R15, RZ, RZ, R12 ;  /* 0x000000ffff0f7224 */ /* 0x000fe400078e000c */
[----:B------:R-:W-:Y:S01]  /*2ab0*/  IMAD.MOV.U32 R2, RZ, RZ, R6 ;  /* 0x000000ffff027224 */ /* 0x000fe200078e0006 */
[----:B------:R1:W4:Y:S01]  /*2ac0*/  SHFL.DOWN PT, R11, R10, 0x10, R5 ;  /* 0x0a0000000a0b7989 */ /* 0x00032200000e0005 */
        /* <DEDUP_REMOVED lines=23> */
.L_x_638:
[----:B------:R-:W-:Y:S05]  /*2c40*/  BSYNC.RECONVERGENT B1 ;  /* 0x0000000000017941 */ /* 0x000fea0003800200 */
.L_x_637:
        /* <DEDUP_REMOVED lines=11> */
.L_x_640:
[----:B------:R-:W-:Y:S05]  /*2d00*/  BSYNC.RECONVERGENT B1 ;  /* 0x0000000000017941 */ /* 0x000fea0003800200 */
.L_x_639:
[----:B------:R-:W-:Y:S01]  /*2d10*/  BAR.SYNC.DEFER_BLOCKING 0x0 ;  /* 0x0000000000007b1d */ /* 0x000fe20000010000 */
[----:B------:R-:W-:-:S13]  /*2d20*/  ISETP.NE.AND P1, PT, R0, RZ, PT ;  /* 0x000000ff0000720c */ /* 0x000fda0003f25270 */
[----:B------:R-:W-:Y:S05]  /*2d30*/  @P1 BRA `(.L_x_616) ;  /* 0x0000003400d41947 */ /* 0x000fea0003800000 */
[----:B------:R-:W-:Y:S01]  /*2d40*/  UISETP.GE.AND UP0, UPT, UR6, 0x21, UPT ;  /* 0x000000210600788c */ /* 0x000fe2000bf06270 */
[----:B----4-:R-:W-:Y:S02]  /*2d50*/  IMAD.MOV.U32 R11, RZ, RZ, R14 ;  /* 0x000000ffff0b7224 */ /* 0x010fe400078e000e */
[----:B--2---:R-:W-:Y:S02]  /*2d60*/  IMAD.MOV.U32 R8, RZ, RZ, R15 ;  /* 0x000000ffff087224 */ /* 0x004fe400078e000f */
        /* <DEDUP_REMOVED lines=8> */
[----:B0-----:R-:W0:Y:S01]  /*2df0*/  LDS.64 R12, [UR4+0x20] ;  /* 0x00002004ff0c7984 */ /* 0x001e220008000a00 */
[----:B-1----:R-:W-:Y:S01]  /*2e00*/  DSETP.GEU.AND P0, PT, |R2|, |R6|, PT ;  /* 0x400000060200722a */ /* 0x002fe20003f0e200 */
[----:B------:R-:W-:Y:S01]  /*2e10*/  MOV R4, R6 ;  /* 0x0000000600047202 */ /* 0x000fe20000000f00 */
[----:B------:R-:W-:Y:S02]  /*2e20*/  IMAD.MOV.U32 R5, RZ, RZ, R7 ;  /* 0x000000ffff057224 */ /* 0x000fe400078e0007 */
[----:B0-----:R-:W-:Y:S02]  /*2e30*/  IMAD.MOV.U32 R11, RZ, RZ, R12 ;  /* 0x000000ffff0b7224 */ /* 0x001fe400078e000c */
        /* <DEDUP_REMOVED lines=16> */
.L_x_642:
[----:B------:R-:W-:Y:S05]  /*2f40*/  BSYNC.RECONVERGENT B1 ;  /* 0x0000000000017941 */ /* 0x000fea0003800200 */
.L_x_641:
[----:B------:R-:W-:Y:S01]  /*2f50*/  UISETP.GE.AND UP0, UPT, UR6, 0x41, UPT ;  /* 0x000000410600788c */ /* 0x000fe2000bf06270 */
[----:B---3--:R-:W-:Y:S02]  /*2f60*/  IMAD.MOV.U32 R9, RZ, RZ, R11 ;  /* 0x000000ffff097224 */ /* 0x008fe400078e000b */
[----:B------:R-:W-:Y:S02]  /*2f70*/  IMAD.MOV.U32 R0, RZ, RZ, R8 ;  /* 0x000000ffff007224 */ /* 0x000fe400078e0008 */
[----:B------:R-:W-:Y:S02]  /*2f80*/  IMAD.MOV.U32 R2, RZ, RZ, R4 ;  /* 0x000000ffff027224 */ /* 0x000fe400078e0004 */
[----:B------:R-:W-:Y:S02]  /*2f90*/  IMAD.MOV.U32 R3, RZ, RZ, R5 ;  /* 0x000000ffff037224 */ /* 0x000fe400078e0005 */
        /* <DEDUP_REMOVED lines=8> */
[----:B------:R-:W-:Y:S02]  /*3020*/  IMAD.MOV.U32 R2, RZ, RZ, R6 ;  /* 0x000000ffff027224 */ /* 0x000fe400078e0006 */
[----:B------:R-:W-:Y:S02]  /*3030*/  IMAD.MOV.U32 R3, RZ, RZ, R7 ;  /* 0x000000ffff037224 */ /* 0x000fe400078e0007 */
[----:B0-----:R-:W-:-:S02]  /*3040*/  IMAD.MOV.U32 R9, RZ, RZ, R12 ;  /* 0x000000ffff097224 */ /* 0x001fc400078e000c */
        /* <DEDUP_REMOVED lines=16> */
.L_x_644:
[----:B------:R-:W-:Y:S05]  /*3150*/  BSYNC.RECONVERGENT B1 ;  /* 0x0000000000017941 */ /* 0x000fea0003800200 */
.L_x_643:
[----:B------:R-:W-:Y:S01]  /*3160*/  UISETP.GE.AND UP0, UPT, UR6, 0x61, UPT ;  /* 0x000000610600788c */ /* 0x000fe2000bf06270 */
[----:B------:R-:W-:Y:S01]  /*3170*/  IMAD.MOV.U32 R11, RZ, RZ, R9 ;  /* 0x000000ffff0b7224 */ /* 0x000fe200078e0009 */
[----:B------:R-:W-:Y:S01]  /*3180*/  MOV R8, R0 ;  /* 0x0000000000087202 */ /* 0x000fe20000000f00 */
[----:B------:R-:W-:Y:S02]  /*3190*/  IMAD.MOV.U32 R4, RZ, RZ, R2 ;  /* 0x000000ffff047224 */ /* 0x000fe400078e0002 */
[----:B------:R-:W-:-:S04]  /*31a0*/  IMAD.MOV.U32 R5, RZ, RZ, R3 ;  /* 0x000000ffff057224 */ /* 0x000fc800078e0003 */
        /* <DEDUP_REMOVED lines=27> */
.L_x_646:
[----:B------:R-:W-:Y:S05]  /*3360*/  BSYNC.RECONVERGENT B1 ;  /* 0x0000000000017941 */ /* 0x000fea0003800200 */
.L_x_645:
[----:B------:R-:W-:Y:S01]  /*3370*/  UISETP.GE.AND UP0, UPT, UR6, 0x81, UPT ;  /* 0x000000810600788c */ /* 0x000fe2000bf06270 */
[----:B------:R-:W-:Y:S02]  /*3380*/  IMAD.MOV.U32 R9, RZ, RZ, R11 ;  /* 0x000000ffff097224 */ /* 0x000fe400078e000b */
        /* <DEDUP_REMOVED lines=30> */
.L_x_648:
[----:B------:R-:W-:Y:S05]  /*3570*/  BSYNC.RECONVERGENT B1 ;  /* 0x0000000000017941 */ /* 0x000fea0003800200 */
.L_x_647:
        /* <DEDUP_REMOVED lines=32> */
.L_x_650:
[----:B------:R-:W-:Y:S05]  /*3780*/  BSYNC.RECONVERGENT B1 ;  /* 0x0000000000017941 */ /* 0x000fea0003800200 */
.L_x_649:
        /* <DEDUP_REMOVED lines=14> */
[----:B------:R-:W-:Y:S01]  /*3870*/  IMAD.MOV.U32 R7, RZ, RZ, R3 ;  /* 0x000000ffff077224 */ /* 0x000fe200078e0003 */
[----:B0-----:R-:W-:Y:S01]  /*3880*/  MOV R0, R13 ;  /* 0x0000000d00007202 */ /* 0x001fe20000000f00 */
        /* <DEDUP_REMOVED lines=16> */
.L_x_652:
[----:B------:R-:W-:Y:S05]  /*3990*/  BSYNC.RECONVERGENT B1 ;  /* 0x0000000000017941 */ /* 0x000fea0003800200 */
.L_x_651:
[----:B------:R-:W-:Y:S01]  /*39a0*/  UISETP.GE.AND UP0, UPT, UR6, 0xe1, UPT ;  /* 0x000000e10600788c */ /* 0x000fe2000bf06270 */
[----:B------:R-:W-:Y:S02]  /*39b0*/  IMAD.MOV.U32 R14, RZ, RZ, R9 ;  /* 0x000000ffff0e7224 */ /* 0x000fe400078e0009 */
[----:B------:R-:W-:Y:S02]  /*39c0*/  IMAD.MOV.U32 R15, RZ, RZ, R0 ;  /* 0x000000ffff0f7224 */ /* 0x000fe400078e0000 */
[----:B------:R-:W-:Y:S02]  /*39d0*/  IMAD.MOV.U32 R2, RZ, RZ, R6 ;  /* 0x000000ffff027224 */ /* 0x000fe400078e0006 */
[----:B------:R-:W-:Y:S02]  /*39e0*/  IMAD.MOV.U32 R3, RZ, RZ, R7 ;  /* 0x000000ffff037224 */ /* 0x000fe400078e0007 */
[----:B------:R-:W-:Y:S05]  /*39f0*/  BRA.U !UP0, `(.L_x_616) ;  /* 0x0000002908a47547 */ /* 0x000fea000b800000 */
[----:B------:R-:W1:Y:S01]  /*3a00*/  S2UR UR5, SR_CgaCtaId ;  /* 0x00000000000579c3 */ /* 0x000e620000008800 */
[----:B------:R-:W-:Y:S02]  /*3a10*/  UMOV UR4, 0x400 ;  /* 0x0000040000047882 */ /* 0x000fe40000000000 */
[----:B-1----:R-:W-:-:S09]  /*3a20*/  ULEA UR4, UR5, UR4, 0x18 ;  /* 0x0000000405047291 */ /* 0x002fd2000f8ec0ff */
[----:B------:R-:W1:Y:S04]  /*3a30*/  LDS.64 R4, [UR4+0x78] ;  /* 0x00007804ff047984 */ /* 0x000e680008000a00 */
[----:B------:R-:W2:Y:S01]  /*3a40*/  LDS.64 R10, [UR4+0x80] ;  /* 0x00008004ff0a7984 */ /* 0x000ea20008000a00 */
        /* <DEDUP_REMOVED lines=21> */
.L_x_584:
        /* <DEDUP_REMOVED lines=30> */
[----:B------:R-:W-:Y:S02]  /*3d80*/  ISETP.GE.U32.AND.EX P0, PT, RZ, RZ, PT, P0 ;  /* 0x000000ffff00720c */ /* 0x000fe40003f06100 */
[----:B------:R-:W-:-:S11]  /*3d90*/  IADD3.X R7, PT, PT, RZ, UR7, RZ, P1, !PT ;  /* 0x00000007ff077c10 */ /* 0x000fd60008ffe4ff */
[----:B------:R-:W-:-:S06]  /*3da0*/  DSETP.LT.OR P0, PT, |R8|, |R4|, !P0 ;  /* 0x400000040800722a */ /* 0x000fcc0004701600 */
[----:B------:R-:W-:Y:S02]  /*3db0*/  FSEL R8, R4, R8, P0 ;  /* 0x0000000804087208 */ /* 0x000fe40000000000 */
[----:B------:R-:W-:Y:S02]  /*3dc0*/  FSEL R9, R5, R9, P0 ;  /* 0x0000000905097208 */ /* 0x000fe40000000000 */
[----:B------:R-:W-:Y:S02]  /*3dd0*/  SEL R23, R6, R23, P0 ;  /* 0x0000001706177207 */ /* 0x000fe40000000000 */
[----:B------:R-:W-:-:S07]  /*3de0*/  SEL R24, R7, R24, P0 ;  /* 0x0000001807187207 */ /* 0x000fce0000000000 */
.L_x_654:
[----:B------:R-:W-:Y:S05]  /*3df0*/  BSYNC.RECONVERGENT B1 ;  /* 0x0000000000017941 */ /* 0x000fea0003800200 */
.L_x_653:
[----:B------:R-:W-:Y:S01]  /*3e00*/  UISETP.GE.U32.AND UP0, UPT, UR4, 0xa00, UPT ;  /* 0x00000a000400788c */ /* 0x000fe2000bf06070 */
[----:B------:R-:W-:-:S08]  /*3e10*/  IMAD.MOV.U32 R5, RZ, RZ, 0x500 ;  /* 0x00000500ff057424 */ /* 0x000fd000078e00ff */
[----:B------:R-:W-:Y:S05]  /*3e20*/  BRA.U !UP0, `(.L_x_655) ;  /* 0x00000005084c7547 */ /* 0x000fea000b800000 */
[----:B------:R-:W-:Y:S01]  /*3e30*/  IMAD.MOV.U32 R12, RZ, RZ, R8 ;  /* 0x000000ffff0c7224 */ /* 0x000fe200078e0008 */
[----:B------:R-:W0:Y:S01]  /*3e40*/  LDCU UR4, c[0x0][0x398] ;  /* 0x00007300ff0477ac */ /* 0x000e220008000800 */
[----:B------:R-:W-:Y:S02]  /*3e50*/  IMAD.MOV.U32 R13, RZ, RZ, R9 ;  /* 0x000000ffff0d7224 */ /* 0x000fe400078e0009 */
[----:B------:R-:W-:Y:S01]  /*3e60*/  IMAD.MOV.U32 R17, RZ, RZ, 0x500 ;  /* 0x00000500ff117424 */ /* 0x000fe200078e00ff */
[----:B------:R-:W1:Y:S01]  /*3e70*/  LDCU.64 UR6, c[0x0][0x388] ;  /* 0x00007100ff0677ac */ /* 0x000e620008000a00 */
[----:B------:R-:W-:-:S05]  /*3e80*/  NOP ;  /* 0x0000000000007918 */ /* 0x000fca0000000000 */
.L_x_656:
[----:B------:R-:W-:-:S05]  /*3e90*/  IMAD.WIDE.U32 R26, R17, 0x8, R2 ;  /* 0x00000008111a7825 */ /* 0x000fca00078e0002 */
[----:B------:R-:W2:Y:S04]  /*3ea0*/  LDG.E.64 R14, desc[UR8][R26.64] ;  /* 0x000000081a0e7981 */ /* 0x000ea8000c1e1b00 */
[----:B------:R-:W3:Y:S04]  /*3eb0*/  LDG.E.64 R4, desc[UR8][R26.64+0x800] ;  /* 0x000800081a047981 */ /* 0x000ee8000c1e1b00 */
[----:B------:R-:W4:Y:S04]  /*3ec0*/  LDG.E.64 R6, desc[UR8][R26.64+0x1000] ;  /* 0x001000081a067981 */ /* 0x000f28000c1e1b00 */
[----:B------:R-:W5:Y:S04]  /*3ed0*/  LDG.E.64 R10, desc[UR8][R26.64+0x1800] ;  /* 0x001800081a0a7981 */ /* 0x000f68000c1e1b00 */
[----:B------:R-:W5:Y:S01]  /*3ee0*/  LDG.E.64 R8, desc[UR8][R26.64+0x2000] ;  /* 0x002000081a087981 */ /* 0x000f62000c1e1b00 */
[----:B-1----:R-:W-:-:S04]  /*3ef0*/  IADD3 R18, P0, P1, R0, UR6, R17 ;  /* 0x0000000600127c10 */ /* 0x002fc8000f91e011 */
[----:B------:R-:W-:Y:S01]  /*3f00*/  IADD3.X R16, PT, PT, RZ, UR7, RZ, P0, P1 ;  /* 0x00000007ff107c10 */ /* 0x000fe200087e24ff */
[----:B------:R-:W-:Y:S01]  /*3f10*/  IMAD.MOV.U32 R20, RZ, RZ, R18 ;  /* 0x000000ffff147224 */ /* 0x000fe200078e0012 */
[----:B------:R-:W-:-:S03]  /*3f20*/  IADD3 R22, P3, PT, R18, 0x100, RZ ;  /* 0x0000010012167810 */ /* 0x000fc60007f7e0ff */
        /* <DEDUP_REMOVED lines=11> */
[----:B------:R-:W-:Y:S01]  /*3fe0*/  IMAD.X R24, RZ, RZ, R16, P3 ;  /* 0x000000ffff187224 */ /* 0x000fe200018e0610 */
[----:B------:R-:W-:-:S03]  /*3ff0*/  IADD3 R13, P3, PT, R18, 0x200, RZ ;  /* 0x00000200120d7810 */ /* 0x000fc60007f7e0ff */
[----:B---3--:R-:W-:-:S14]  /*4000*/  DSETP.GEU.AND P1, PT, |R14|, |R4|, PT ;  /* 0x400000040e00722a */ /* 0x008fdc0003f2e200 */
[----:B------:R-:W-:-:S04]  /*4010*/  @P1 ISETP.GE.U32.AND P0, PT, R20, R22, PT ;  /* 0x000000161400120c */ /* 0x000fc80003f06070 */
[----:B------:R-:W-:-:S13]  /*4020*/  @P1 ISETP.GE.AND.EX P0, PT, R19, R24, PT, P0 ;  /* 0x000000181300120c */ /* 0x000fda0003f06300 */
[----:B------:R-:W-:-:S06]  /*4030*/  @P1 DSETP.LT.OR P0, PT, |R4|, |R14|, !P0 ;  /* 0x4000000e0400122a */ /* 0x000fcc0004701600 */
[----:B------:R-:W-:Y:S01]  /*4040*/  @P1 FSEL R12, R14, R4, P0 ;  /* 0x000000040e0c1208 */ /* 0x000fe20000000000 */
[----:B------:R-:W-:Y:S01]  /*4050*/  IMAD.X R14, RZ, RZ, R16, P3 ;  /* 0x000000ffff0e7224 */ /* 0x000fe200018e0610 */
[----:B------:R-:W-:Y:S02]  /*4060*/  @P1 FSEL R15, R15, R5, P0 ;  /* 0x000000050f0f1208 */ /* 0x000fe40000000000 */
[----:B------:R-:W-:Y:S01]  /*4070*/  @P1 SEL R22, R20, R22, P0 ;  /* 0x0000001614161207 */ /* 0x000fe20000000000 */
[----:B------:R-:W-:Y:S01]  /*4080*/  @P1 IMAD.MOV.U32 R4, RZ, RZ, R12 ;  /* 0x000000ffff041224 */ /* 0x000fe200078e000c */
[----:B------:R-:W-:Y:S01]  /*4090*/  IADD3 R12, P3, PT, R18, 0x300, RZ ;  /* 0x00000300120c7810 */ /* 0x000fe20007f7e0ff */
[----:B------:R-:W-:Y:S02]  /*40a0*/  @P1 IMAD.MOV.U32 R5, RZ, RZ, R15 ;  /* 0x000000ffff051224 */ /* 0x000fe400078e000f */
[----:B------:R-:W-:Y:S01]  /*40b0*/  IMAD.MOV.U32 R15, RZ, RZ, R24 ;  /* 0x000000ffff0f7224 */ /* 0x000fe200078e0018 */
[----:B------:R-:W-:-:S03]  /*40c0*/  @P1 SEL R15, R19, R24, P0 ;  /* 0x00000018130f1207 */ /* 0x000fc60000000000 */
[----:B----4-:R-:W-:-:S14]  /*40d0*/  DSETP.GEU.AND P2, PT, |R4|, |R6|, PT ;  /* 0x400000060400722a */ /* 0x010fdc0003f4e200 */
[----:B------:R-:W-:-:S04]  /*40e0*/  @P2 ISETP.GE.U32.AND P0, PT, R22, R13, PT ;  /* 0x0000000d1600220c */ /* 0x000fc80003f06070 */
[----:B------:R-:W-:-:S13]  /*40f0*/  @P2 ISETP.GE.AND.EX P0, PT, R15, R14, PT, P0 ;  /* 0x0000000e0f00220c */ /* 0x000fda0003f06300 */
[----:B------:R-:W-:-:S06]  /*4100*/  @P2 DSETP.LT.OR P0, PT, |R6|, |R4|, !P0 ;  /* 0x400000040600222a */ /* 0x000fcc0004701600 */
[----:B------:R-:W-:Y:S02]  /*4110*/  @P2 FSEL R4, R4, R6, P0 ;  /* 0x0000000604042208 */ /* 0x000fe40000000000 */
[----:B------:R-:W-:Y:S02]  /*4120*/  @P2 FSEL R5, R5, R7, P0 ;  /* 0x0000000705052208 */ /* 0x000fe40000000000 */
[----:B------:R-:W-:Y:S01]  /*4130*/  @P2 SEL R14, R15, R14, P0 ;  /* 0x0000000e0f0e2207 */ /* 0x000fe20000000000 */
[----:B------:R-:W-:Y:S02]  /*4140*/  @P2 IMAD.MOV.U32 R6, RZ, RZ, R4 ;  /* 0x000000ffff062224 */ /* 0x000fe400078e0004 */
[----:B------:R-:W-:Y:S02]  /*4150*/  @P2 IMAD.MOV.U32 R7, RZ, RZ, R5 ;  /* 0x000000ffff072224 */ /* 0x000fe400078e0005 */
[----:B------:R-:W-:Y:S01]  /*4160*/  IMAD.MOV.U32 R5, RZ, RZ, R13 ;  /* 0x000000ffff057224 */ /* 0x000fe200078e000d */
[----:B------:R-:W-:Y:S01]  /*4170*/  @P2 SEL R5, R22, R13, P0 ;  /* 0x0000000d16052207 */ /* 0x000fe20000000000 */
        /* <DEDUP_REMOVED lines=13> */
[----:B------:R-:W-:-:S04]  /*4250*/  IADD3 R5, PT, PT, R17, 0xa00, RZ ;  /* 0x00000a0011057810 */ /* 0x000fc80007ffe0ff */
[----:B0-----:R-:W-:Y:S01]  /*4260*/  ISETP.GT.AND P1, PT, R5, UR4, PT ;  /* 0x0000000405007c0c */ /* 0x001fe2000bf24270 */
[----:B------:R-:W-:Y:S01]  /*4270*/  DSETP.GEU.AND P2, PT, |R10|, |R8|, PT ;  /* 0x400000080a00722a */ /* 0x000fe20003f4e200 */
[----:B------:R-:W-:-:S04]  /*4280*/  VIADD R5, R17, 0x500 ;  /* 0x0000050011057836 */ /* 0x000fc80000000000 */
[----:B------:R-:W-:-:S09]  /*4290*/  IMAD.MOV.U32 R17, RZ, RZ, R5 ;  /* 0x000000ffff117224 */ /* 0x000fd200078e0005 */
        /* <DEDUP_REMOVED lines=12> */
.L_x_655:
        /* <DEDUP_REMOVED lines=14> */
[----:B------:R-:W-:Y:S01]  /*4440*/  IMAD.IADD R7, R0, 0x1, R5 ;  /* 0x0000000100077824 */ /* 0x000fe200078e0205 */
[----:B------:R-:W-:-:S04]  /*4450*/  LEA.HI R4, R10, 0x1, RZ, 0x18 ;  /* 0x000000010a047811 */ /* 0x000fc800078fc0ff */
[C---:B------:R-:W-:Y:S02]  /*4460*/  IADD3 R14, P0, PT, R7.reuse, UR6, RZ ;  /* 0x00000006070e7c10 */ /* 0x040fe4000ff1e0ff */
[----:B------:R-:W-:Y:S01]  /*4470*/  LOP3.LUT R6, R4, 0x3, RZ, 0xc0, !PT ;  /* 0x0000000304067812 */ /* 0x000fe200078ec0ff */
[----:B------:R-:W-:Y:S02]  /*4480*/  IMAD.MOV.U32 R4, RZ, RZ, R0 ;  /* 0x000000ffff047224 */ /* 0x000fe400078e0000 */
[----:B------:R-:W-:Y:S02]  /*4490*/  IMAD.X R15, RZ, RZ, UR7, P0 ;  /* 0x00000007ff0f7e24 */ /* 0x000fe400080e06ff */
[----:B------:R-:W-:Y:S02]  /*44a0*/  IMAD.MOV R11, RZ, RZ, -R6 ;  /* 0x000000ffff0b7224 */ /* 0x000fe400078e0a06 */
[----:B0-----:R-:W-:-:S04]  /*44b0*/  IMAD.WIDE.U32 R2, R7, 0x8, R2 ;  /* 0x0000000807027825 */ /* 0x001fc800078e0002 */
[----:B------:R-:W-:Y:S02]  /*44c0*/  IMAD.MOV.U32 R12, RZ, RZ, R2 ;  /* 0x000000ffff0c7224 */ /* 0x000fe400078e0002 */
[----:B------:R-:W-:-:S07]  /*44d0*/  IMAD.MOV.U32 R13, RZ, RZ, R3 ;  /* 0x000000ffff0d7224 */ /* 0x000fce00078e0003 */
.L_x_663:
[----:B------:R-:W-:Y:S02]  /*44e0*/  IMAD.MOV.U32 R2, RZ, RZ, R12 ;  /* 0x000000ffff027224 */ /* 0x000fe400078e000c */
[----:B------:R-:W-:-:S06]  /*44f0*/  IMAD.MOV.U32 R3, RZ, RZ, R13 ;  /* 0x000000ffff037224 */ /* 0x000fcc00078e000d */
[----:B------:R-:W2:Y:S01]  /*4500*/  LDG.E.64 R2, desc[UR8][R2.64] ;  /* 0x0000000802027981 */ /* 0x000ea2000c1e1b00 */
[----:B------:R-:W-:Y:S01]  /*4510*/  VIADD R11, R11, 0x1 ;  /* 0x000000010b0b7836 */ /* 0x000fe20000000000 */
[----:B------:R-:W-:Y:S01]  /*4520*/  BSSY.RECONVERGENT B3, `(.L_x_661) ;  /* 0x000001b000037945 */ /* 0x000fe20003800200 */
[----:B------:R-:W-:Y:S01]  /*4530*/  IMAD.MOV.U32 R19, RZ, RZ, R23 ;  /* 0x000000ffff137224 */ /* 0x000fe200078e0017 */
[----:B------:R-:W-:Y:S01]  /*4540*/  MOV R7, R9 ;  /* 0x0000000900077202 */ /* 0x000fe20000000f00 */
[----:B------:R-:W-:Y:S01]  /*4550*/  IMAD.MOV.U32 R16, RZ, RZ, R24 ;  /* 0x000000ffff107224 */ /* 0x000fe200078e0018 */
[----:B------:R-:W-:Y:S01]  /*4560*/  ISETP.NE.AND P2, PT, R11, RZ, PT ;  /* 0x000000ff0b00720c */ /* 0x000fe20003f45270 */
[----:B------:R-:W-:Y:S01]  /*4570*/  IMAD.MOV.U32 R6, RZ, RZ, R8 ;  /* 0x000000ffff067224 */ /* 0x000fe200078e0008 */
[----:B------:R-:W-:Y:S01]  /*4580*/  IADD3 R12, P3, PT, R12, 0x800, RZ ;  /* 0x000008000c0c7810 */ /* 0x000fe20007f7e0ff */
[----:B------:R-:W-:Y:S02]  /*4590*/  IMAD.MOV.U32 R23, RZ, RZ, R14 ;  /* 0x000000ffff177224 */ /* 0x000fe400078e000e */
[----:B------:R-:W-:Y:S01]  /*45a0*/  IMAD.MOV.U32 R24, RZ, RZ, R15 ;  /* 0x000000ffff187224 */ /* 0x000fe200078e000f */
[----:B--2---:R-:W-:Y:S01]  /*45b0*/  DSETP.GEU.AND P0, PT, |R8|, |R2|, PT ;  /* 0x400000020800722a */ /* 0x004fe20003f0e200 */
[----:B------:R-:W-:-:S02]  /*45c0*/  IMAD.MOV.U32 R8, RZ, RZ, R2 ;  /* 0x000000ffff087224 */ /* 0x000fc400078e0002 */
        /* <DEDUP_REMOVED lines=16> */
.L_x_662:
[----:B------:R-:W-:Y:S05]  /*46d0*/  BSYNC.RECONVERGENT B3 ;  /* 0x0000000000037941 */ /* 0x000fea0003800200 */
.L_x_661:
[----:B------:R-:W-:Y:S01]  /*46e0*/  IADD3 R14, P0, PT, R14, 0x100, RZ ;  /* 0x000001000e0e7810 */ /* 0x000fe20007f1e0ff */
[----:B------:R-:W-:Y:S02]  /*46f0*/  VIADD R4, R4, 0x100 ;  /* 0x0000010004047836 */ /* 0x000fe40000000000 */
[----:B------:R-:W-:Y:S02]  /*4700*/  IMAD.X R13, RZ, RZ, R13, P3 ;  /* 0x000000ffff0d7224 */ /* 0x000fe400018e060d */
[----:B------:R-:W-:Y:S01]  /*4710*/  IMAD.X R15, RZ, RZ, R15, P0 ;  /* 0x000000ffff0f7224 */ /* 0x000fe200000e060f */
[----:B------:R-:W-:Y:S07]  /*4720*/  @P2 BRA `(.L_x_663) ;  /* 0xfffffffc006c2947 */ /* 0x000fee000383ffff */
.L_x_660:
[----:B------:R-:W-:Y:S05]  /*4730*/  BSYNC.RECONVERGENT B2 ;  /* 0x0000000000027941 */ /* 0x000fea0003800200 */
.L_x_659:
[----:B------:R-:W-:-:S13]  /*4740*/  ISETP.GE.U32.AND P0, PT, R10, 0x300, PT ;  /* 0x000003000a00780c */ /* 0x000fda0003f06070 */
[----:B------:R-:W-:Y:S05]  /*4750*/  @!P0 BRA `(.L_x_658) ;  /* 0x0000000400fc8947 */ /* 0x000fea0003800000 */
[----:B------:R-:W0:Y:S01]  /*4760*/  LDCU.128 UR12, c[0x0][0x380] ;  /* 0x00007000ff0c77ac */ /* 0x000e220008000c00 */
[----:B------:R-:W1:Y:S01]  /*4770*/  LDC.64 R20, c[0x0][0x380] ;  /* 0x0000e000ff147b82 */ /* 0x000e620000000a00 */
[C---:B------:R-:W-:Y:S01]  /*4780*/  IADD3 R7, P1, PT, R4.reuse, R5, RZ ;  /* 0x0000000504077210 */ /* 0x040fe20007f3e0ff */
[C---:B------:R-:W-:Y:S02]  /*4790*/  IMAD.IADD R16, R4.reuse, 0x1, R5 ;  /* 0x0000000104107824 */ /* 0x040fe400078e0205 */
[----:B------:R-:W-:Y:S02]  /*47a0*/  VIADD R22, R4, 0x200 ;  /* 0x0000020004167836 */ /* 0x000fe40000000000 */
[----:B------:R-:W-:Y:S02]  /*47b0*/  IMAD.X R10, RZ, RZ, RZ, P1 ;  /* 0x000000ffff0a7224 */ /* 0x000fe400008e06ff */
[----:B------:R-:W2:Y:S01]  /*47c0*/  LDC.64 R2, c[0x0][0x388] ;  /* 0x0000e200ff027b82 */ /* 0x000ea20000000a00 */
[----:B0-----:R-:W-:-:S02]  /*47d0*/  LEA R6, P2, R7, UR12, 0x3 ;  /* 0x0000000c07067c11 */ /* 0x001fc4000f8418ff */
[----:B------:R-:W-:Y:S02]  /*47e0*/  IADD3 R18, P0, PT, R16, UR14, RZ ;  /* 0x0000000e10127c10 */ /* 0x000fe4000ff1e0ff */
[----:B------:R-:W-:Y:S02]  /*47f0*/  IADD3 R6, P1, PT, R6, 0x1800, RZ ;  /* 0x0000180006067810 */ /* 0x000fe40007f3e0ff */
[----:B------:R-:W-:Y:S01]  /*4800*/  LEA.HI.X R5, R7, UR13, R10, 0x3, P2 ;  /* 0x0000000d07057c11 */ /* 0x000fe200090f1c0a */
[----:B-1----:R-:W-:-:S04]  /*4810*/  IMAD.WIDE.U32 R20, R16, 0x8, R20 ;  /* 0x0000000810147825 */ /* 0x002fc800078e0014 */
[----:B------:R-:W-:Y:S02]  /*4820*/  IMAD.X R19, RZ, RZ, UR15, P0 ;  /* 0x0000000fff137e24 */ /* 0x000fe400080e06ff */
[----:B------:R-:W-:-:S07]  /*4830*/  IMAD.X R5, RZ, RZ, R5, P1 ;  /* 0x000000ffff057224 */ /* 0x000fce00008e0605 */
.L_x_672:
[----:B------:R-:W3:Y:S01]  /*4840*/  LDG.E.64 R14, desc[UR8][R20.64] ;  /* 0x00000008140e7981 */ /* 0x000ee2000c1e1b00 */
[----:B------:R-:W-:-:S05]  /*4850*/  IMAD.MOV.U32 R4, RZ, RZ, R6 ;  /* 0x000000ffff047224 */ /* 0x000fca00078e0006 */
[----:B------:R0:W5:Y:S04]  /*4860*/  LDG.E.64 R10, desc[UR8][R4.64+-0x1000] ;  /* 0xfff00008040a7981 */ /* 0x000168000c1e1b00 */
[----:B------:R0:W5:Y:S01]  /*4870*/  LDG.E.64 R6, desc[UR8][R4.64+-0x800] ;  /* 0xfff8000804067981 */ /* 0x000162000c1e1b00 */
[----:B------:R-:W-:Y:S01]  /*4880*/  BSSY.RECONVERGENT B2, `(.L_x_664) ;  /* 0x0000015000027945 */ /* 0x000fe20003800200 */
[----:B------:R-:W-:Y:S02]  /*4890*/  IMAD.MOV.U32 R26, RZ, RZ, R18 ;  /* 0x000000ffff1a7224 */ /* 0x000fe400078e0012 */
[----:B------:R-:W-:Y:S01]  /*48a0*/  IMAD.MOV.U32 R25, RZ, RZ, R19 ;  /* 0x000000ffff197224 */ /* 0x000fe200078e0013 */
[----:B---3--:R-:W-:Y:S01]  /*48b0*/  DSETP.GEU.AND P0, PT, |R8|, |R14|, PT ;  /* 0x4000000e0800722a */ /* 0x008fe20003f0e200 */
[----:B------:R-:W-:Y:S01]  /*48c0*/  MOV R12, R14 ;  /* 0x0000000e000c7202 */ /* 0x000fe20000000f00 */
[----:B------:R-:W-:-:S12]  /*48d0*/  IMAD.MOV.U32 R13, RZ, RZ, R15 ;  /* 0x000000ffff0d7224 */ /* 0x000fd800078e000f */
        /* <DEDUP_REMOVED lines=15> */
.L_x_665:
[----:B------:R-:W-:Y:S05]  /*49d0*/  BSYNC.RECONVERGENT B2 ;  /* 0x0000000000027941 */ /* 0x000fea0003800200 */
.L_x_664:
[----:B-----5:R-:W-:Y:S01]  /*49e0*/  DSETP.GEU.AND P0, PT, |R12|, |R10|, PT ;  /* 0x4000000a0c00722a */ /* 0x020fe20003f0e200 */
[----:B------:R-:W-:Y:S01]  /*49f0*/  VIADD R9, R16, 0x100 ;  /* 0x0000010010097836 */ /* 0x000fe20000000000 */
[----:B------:R-:W-:Y:S01]  /*4a00*/  BSSY.RECONVERGENT B2, `(.L_x_666) ;  /* 0x0000016000027945 */ /* 0x000fe20003800200 */
[----:B------:R-:W-:-:S03]  /*4a10*/  IMAD.MOV.U32 R8, RZ, RZ, R10 ;  /* 0x000000ffff087224 */ /* 0x000fc600078e000a */
[----:B--2---:R-:W-:Y:S01]  /*4a20*/  IADD3 R23, P1, PT, R9, R2, RZ ;  /* 0x0000000209177210 */ /* 0x004fe20007f3e0ff */
[----:B------:R-:W-:-:S04]  /*4a30*/  IMAD.MOV.U32 R9, RZ, RZ, R11 ;  /* 0x000000ffff097224 */ /* 0x000fc800078e000b */
[----:B------:R-:W-:Y:S02]  /*4a40*/  IMAD.X R24, RZ, RZ, R3, P1 ;  /* 0x000000ffff187224 */ /* 0x000fe400008e0603 */
[----:B------:R-:W-:Y:S02]  /*4a50*/  IMAD.MOV.U32 R15, RZ, RZ, R23 ;  /* 0x000000ffff0f7224 */ /* 0x000fe400078e0017 */
[----:B------:R-:W-:Y:S01]  /*4a60*/  IMAD.MOV.U32 R14, RZ, RZ, R24 ;  /* 0x000000ffff0e7224 */ /* 0x000fe200078e0018 */
        /* <DEDUP_REMOVED lines=15> */
.L_x_667:
[----:B------:R-:W-:Y:S05]  /*4b60*/  BSYNC.RECONVERGENT B2 ;  /* 0x0000000000027941 */ /* 0x000fea0003800200 */
.L_x_666:
[----:B------:R0:W5:Y:S01]  /*4b70*/  LDG.E.64 R10, desc[UR8][R4.64] ;  /* 0x00000008040a7981 */ /* 0x000162000c1e1b00 */
[----:B------:R-:W-:Y:S01]  /*4b80*/  DSETP.GEU.AND P0, PT, |R8|, |R6|, PT ;  /* 0x400000060800722a */ /* 0x000fe20003f0e200 */
[----:B------:R-:W-:Y:S01]  /*4b90*/  VIADD R13, R16, 0x200 ;  /* 0x00000200100d7836 */ /* 0x000fe20000000000 */
[----:B------:R-:W-:Y:S01]  /*4ba0*/  BSSY.RECONVERGENT B2, `(.L_x_668) ;  /* 0x0000016000027945 */ /* 0x000fe20003800200 */
[----:B------:R-:W-:-:S03]  /*4bb0*/  MOV R12, R6 ;  /* 0x00000006000c7202 */ /* 0x000fc60000000f00 */
[----:B------:R-:W-:Y:S01]  /*4bc0*/  IADD3 R24, P1, PT, R13, R2, RZ ;  /* 0x000000020d187210 */ /* 0x000fe20007f3e0ff */
[----:B------:R-:W-:-:S04]  /*4bd0*/  IMAD.MOV.U32 R13, RZ, RZ, R7 ;  /* 0x000000ffff0d7224 */ /* 0x000fc800078e0007 */
[----:B------:R-:W-:Y:S02]  /*4be0*/  IMAD.X R23, RZ, RZ, R3, P1 ;  /* 0x000000ffff177224 */ /* 0x000fe400008e0603 */
        /* <DEDUP_REMOVED lines=17> */
.L_x_669:
[----:B------:R-:W-:Y:S05]  /*4d00*/  BSYNC.RECONVERGENT B2 ;  /* 0x0000000000027941 */ /* 0x000fea0003800200 */
.L_x_668:
[----:B-----5:R-:W-:Y:S01]  /*4d10*/  DSETP.GEU.AND P0, PT, |R12|, |R10|, PT ;  /* 0x4000000a0c00722a */ /* 0x020fe20003f0e200 */
[----:B------:R-:W-:Y:S01]  /*4d20*/  VIADD R7, R16, 0x300 ;  /* 0x0000030010077836 */ /* 0x000fe20000000000 */
[----:B------:R-:W-:Y:S01]  /*4d30*/  BSSY.RECONVERGENT B2, `(.L_x_670) ;  /* 0x0000016000027945 */ /* 0x000fe20003800200 */
[----:B------:R-:W-:Y:S02]  /*4d40*/  IMAD.MOV.U32 R8, RZ, RZ, R10 ;  /* 0x000000ffff087224 */ /* 0x000fe400078e000a */
[----:B------:R-:W-:Y:S01]  /*4d50*/  IMAD.MOV.U32 R9, RZ, RZ, R11 ;  /* 0x000000ffff097224 */ /* 0x000fe200078e000b */
[----:B------:R-:W-:-:S05]  /*4d60*/  IADD3 R7, P1, PT, R7, R2, RZ ;  /* 0x0000000207077210 */ /* 0x000fca0007f3e0ff */
        /* <DEDUP_REMOVED lines=18> */
.L_x_671:
[----:B------:R-:W-:Y:S05]  /*4e90*/  BSYNC.RECONVERGENT B2 ;  /* 0x0000000000027941 */ /* 0x000fea0003800200 */
.L_x_670:
[----:B------:R-:W-:Y:S01]  /*4ea0*/  VIADD R10, R22, 0x200 ;  /* 0x00000200160a7836 */ /* 0x000fe20000000000 */
[----:B------:R-:W-:Y:S01]  /*4eb0*/  IADD3 R6, P2, PT, R4, 0x2000, RZ ;  /* 0x0000200004067810 */ /* 0x000fe20007f5e0ff */
[----:B------:R-:W-:Y:S01]  /*4ec0*/  VIADD R22, R22, 0x400 ;  /* 0x0000040016167836 */ /* 0x000fe20000000000 */
[----:B------:R-:W-:Y:S01]  /*4ed0*/  IADD3 R18, P1, PT, R18, 0x400, RZ ;  /* 0x0000040012127810 */ /* 0x000fe20007f3e0ff */
[----:B------:R-:W-:Y:S01]  /*4ee0*/  VIADD R16, R16, 0x400 ;  /* 0x0000040010107836 */ /* 0x000fe20000000000 */
[----:B------:R-:W-:Y:S01]  /*4ef0*/  ISETP.GE.AND P0, PT, R10, R17, PT ;  /* 0x000000110a00720c */ /* 0x000fe20003f06270 */
[----:B------:R-:W-:Y:S01]  /*4f00*/  IMAD.X R5, RZ, RZ, R5, P2 ;  /* 0x000000ffff057224 */ /* 0x000fe200010e0605 */
[----:B------:R-:W-:Y:S02]  /*4f10*/  IADD3 R20, P2, PT, R20, 0x2000, RZ ;  /* 0x0000200014147810 */ /* 0x000fe40007f5e0ff */
[----:B------:R-:W-:-:S03]  /*4f20*/  IADD3.X R19, PT, PT, RZ, R19, RZ, P1, !PT ;  /* 0x00000013ff137210 */ /* 0x000fc60000ffe4ff */
[----:B------:R-:W-:-:S06]  /*4f30*/  IMAD.X R21, RZ, RZ, R21, P2 ;  /* 0x000000ffff157224 */ /* 0x000fcc00010e0615 */
[----:B------:R-:W-:Y:S05]  /*4f40*/  @!P0 BRA `(.L_x_672) ;  /* 0xfffffff8003c8947 */ /* 0x000fea000383ffff */
.L_x_658:
[----:B------:R-:W-:Y:S05]  /*4f50*/  BSYNC.RECONVERGENT B1 ;  /* 0x0000000000017941 */ /* 0x000fea0003800200 */
.L_x_657:
        /* <DEDUP_REMOVED lines=32> */
.L_x_674:
[----:B------:R-:W-:Y:S05]  /*5160*/  BSYNC.RECONVERGENT B1 ;  /* 0x0000000000017941 */ /* 0x000fea0003800200 */
.L_x_673:
        /* <DEDUP_REMOVED lines=31> */
.L_x_676:
[----:B------:R-:W-:Y:S05]  /*5360*/  BSYNC.RECONVERGENT B1 ;  /* 0x0000000000017941 */ /* 0x000fea0003800200 */
.L_x_675:
        /* <DEDUP_REMOVED lines=31> */
.L_x_678:
[----:B------:R-:W-:Y:S05]  /*5560*/  BSYNC.RECONVERGENT B1 ;  /* 0x0000000000017941 */ /* 0x000fea0003800200 */
.L_x_677:
[----:B------:R-:W-:Y:S01]  /*5570*/  ISETP.GT.AND P0, PT, R10, 0x17, PT ;  /* 0x000000170a00780c */ /* 0x000fe20003f04270 */
[----:B-1----:R1:W1:Y:S01]  /*5580*/  SHFL.DOWN PT, R6, R2, 0x8, 0x1f ;  /* 0x09001f0002067f89 */ /* 0x00226200000e0000 */
[----:B------:R-:W-:Y:S01]  /*5590*/  BSSY.RECONVERGENT B1, `(.L_x_679) ;  /* 0x000001d000017945 */ /* 0x000fe20003800200 */
[----:B0-----:R-:W-:Y:S01]  /*55a0*/  IMAD.MOV.U32 R8, RZ, RZ, R11 ;  /* 0x000000ffff087224 */ /* 0x001fe200078e000b */
[----:B------:R-:W-:Y:S01]  /*55b0*/  MOV R4, R2 ;  /* 0x0000000200047202 */ /* 0x000fe20000000f00 */
[----:B--2---:R0:W2:Y:S01]  /*55c0*/  SHFL.DOWN PT, R7, R3, 0x8, 0x1f ;  /* 0x09001f0003077f89 */ /* 0x0040a200000e0000 */
[----:B------:R-:W-:Y:S02]  /*55d0*/  IMAD.MOV.U32 R9, RZ, RZ, R12 ;  /* 0x000000ffff097224 */ /* 0x000fe400078e000c */
[----:B------:R-:W-:Y:S01]  /*55e0*/  IMAD.MOV.U32 R5, RZ, RZ, R3 ;  /* 0x000000ffff057224 */ /* 0x000fe200078e0003 */
[----:B---3--:R0:W3:Y:S04]  /*55f0*/  SHFL.DOWN PT, R14, R11, 0x8, 0x1f ;  /* 0x09001f000b0e7f89 */ /* 0x0080e800000e0000 */
        /* <DEDUP_REMOVED lines=22> */
.L_x_680:
[----:B------:R-:W-:Y:S05]  /*5760*/  BSYNC.RECONVERGENT B1 ;  /* 0x0000000000017941 */ /* 0x000fea0003800200 */
.L_x_679:
        /* <DEDUP_REMOVED lines=31> */
.L_x_682:
[----:B------:R-:W-:Y:S05]  /*5960*/  BSYNC.RECONVERGENT B1 ;  /* 0x0000000000017941 */ /* 0x000fea0003800200 */
.L_x_681:
        /* <DEDUP_REMOVED lines=11> */
.L_x_684:
[----:B------:R-:W-:Y:S05]  /*5a20*/  BSYNC.RECONVERGENT B1 ;  /* 0x0000000000017941 */ /* 0x000fea0003800200 */
.L_x_683:
        /* <DEDUP_REMOVED lines=31> */
.L_x_686:
[----:B------:R-:W-:Y:S05]  /*5c20*/  BSYNC.RECONVERGENT B1 ;  /* 0x0000000000017941 */ /* 0x000fea0003800200 */
.L_x_685:
        /* <DEDUP_REMOVED lines=23> */
.L_x_688:
[----:B------:R-:W-:Y:S05]  /*5da0*/  BSYNC.RECONVERGENT B1 ;  /* 0x0000000000017941 */ /* 0x000fea0003800200 */
.L_x_687:
[----:B------:R-:W-:Y:S01]  /*5db0*/  DSETP.GEU.AND P0, PT, |R4|, |R10|, PT ;  /* 0x4000000a0400722a */ /* 0x000fe20003f0e200 */
[----:B------:R-:W-:Y:S01]  /*5dc0*/  BSSY.RECONVERGENT B1, `(.L_x_689) ;  /* 0x0000014000017945 */ /* 0x000fe20003800200 */
[----:B------:R-:W-:Y:S01]  /*5dd0*/  IMAD.MOV.U32 R2, RZ, RZ, R10 ;  /* 0x000000ffff027224 */ /* 0x000fe200078e000a */
[----:B------:R-:W-:Y:S01]  /*5de0*/  MOV R3, R11 ;  /* 0x0000000b00037202 */ /* 0x000fe20000000f00 */
        /* <DEDUP_REMOVED lines=17> */
.L_x_690:
[----:B------:R-:W-:Y:S05]  /*5f00*/  BSYNC.RECONVERGENT B1 ;  /* 0x0000000000017941 */ /* 0x000fea0003800200 */
.L_x_689:
        /* <DEDUP_REMOVED lines=23> */
.L_x_692:
[----:B------:R-:W-:Y:S05]  /*6080*/  BSYNC.RECONVERGENT B1 ;  /* 0x0000000000017941 */ /* 0x000fea0003800200 */
.L_x_691:
        /* <DEDUP_REMOVED lines=21> */
.L_x_694:
[----:B------:R-:W-:Y:S05]  /*61e0*/  BSYNC.RECONVERGENT B1 ;  /* 0x0000000000017941 */ /* 0x000fea0003800200 */
.L_x_693:
        /* <DEDUP_REMOVED lines=21> */
.L_x_696:
[----:B------:R-:W-:Y:S05]  /*6340*/  BSYNC.RECONVERGENT B1 ;  /* 0x0000000000017941 */ /* 0x000fea0003800200 */
.L_x_695:
        /* <DEDUP_REMOVED lines=20> */
.L_x_616:
[----:B------:R-:W-:Y:S05]  /*6490*/  BSYNC.RECONVERGENT B0 ;  /* 0x0000000000007941 */ /* 0x000fea0003800200 */
.L_x_583:
[----:B------:R-:W-:Y:S05]  /*64a0*/  @P1 EXIT ;  /* 0x000000000000194d */ /* 0x000fea0003800000 */
[----:B012-4-:R-:W0:Y:S02]  /*64b0*/  LDC.64 R4, c[0x0][0x390] ;  /* 0x0000e400ff047b82 */ /* 0x017e240000000a00 */
[----:B0-----:R-:W-:Y:S04]  /*64c0*/  STG.E.64 desc[UR8][R4.64], R2 ;  /* 0x0000000204007986 */ /* 0x001fe8000c101b08 */
[----:B------:R-:W-:Y:S01]  /*64d0*/  STG.E.64 desc[UR8][R4.64+0x8], R14 ;  /* 0x0000080e04007986 */ /* 0x000fe2000c101b08 */
[----:B------:R-:W-:Y:S05]  /*64e0*/  EXIT ;  /* 0x000000000000794d */ /* 0x000fea0003800000 */
.L_x_697:
        /* <DEDUP_REMOVED lines=9> */
.L_x_768:


//--------------------- .text._Z9swap_rowsPdiii   --------------------------
	.section	.text._Z9swap_rowsPdiii,"ax",@progbits
	.align	128
        .global         _Z9swap_rowsPdiii
        .type           _Z9swap_rowsPdiii,@function
        .size           _Z9swap_rowsPdiii,(.L_x_769 - _Z9swap_rowsPdiii)
        .other          _Z9swap_rowsPdiii,@"STO_CUDA_ENTRY STV_DEFAULT"
_Z9swap_rowsPdiii:
.text._Z9swap_rowsPdiii:
[----:B------:R-:W-:Y:S01]  /*0000*/  LDC R1, c[0x0][0x37c] ;  /* 0x0000df00ff017b82 */ /* 0x000fe20000000800 */
[----:B------:R-:W0:Y:S07]  /*0010*/  S2R R0, SR_TID.X ;  /* 0x0000000000007919 */ /* 0x000e2e0000002100 */
[----:B------:R-:W1:Y:S01]  /*0020*/  LDC.64 R2, c[0x0][0x388] ;  /* 0x0000e200ff027b82 */ /* 0x000e620000000a00 */
[----:B------:R-:W0:Y:S01]  /*0030*/  LDCU UR4, c[0x0][0x360] ;  /* 0x00006c00ff0477ac */ /* 0x000e220008000800 */
[----:B------:R-:W0:Y:S01]  /*0040*/  S2R R5, SR_CTAID.X ;  /* 0x0000000000057919 */ /* 0x000e220000002500 */
[----:B------:R-:W2:Y:S01]  /*0050*/  LDCU UR5, c[0x0][0x370] ;  /* 0x00006e00ff0577ac */ /* 0x000ea20008000800 */
[----:B0-----:R-:W-:Y:S01]  /*0060*/  IMAD R0, R5, UR4, R0 ;  /* 0x0000000405007c24 */ /* 0x001fe2000f8e0200 */
[----:B--2---:R-:W-:-:S04]  /*0070*/  UIMAD UR4, UR4, UR5, URZ ;  /* 0x00000005040472a4 */ /* 0x004fc8000f8e02ff */
[----:B-1----:R-:W-:-:S04]  /*0080*/  IADD3 R7, PT, PT, R0, R3, RZ ;  /* 0x0000000300077210 */ /* 0x002fc80007ffe0ff */
[----:B------:R-:W-:-:S13]  /*0090*/  ISETP.GT.AND P0, PT, R7, R2, PT ;  /* 0x000000020700720c */ /* 0x000fda0003f04270 */
[----:B------:R-:W-:Y:S05]  /*00a0*/  @P0 EXIT ;  /* 0x000000000000094d */ /* 0x000fea0003800000 */
[----:B------:R-:W-:Y:S01]  /*00b0*/  UISETP.LT.U32.AND UP0, UPT, UR4, 0x1, UPT ;  /* 0x000000010400788c */ /* 0x000fe2000bf01070 */
[----:B------:R-:W-:Y:S01]  /*00c0*/  IADD3 R9, PT, PT, R2, 0x1, RZ ;  /* 0x0000000102097810 */ /* 0x000fe20007ffe0ff */
[----:B------:R-:W0:Y:S01]  /*00d0*/  LDCU UR8, c[0x0][0x390] ;  /* 0x00007200ff0877ac */ /* 0x000e220008000800 */
[----:B------:R-:W-:Y:S01]  /*00e0*/  IADD3 R0, PT, PT, R7, UR4, RZ ;  /* 0x0000000407007c10 */ /* 0x000fe2000fffe0ff */
[----:B------:R-:W-:Y:S01]  /*00f0*/  BSSY.RECONVERGENT B0, `(.L_x_698) ;  /* 0x0000032000007945 */ /* 0x000fe20003800200 */
[----:B------:R-:W-:Y:S02]  /*0100*/  USEL UR5, UR4, 0x1, !UP0 ;  /* 0x0000000104057887 */ /* 0x000fe4000c000000 */
[CC--:B------:R-:W-:Y:S01]  /*0110*/  ISETP.GE.AND P0, PT, R0.reuse, R9.reuse, PT ;  /* 0x000000090000720c */ /* 0x0c0fe20003f06270 */
[----:B------:R-:W1:Y:S01]  /*0120*/  LDCU.64 UR6, c[0x0][0x358] ;  /* 0x00006b00ff0677ac */ /* 0x000e620008000a00 */
[----:B------:R-:W-:Y:S02]  /*0130*/  VIMNMX R9, PT, PT, R0, R9, !PT ;  /* 0x0000000900097248 */ /* 0x000fe40007fe0100 */
[----:B------:R-:W-:-:S02]  /*0140*/  IADD3 R11, PT, PT, RZ, -UR5, RZ ;  /* 0x80000005ff0b7c10 */ /* 0x000fc4000fffe0ff */
[----:B------:R-:W-:Y:S01]  /*0150*/  ISETP.NE.U32.AND P2, PT, RZ, UR5, PT ;  /* 0x00000005ff007c0c */ /* 0x000fe2000bf45070 */
[----:B------:R-:W2:Y:S08]  /*0160*/  I2F.U32.RP R6, UR5 ;  /* 0x0000000500067d06 */ /* 0x000eb00008209000 */
[----:B--2---:R-:W2:Y:S02]  /*0170*/  MUFU.RCP R6, R6 ;  /* 0x0000000600067308 */ /* 0x004ea40000001000 */
[----:B--2---:R-:W-:-:S02]  /*0180*/  IADD3 R4, PT, PT, R6, 0xffffffe, RZ ;  /* 0x0ffffffe06047810 */ /* 0x004fc40007ffe0ff */
[----:B------:R-:W-:-:S04]  /*0190*/  SEL R6, RZ, 0x1, P0 ;  /* 0x00000001ff067807 */ /* 0x000fc80000000000 */
[----:B------:R2:W3:Y:S01]  /*01a0*/  F2I.FTZ.U32.TRUNC.NTZ R5, R4 ;  /* 0x0000000400057305 */ /* 0x0004e2000021f000 */
[----:B------:R-:W-:Y:S01]  /*01b0*/  IADD3 R9, PT, PT, R9, -R0, -R6 ;  /* 0x8000000009097210 */ /* 0x000fe20007ffe806 */
[----:B--2---:R-:W-:Y:S02]  /*01c0*/  IMAD.MOV.U32 R4, RZ, RZ, RZ ;  /* 0x000000ffff047224 */ /* 0x004fe400078e00ff */
[----:B---3--:R-:W-:-:S04]  /*01d0*/  IMAD R11, R11, R5, RZ ;  /* 0x000000050b0b7224 */ /* 0x008fc800078e02ff */
[----:B------:R-:W-:-:S06]  /*01e0*/  IMAD.HI.U32 R4, R5, R11, R4 ;  /* 0x0000000b05047227 */ /* 0x000fcc00078e0004 */
[----:B------:R-:W-:Y:S02]  /*01f0*/  IMAD.HI.U32 R11, R4, R9, RZ ;  /* 0x00000009040b7227 */ /* 0x000fe400078e00ff */
[----:B------:R-:W2:Y:S03]  /*0200*/  LDC.64 R4, c[0x0][0x380] ;  /* 0x0000e000ff047b82 */ /* 0x000ea60000000a00 */
[----:B------:R-:W-:-:S05]  /*0210*/  IADD3 R0, PT, PT, -R11, RZ, RZ ;  /* 0x000000ff0b007210 */ /* 0x000fca0007ffe1ff */
[----:B------:R-:W-:-:S05]  /*0220*/  IMAD R9, R0, UR5, R9 ;  /* 0x0000000500097c24 */ /* 0x000fca000f8e0209 */
[----:B------:R-:W-:-:S13]  /*0230*/  ISETP.GE.U32.AND P0, PT, R9, UR5, PT ;  /* 0x0000000509007c0c */ /* 0x000fda000bf06070 */
[----:B------:R-:W-:Y:S02]  /*0240*/  @P0 IADD3 R9, PT, PT, R9, -UR5, RZ ;  /* 0x8000000509090c10 */ /* 0x000fe4000fffe0ff */
[----:B------:R-:W-:Y:S02]  /*0250*/  @P0 IADD3 R11, PT, PT, R11, 0x1, RZ ;  /* 0x000000010b0b0810 */ /* 0x000fe40007ffe0ff */
[----:B------:R-:W-:-:S13]  /*0260*/  ISETP.GE.U32.AND P1, PT, R9, UR5, PT ;  /* 0x0000000509007c0c */ /* 0x000fda000bf26070 */
[----:B------:R-:W-:Y:S01]  /*0270*/  @P1 VIADD R11, R11, 0x1 ;  /* 0x000000010b0b1836 */ /* 0x000fe20000000000 */
[----:B------:R-:W-:-:S04]  /*0280*/  @!P2 LOP3.LUT R11, RZ, UR5, RZ, 0x33, !PT ;  /* 0x00000005ff0bac12 */ /* 0x000fc8000f8e33ff */
[----:B------:R-:W-:-:S04]  /*0290*/  IADD3 R0, PT, PT, R6, R11, RZ ;  /* 0x0000000b06007210 */ /* 0x000fc80007ffe0ff */
[C---:B------:R-:W-:Y:S02]  /*02a0*/  LOP3.LUT R6, R0.reuse, 0x3, RZ, 0xc0, !PT ;  /* 0x0000000300067812 */ /* 0x040fe400078ec0ff */
[----:B------:R-:W-:Y:S02]  /*02b0*/  ISETP.GE.U32.AND P1, PT, R0, 0x3, PT ;  /* 0x000000030000780c */ /* 0x000fe40003f26070 */
[----:B------:R-:W-:-:S13]  /*02c0*/  ISETP.NE.AND P0, PT, R6, 0x3, PT ;  /* 0x000000030600780c */ /* 0x000fda0003f05270 */
[----:B012---:R-:W-:Y:S05]  /*02d0*/  @!P0 BRA `(.L_x_699) ;  /* 0x00000000004c8947 */ /* 0x007fea0003800000 */
[----:B------:R-:W0:Y:S01]  /*02e0*/  LDC.64 R16, c[0x0][0x380] ;  /* 0x0000e000ff107b82 */ /* 0x000e220000000a00 */
[----:B------:R-:W1:Y:S01]  /*02f0*/  LDCU UR5, c[0x0][0x390] ;  /* 0x00007200ff0577ac */ /* 0x000e620008000800 */
[----:B------:R-:W-:Y:S01]  /*0300*/  IADD3 R0, PT, PT, R0, 0x1, RZ ;  /* 0x0000000100007810 */ /* 0x000fe20007ffe0ff */
[----:B------:R-:W-:-:S03]  /*0310*/  IMAD R21, R7, R2, R3 ;  /* 0x0000000207157224 */ /* 0x000fc600078e0203 */
[----:B------:R-:W-:-:S04]  /*0320*/  LOP3.LUT R0, R0, 0x3, RZ, 0xc0, !PT ;  /* 0x0000000300007812 */ /* 0x000fc800078ec0ff */
[----:B------:R-:W-:Y:S01]  /*0330*/  IADD3 R0, PT, PT, -R0, RZ, RZ ;  /* 0x000000ff00007210 */ /* 0x000fe20007ffe1ff */
[----:B-1----:R-:W-:-:S07]  /*0340*/  IMAD R19, R7, R2, UR5 ;  /* 0x0000000507137e24 */ /* 0x002fce000f8e0202 */
.L_x_700:
[----:B01----:R-:W-:-:S04]  /*0350*/  IMAD.WIDE R12, R19, 0x8, R16 ;  /* 0x00000008130c7825 */ /* 0x003fc800078e0210 */
[----:B------:R-:W-:Y:S01]  /*0360*/  IMAD.WIDE R8, R21, 0x8, R16 ;  /* 0x0000000815087825 */ /* 0x000fe200078e0210 */
[----:B------:R-:W2:Y:S04]  /*0370*/  LDG.E.64 R14, desc[UR6][R12.64] ;  /* 0x000000060c0e7981 */ /* 0x000ea8000c1e1b00 */
[----:B------:R-:W3:Y:S01]  /*0380*/  LDG.E.64 R10, desc[UR6][R8.64] ;  /* 0x00000006080a7981 */ /* 0x000ee2000c1e1b00 */
[----:B------:R-:W-:Y:S01]  /*0390*/  IADD3 R0, PT, PT, R0, 0x1, RZ ;  /* 0x0000000100007810 */ /* 0x000fe20007ffe0ff */
[----:B------:R-:W-:Y:S02]  /*03a0*/  VIADD R7, R7, UR4 ;  /* 0x0000000407077c36 */ /* 0x000fe40008000000 */
[----:B------:R-:W-:Y:S01]  /*03b0*/  IMAD R19, R2, UR4, R19 ;  /* 0x0000000402137c24 */ /* 0x000fe2000f8e0213 */
[----:B------:R-:W-:Y:S01]  /*03c0*/  ISETP.NE.AND P0, PT, R0, RZ, PT ;  /* 0x000000ff0000720c */ /* 0x000fe20003f05270 */
[----:B------:R-:W-:Y:S01]  /*03d0*/  IMAD R21, R2, UR4, R21 ;  /* 0x0000000402157c24 */ /* 0x000fe2000f8e0215 */
[----:B--2---:R1:W-:Y:S04]  /*03e0*/  STG.E.64 desc[UR6][R8.64], R14 ;  /* 0x0000000e08007986 */ /* 0x0043e8000c101b06 */
[----:B---3--:R1:W-:Y:S07]  /*03f0*/  STG.E.64 desc[UR6][R12.64], R10 ;  /* 0x0000000a0c007986 */ /* 0x0083ee000c101b06 */
[----:B------:R-:W-:Y:S05]  /*0400*/  @P0 BRA `(.L_x_700) ;  /* 0xfffffffc00d00947 */ /* 0x000fea000383ffff */
.L_x_699:
[----:B------:R-:W-:Y:S05]  /*0410*/  BSYNC.RECONVERGENT B0 ;  /* 0x0000000000007941 */ /* 0x000fea0003800200 */
.L_x_698:
[----:B------:R-:W-:Y:S05]  /*0420*/  @!P1 EXIT ;  /* 0x000000000000994d */ /* 0x000fea0003800000 */
.L_x_701:
[CC--:B0-----:R-:W-:Y:S02]  /*0430*/  IMAD R19, R7.reuse, R2.reuse, UR8 ;  /* 0x0000000807137e24 */ /* 0x0c1fe4000f8e0202 */
[----:B-1----:R-:W-:Y:S02]  /*0440*/  IMAD R15, R7, R2, R3 ;  /* 0x00000002070f7224 */ /* 0x002fe400078e0203 */
[----:B------:R-:W-:-:S04]  /*0450*/  IMAD.WIDE R18, R19, 0x8, R4 ;  /* 0x0000000813127825 */ /* 0x000fc800078e0204 */
[----:B------:R-:W-:Y:S01]  /*0460*/  IMAD.WIDE R14, R15, 0x8, R4 ;  /* 0x000000080f0e7825 */ /* 0x000fe200078e0204 */
[----:B------:R-:W2:Y:S04]  /*0470*/  LDG.E.64 R20, desc[UR6][R18.64] ;  /* 0x0000000612147981 */ /* 0x000ea8000c1e1b00 */
[----:B------:R-:W3:Y:S01]  /*0480*/  LDG.E.64 R16, desc[UR6][R14.64] ;  /* 0x000000060e107981 */ /* 0x000ee2000c1e1b00 */
[----:B------:R-:W-:-:S05]  /*0490*/  IADD3 R27, PT, PT, R7, UR4, RZ ;  /* 0x00000004071b7c10 */ /* 0x000fca000fffe0ff */
[CC--:B------:R-:W-:Y:S02]  /*04a0*/  IMAD R7, R27.reuse, R2.reuse, UR8 ;  /* 0x000000081b077e24 */ /* 0x0c0fe4000f8e0202 */
[----:B------:R-:W-:Y:S02]  /*04b0*/  IMAD R9, R27, R2, R3 ;  /* 0x000000021b097224 */ /* 0x000fe400078e0203 */
[----:B------:R-:W-:-:S04]  /*04c0*/  IMAD.WIDE R6, R7, 0x8, R4 ;  /* 0x0000000807067825 */ /* 0x000fc800078e0204 */
[----:B------:R-:W-:Y:S01]  /*04d0*/  IMAD.WIDE R8, R9, 0x8, R4 ;  /* 0x0000000809087825 */ /* 0x000fe200078e0204 */
[----:B--2---:R0:W-:Y:S04]  /*04e0*/  STG.E.64 desc[UR6][R14.64], R20 ;  /* 0x000000140e007986 */ /* 0x0041e8000c101b06 */
[----:B---3--:R1:W-:Y:S04]  /*04f0*/  STG.E.64 desc[UR6][R18.64], R16 ;  /* 0x0000001012007986 */ /* 0x0083e8000c101b06 */
        /* <DEDUP_REMOVED lines=9> */
[----:B0-----:R-:W4:Y:S04]  /*0590*/  LDG.E.64 R20, desc[UR6][R10.64] ;  /* 0x000000060a147981 */ /* 0x001f28000c1e1b00 */
[----:B------:R-:W5:Y:S01]  /*05a0*/  LDG.E.64 R14, desc[UR6][R12.64] ;  /* 0x000000060c0e7981 */ /* 0x000f62000c1e1b00 */
[----:B------:R-:W-:-:S05]  /*05b0*/  IADD3 R27, PT, PT, R27, UR4, RZ ;  /* 0x000000041b1b7c10 */ /* 0x000fca000fffe0ff */
[CC--:B-1----:R-:W-:Y:S02]  /*05c0*/  IMAD R19, R27.reuse, R2.reuse, UR8 ;  /* 0x000000081b137e24 */ /* 0x0c2fe4000f8e0202 */
[----:B------:R-:W-:Y:S02]  /*05d0*/  IMAD R17, R27, R2, R3 ;  /* 0x000000021b117224 */ /* 0x000fe400078e0203 */
[----:B------:R-:W-:-:S04]  /*05e0*/  IMAD.WIDE R18, R19, 0x8, R4 ;  /* 0x0000000813127825 */ /* 0x000fc800078e0204 */
[----:B------:R-:W-:Y:S01]  /*05f0*/  IMAD.WIDE R16, R17, 0x8, R4 ;  /* 0x0000000811107825 */ /* 0x000fe200078e0204 */
[----:B----4-:R0:W-:Y:S04]  /*0600*/  STG.E.64 desc[UR6][R12.64], R20 ;  /* 0x000000140c007986 */ /* 0x0101e8000c101b06 */
[----:B-----5:R0:W-:Y:S04]  /*0610*/  STG.E.64 desc[UR6][R10.64], R14 ;  /* 0x0000000e0a007986 */ /* 0x0201e8000c101b06 */
[----:B--2---:R-:W2:Y:S04]  /*0620*/  LDG.E.64 R24, desc[UR6][R18.64] ;  /* 0x0000000612187981 */ /* 0x004ea8000c1e1b00 */
[----:B------:R-:W4:Y:S01]  /*0630*/  LDG.E.64 R8, desc[UR6][R16.64] ;  /* 0x0000000610087981 */ /* 0x000f22000c1e1b00 */
[----:B---3--:R-:W-:-:S04]  /*0640*/  IADD3 R7, PT, PT, R27, UR4, RZ ;  /* 0x000000041b077c10 */ /* 0x008fc8000fffe0ff */
[----:B------:R-:W-:Y:S01]  /*0650*/  ISETP.GT.AND P0, PT, R7, R2, PT ;  /* 0x000000020700720c */ /* 0x000fe20003f04270 */
[----:B--2---:R0:W-:Y:S04]  /*0660*/  STG.E.64 desc[UR6][R16.64], R24 ;  /* 0x0000001810007986 */ /* 0x0041e8000c101b06 */
[----:B----4-:R0:W-:Y:S08]  /*0670*/  STG.E.64 desc[UR6][R18.64], R8 ;  /* 0x0000000812007986 */ /* 0x0101f0000c101b06 */
[----:B------:R-:W-:Y:S05]  /*0680*/  @!P0 BRA `(.L_x_701) ;  /* 0xfffffffc00688947 */ /* 0x000fea000383ffff */
[----:B------:R-:W-:Y:S05]  /*0690*/  EXIT ;  /* 0x000000000000794d */ /* 0x000fea0003800000 */
.L_x_702:
        /* <DEDUP_REMOVED lines=14> */
.L_x_769:


//--------------------- .text._Z9normalizePdi     --------------------------
	.section	.text._Z9normalizePdi,"ax",@progbits
	.align	128
        .global         _Z9normalizePdi
        .type           _Z9normalizePdi,@function
        .size           _Z9normalizePdi,(.L_x_757 - _Z9normalizePdi)
        .other          _Z9normalizePdi,@"STO_CUDA_ENTRY STV_DEFAULT"
_Z9normalizePdi:
.text._Z9normalizePdi:
[----:B------:R-:W-:Y:S01]  /*0000*/  LDC R1, c[0x0][0x37c] ;  /* 0x0000df00ff017b82 */ /* 0x000fe20000000800 */
[----:B------:R-:W0:Y:S07]  /*0010*/  S2R R6, SR_TID.X ;  /* 0x0000000000067919 */ /* 0x000e2e0000002100 */
[----:B------:R-:W1:Y:S01]  /*0020*/  LDC R25, c[0x0][0x388] ;  /* 0x0000e200ff197b82 */ /* 0x000e620000000800 */
[----:B------:R-:W0:Y:S01]  /*0030*/  LDCU UR4, c[0x0][0x360] ;  /* 0x00006c00ff0477ac */ /* 0x000e220008000800 */
[----:B------:R-:W0:Y:S06]  /*0040*/  S2R R3, SR_CTAID.X ;  /* 0x0000000000037919 */ /* 0x000e2c0000002500 */
[----:B------:R-:W2:Y:S01]  /*0050*/  LDC R0, c[0x0][0x370] ;  /* 0x0000dc00ff007b82 */ /* 0x000ea20000000800 */
[----:B0-----:R-:W-:-:S02]  /*0060*/  IMAD R6, R3, UR4, R6 ;  /* 0x0000000403067c24 */ /* 0x001fc4000f8e0206 */
[----:B--2---:R-:W-:-:S03]  /*0070*/  IMAD R3, R0, UR4, RZ ;  /* 0x0000000400037c24 */ /* 0x004fc6000f8e02ff */
[----:B-1----:R-:W-:-:S13]  /*0080*/  ISETP.GE.AND P0, PT, R6, R25, PT ;  /* 0x000000190600720c */ /* 0x002fda0003f06270 */
[----:B------:R-:W-:Y:S05]  /*0090*/  @P0 EXIT ;  /* 0x000000000000094d */ /* 0x000fea0003800000 */
[----:B------:R-:W0:Y:S01]  /*00a0*/  I2F.U32.RP R8, R3 ;  /* 0x0000000300087306 */ /* 0x000e220000209000 */
[C---:B------:R-:W-:Y:S01]  /*00b0*/  IMAD.IADD R0, R3.reuse, 0x1, R6 ;  /* 0x0000000103007824 */ /* 0x040fe200078e0206 */
[----:B------:R-:W-:Y:S01]  /*00c0*/  ISETP.NE.U32.AND P2, PT, R3, RZ, PT ;  /* 0x000000ff0300720c */ /* 0x000fe20003f45070 */
[----:B------:R-:W-:Y:S01]  /*00d0*/  IMAD.MOV R9, RZ, RZ, -R3 ;  /* 0x000000ffff097224 */ /* 0x000fe200078e0a03 */
[----:B------:R-:W1:Y:S01]  /*00e0*/  LDCU.64 UR4, c[0x0][0x358] ;  /* 0x00006b00ff0477ac */ /* 0x000e620008000a00 */
[----:B------:R-:W-:Y:S01]  /*00f0*/  BSSY.RECONVERGENT B0, `(.L_x_703) ;  /* 0x000003c000007945 */ /* 0x000fe20003800200 */
[CC--:B------:R-:W-:Y:S02]  /*0100*/  ISETP.GE.AND P0, PT, R0.reuse, R25.reuse, PT ;  /* 0x000000190000720c */ /* 0x0c0fe40003f06270 */
[----:B------:R-:W-:Y:S02]  /*0110*/  VIMNMX R7, PT, PT, R0, R25, !PT ;  /* 0x0000001900077248 */ /* 0x000fe40007fe0100 */
[----:B------:R-:W-:-:S04]  /*0120*/  SEL R2, RZ, 0x1, P0 ;  /* 0x00000001ff027807 */ /* 0x000fc80000000000 */
[----:B------:R-:W-:Y:S01]  /*0130*/  IADD3 R0, PT, PT, R7, -R0, -R2 ;  /* 0x8000000007007210 */ /* 0x000fe20007ffe802 */
[----:B0-----:R-:W0:Y:S02]  /*0140*/  MUFU.RCP R8, R8 ;  /* 0x0000000800087308 */ /* 0x001e240000001000 */
[----:B0-----:R-:W-:-:S06]  /*0150*/  VIADD R4, R8, 0xffffffe ;  /* 0x0ffffffe08047836 */ /* 0x001fcc0000000000 */
[----:B------:R0:W2:Y:S02]  /*0160*/  F2I.FTZ.U32.TRUNC.NTZ R5, R4 ;  /* 0x0000000400057305 */ /* 0x0000a4000021f000 */
[----:B0-----:R-:W-:Y:S02]  /*0170*/  IMAD.MOV.U32 R4, RZ, RZ, RZ ;  /* 0x000000ffff047224 */ /* 0x001fe400078e00ff */
[----:B--2---:R-:W-:-:S04]  /*0180*/  IMAD R9, R9, R5, RZ ;  /* 0x0000000509097224 */ /* 0x004fc800078e02ff */
[----:B------:R-:W-:-:S06]  /*0190*/  IMAD.HI.U32 R5, R5, R9, R4 ;  /* 0x0000000905057227 */ /* 0x000fcc00078e0004 */
[----:B------:R-:W-:-:S04]  /*01a0*/  IMAD.HI.U32 R5, R5, R0, RZ ;  /* 0x0000000005057227 */ /* 0x000fc800078e00ff */
[----:B------:R-:W-:-:S04]  /*01b0*/  IMAD.MOV R4, RZ, RZ, -R5 ;  /* 0x000000ffff047224 */ /* 0x000fc800078e0a05 */
[----:B------:R-:W-:-:S05]  /*01c0*/  IMAD R0, R3, R4, R0 ;  /* 0x0000000403007224 */ /* 0x000fca00078e0200 */
[----:B------:R-:W-:-:S13]  /*01d0*/  ISETP.GE.U32.AND P0, PT, R0, R3, PT ;  /* 0x000000030000720c */ /* 0x000fda0003f06070 */
[----:B------:R-:W-:Y:S02]  /*01e0*/  @P0 IMAD.IADD R0, R0, 0x1, -R3 ;  /* 0x0000000100000824 */ /* 0x000fe400078e0a03 */
[----:B------:R-:W-:-:S03]  /*01f0*/  @P0 VIADD R5, R5, 0x1 ;  /* 0x0000000105050836 */ /* 0x000fc60000000000 */
[----:B------:R-:W-:-:S13]  /*0200*/  ISETP.GE.U32.AND P1, PT, R0, R3, PT ;  /* 0x000000030000720c */ /* 0x000fda0003f26070 */
[----:B------:R-:W-:Y:S01]  /*0210*/  @P1 VIADD R5, R5, 0x1 ;  /* 0x0000000105051836 */ /* 0x000fe20000000000 */
[----:B------:R-:W-:-:S05]  /*0220*/  @!P2 LOP3.LUT R5, RZ, R3, RZ, 0x33, !PT ;  /* 0x00000003ff05a212 */ /* 0x000fca00078e33ff */
[----:B------:R-:W-:-:S05]  /*0230*/  IMAD.IADD R5, R2, 0x1, R5 ;  /* 0x0000000102057824 */ /* 0x000fca00078e0205 */
[----:B------:R-:W-:-:S04]  /*0240*/  LOP3.LUT R0, R5, 0x3, RZ, 0xc0, !PT ;  /* 0x0000000305007812 */ /* 0x000fc800078ec0ff */
[----:B------:R-:W-:-:S13]  /*0250*/  ISETP.NE.AND P0, PT, R0, 0x3, PT ;  /* 0x000000030000780c */ /* 0x000fda0003f05270 */
[----:B-1----:R-:W-:Y:S05]  /*0260*/  @!P0 BRA `(.L_x_704) ;  /* 0x0000000000908947 */ /* 0x002fea0003800000 */
[----:B------:R-:W0:Y:S01]  /*0270*/  LDC.64 R8, c[0x0][0x380] ;  /* 0x0000e000ff087b82 */ /* 0x000e220000000a00 */
[----:B------:R-:W-:Y:S02]  /*0280*/  VIADD R0, R5, 0x1 ;  /* 0x0000000105007836 */ /* 0x000fe40000000000 */
[-CC-:B------:R-:W-:Y:S02]  /*0290*/  IMAD R23, R6, R25.reuse, R6.reuse ;  /* 0x0000001906177224 */ /* 0x180fe400078e0206 */
[-C--:B------:R-:W-:Y:S01]  /*02a0*/  IMAD R24, R3, R25.reuse, R3 ;  /* 0x0000001903187224 */ /* 0x080fe200078e0203 */
[----:B------:R-:W-:Y:S01]  /*02b0*/  LOP3.LUT R0, R0, 0x3, RZ, 0xc0, !PT ;  /* 0x0000000300007812 */ /* 0x000fe200078ec0ff */
[----:B------:R-:W-:-:S04]  /*02c0*/  IMAD R25, R25, R25, R6 ;  /* 0x0000001919197224 */ /* 0x000fc800078e0206 */
[----:B------:R-:W-:-:S07]  /*02d0*/  IMAD.MOV R26, RZ, RZ, -R0 ;  /* 0x000000ffff1a7224 */ /* 0x000fce00078e0a00 */
.L_x_707:
[----:B0-----:R-:W-:-:S06]  /*02e0*/  IMAD.WIDE R16, R23, 0x8, R8 ;  /* 0x0000000817107825 */ /* 0x001fcc00078e0208 */
[----:B------:R-:W2:Y:S01]  /*02f0*/  LDG.E.64 R16, desc[UR4][R16.64] ;  /* 0x0000000410107981 */ /* 0x000ea2000c1e1b00 */
[----:B------:R-:W-:-:S05]  /*0300*/  IMAD.WIDE R10, R25, 0x8, R8 ;  /* 0x00000008190a7825 */ /* 0x000fca00078e0208 */
[----:B------:R-:W3:Y:S01]  /*0310*/  LDG.E.64 R12, desc[UR4][R10.64] ;  /* 0x000000040a0c7981 */ /* 0x000ee2000c1e1b00 */
[----:B------:R-:W-:Y:S01]  /*0320*/  HFMA2 R14, -RZ, RZ, 0, 5.9604644775390625e-08 ;  /* 0x00000001ff0e7431 */ /* 0x000fe200000001ff */
[----:B------:R-:W-:Y:S01]  /*0330*/  BSSY.RECONVERGENT B1, `(.L_x_705) ;  /* 0x0000010000017945 */ /* 0x000fe20003800200 */
[----:B--2---:R-:W0:Y:S01]  /*0340*/  MUFU.RCP64H R15, R17 ;  /* 0x00000011000f7308 */ /* 0x004e220000001800 */
[----:B---3--:R-:W-:-:S03]  /*0350*/  FSETP.GEU.AND P1, PT, |R13|, 6.5827683646048100446e-37, PT ;  /* 0x036000000d00780b */ /* 0x008fc60003f2e200 */
[----:B0-----:R-:W-:-:S08]  /*0360*/  DFMA R18, -R16, R14, 1 ;  /* 0x3ff000001012742b */ /* 0x001fd0000000010e */
[----:B------:R-:W-:-:S08]  /*0370*/  DFMA R18, R18, R18, R18 ;  /* 0x000000121212722b */ /* 0x000fd00000000012 */
[----:B------:R-:W-:-:S08]  /*0380*/  DFMA R18, R14, R18, R14 ;  /* 0x000000120e12722b */ /* 0x000fd0000000000e */
[----:B------:R-:W-:-:S08]  /*0390*/  DFMA R14, -R16, R18, 1 ;  /* 0x3ff00000100e742b */ /* 0x000fd00000000112 */
[----:B------:R-:W-:-:S08]  /*03a0*/  DFMA R14, R18, R14, R18 ;  /* 0x0000000e120e722b */ /* 0x000fd00000000012 */
[----:B------:R-:W-:-:S08]  /*03b0*/  DMUL R28, R12, R14 ;  /* 0x0000000e0c1c7228 */ /* 0x000fd00000000000 */
[----:B------:R-:W-:-:S08]  /*03c0*/  DFMA R18, -R16, R28, R12 ;  /* 0x0000001c1012722b */ /* 0x000fd0000000010c */
[----:B------:R-:W-:-:S10]  /*03d0*/  DFMA R28, R14, R18, R28 ;  /* 0x000000120e1c722b */ /* 0x000fd4000000001c */
[----:B------:R-:W-:-:S05]  /*03e0*/  FFMA R0, RZ, R17, R29 ;  /* 0x00000011ff007223 */ /* 0x000fca000000001d */
[----:B------:R-:W-:-:S13]  /*03f0*/  FSETP.GT.AND P0, PT, |R0|, 1.469367938527859385e-39, PT ;  /* 0x001000000000780b */ /* 0x000fda0003f04200 */
[----:B------:R-:W-:Y:S05]  /*0400*/  @P0 BRA P1, `(.L_x_706) ;  /* 0x0000000000080947 */ /* 0x000fea0000800000 */
[----:B------:R-:W-:-:S07]  /*0410*/  MOV R4, 0x430 ;  /* 0x0000043000047802 */ /* 0x000fce0000000f00 */
[----:B------:R-:W-:Y:S05]  /*0420*/  CALL.REL.NOINC `($__internal_0_$__cuda_sm20_div_rn_f64_full) ;  /* 0x0000000400d87944 */ /* 0x000fea0003c00000 */
.L_x_706:
[----:B------:R-:W-:Y:S05]  /*0430*/  BSYNC.RECONVERGENT B1 ;  /* 0x0000000000017941 */ /* 0x000fea0003800200 */
.L_x_705:
[----:B------:R1:W-:Y:S01]  /*0440*/  STG.E.64 desc[UR4][R10.64], R28 ;  /* 0x0000001c0a007986 */ /* 0x0003e2000c101b04 */
[----:B------:R-:W-:Y:S02]  /*0450*/  VIADD R26, R26, 0x1 ;  /* 0x000000011a1a7836 */ /* 0x000fe40000000000 */
[C---:B------:R-:W-:Y:S02]  /*0460*/  IMAD.IADD R6, R3.reuse, 0x1, R6 ;  /* 0x0000000103067824 */ /* 0x040fe400078e0206 */
[----:B------:R-:W-:Y:S01]  /*0470*/  IMAD.IADD R23, R24, 0x1, R23 ;  /* 0x0000000118177824 */ /* 0x000fe200078e0217 */
[----:B------:R-:W-:Y:S01]  /*0480*/  ISETP.NE.AND P0, PT, R26, RZ, PT ;  /* 0x000000ff1a00720c */ /* 0x000fe20003f05270 */
[----:B------:R-:W-:-:S12]  /*0490*/  IMAD.IADD R25, R3, 0x1, R25 ;  /* 0x0000000103197824 */ /* 0x000fd800078e0219 */
[----:B-1----:R-:W-:Y:S05]  /*04a0*/  @P0 BRA `(.L_x_707) ;  /* 0xfffffffc008c0947 */ /* 0x002fea000383ffff */
.L_x_704:
[----:B------:R-:W-:Y:S05]  /*04b0*/  BSYNC.RECONVERGENT B0 ;  /* 0x0000000000007941 */ /* 0x000fea0003800200 */
.L_x_703:
[----:B------:R-:W0:Y:S01]  /*04c0*/  LDC R11, c[0x0][0x388] ;  /* 0x0000e200ff0b7b82 */ /* 0x000e220000000800 */
[----:B------:R-:W-:Y:S01]  /*04d0*/  ISETP.GE.U32.AND P0, PT, R5, 0x3, PT ;  /* 0x000000030500780c */ /* 0x000fe20003f06070 */
[----:B------:R-:W1:Y:S06]  /*04e0*/  LDCU UR6, c[0x0][0x388] ;  /* 0x00007100ff0677ac */ /* 0x000e6c0008000800 */
[----:B------:R-:W2:Y:S06]  /*04f0*/  LDC.64 R8, c[0x0][0x380] ;  /* 0x0000e000ff087b82 */ /* 0x000eac0000000a00 */
[----:B-1----:R-:W-:Y:S05]  /*0500*/  @!P0 EXIT ;  /* 0x000000000000894d */ /* 0x002fea0003800000 */
.L_x_716:
[----:B0-----:R-:W-:-:S04]  /*0510*/  IMAD R17, R6, R11, R6 ;  /* 0x0000000b06117224 */ /* 0x001fc800078e0206 */
[----:B--2---:R-:W-:-:S06]  /*0520*/  IMAD.WIDE R16, R17, 0x8, R8 ;  /* 0x0000000811107825 */ /* 0x004fcc00078e0208 */
[----:B------:R-:W2:Y:S01]  /*0530*/  LDG.E.64 R16, desc[UR4][R16.64] ;  /* 0x0000000410107981 */ /* 0x000ea2000c1e1b00 */
[----:B------:R-:W-:-:S04]  /*0540*/  IMAD R25, R11, R11, R6 ;  /* 0x0000000b0b197224 */ /* 0x000fc800078e0206 */
[----:B------:R-:W-:-:S05]  /*0550*/  IMAD.WIDE R24, R25, 0x8, R8 ;  /* 0x0000000819187825 */ /* 0x000fca00078e0208 */
[----:B------:R-:W3:Y:S01]  /*0560*/  LDG.E.64 R12, desc[UR4][R24.64] ;  /* 0x00000004180c7981 */ /* 0x000ee2000c1e1b00 */
[----:B------:R-:W-:Y:S01]  /*0570*/  IMAD.MOV.U32 R4, RZ, RZ, 0x1 ;  /* 0x00000001ff047424 */ /* 0x000fe200078e00ff */
        /* <DEDUP_REMOVED lines=16> */
.L_x_709:
[----:B------:R-:W-:Y:S05]  /*0680*/  BSYNC.RECONVERGENT B0 ;  /* 0x0000000000007941 */ /* 0x000fea0003800200 */
.L_x_708:
[----:B------:R-:W-:Y:S01]  /*0690*/  IMAD.IADD R6, R3, 0x1, R6 ;  /* 0x0000000103067824 */ /* 0x000fe200078e0206 */
[----:B------:R0:W-:Y:S03]  /*06a0*/  STG.E.64 desc[UR4][R24.64], R28 ;  /* 0x0000001c18007986 */ /* 0x0001e6000c101b04 */
[----:B------:R-:W-:-:S04]  /*06b0*/  IMAD R17, R6, UR6, R6 ;  /* 0x0000000606117c24 */ /* 0x000fc8000f8e0206 */
[----:B------:R-:W-:-:S06]  /*06c0*/  IMAD.WIDE R16, R17, 0x8, R8 ;  /* 0x0000000811107825 */ /* 0x000fcc00078e0208 */
[----:B------:R-:W2:Y:S01]  /*06d0*/  LDG.E.64 R16, desc[UR4][R16.64] ;  /* 0x0000000410107981 */ /* 0x000ea2000c1e1b00 */
[----:B------:R-:W-:-:S05]  /*06e0*/  IMAD.WIDE R26, R3, 0x8, R24 ;  /* 0x00000008031a7825 */ /* 0x000fca00078e0218 */
[----:B------:R-:W3:Y:S01]  /*06f0*/  LDG.E.64 R12, desc[UR4][R26.64] ;  /* 0x000000041a0c7981 */ /* 0x000ee2000c1e1b00 */
[----:B------:R-:W-:Y:S01]  /*0700*/  IMAD.MOV.U32 R4, RZ, RZ, 0x1 ;  /* 0x00000001ff047424 */ /* 0x000fe200078e00ff */
[----:B------:R-:W-:Y:S01]  /*0710*/  BSSY.RECONVERGENT B0, `(.L_x_710) ;  /* 0x0000010000007945 */ /* 0x000fe20003800200 */
[----:B--2---:R-:W1:Y:S01]  /*0720*/  MUFU.RCP64H R5, R17 ;  /* 0x0000001100057308 */ /* 0x004e620000001800 */
[----:B---3--:R-:W-:-:S03]  /*0730*/  FSETP.GEU.AND P1, PT, |R13|, 6.5827683646048100446e-37, PT ;  /* 0x036000000d00780b */ /* 0x008fc60003f2e200 */
[----:B-1----:R-:W-:-:S08]  /*0740*/  DFMA R14, -R16, R4, 1 ;  /* 0x3ff00000100e742b */ /* 0x002fd00000000104 */
[----:B------:R-:W-:-:S08]  /*0750*/  DFMA R14, R14, R14, R14 ;  /* 0x0000000e0e0e722b */ /* 0x000fd0000000000e */
[----:B------:R-:W-:-:S08]  /*0760*/  DFMA R14, R4, R14, R4 ;  /* 0x0000000e040e722b */ /* 0x000fd00000000004 */
[----:B------:R-:W-:-:S08]  /*0770*/  DFMA R4, -R16, R14, 1 ;  /* 0x3ff000001004742b */ /* 0x000fd0000000010e */
[----:B------:R-:W-:-:S08]  /*0780*/  DFMA R4, R14, R4, R14 ;  /* 0x000000040e04722b */ /* 0x000fd0000000000e */
[----:B0-----:R-:W-:-:S08]  /*0790*/  DMUL R28, R12, R4 ;  /* 0x000000040c1c7228 */ /* 0x001fd00000000000 */
[----:B------:R-:W-:-:S08]  /*07a0*/  DFMA R14, -R16, R28, R12 ;  /* 0x0000001c100e722b */ /* 0x000fd0000000010c */
[----:B------:R-:W-:-:S10]  /*07b0*/  DFMA R28, R4, R14, R28 ;  /* 0x0000000e041c722b */ /* 0x000fd4000000001c */
[----:B------:R-:W-:-:S05]  /*07c0*/  FFMA R0, RZ, R17, R29 ;  /* 0x00000011ff007223 */ /* 0x000fca000000001d */
[----:B------:R-:W-:-:S13]  /*07d0*/  FSETP.GT.AND P0, PT, |R0|, 1.469367938527859385e-39, PT ;  /* 0x001000000000780b */ /* 0x000fda0003f04200 */
[----:B------:R-:W-:Y:S05]  /*07e0*/  @P0 BRA P1, `(.L_x_711) ;  /* 0x0000000000080947 */ /* 0x000fea0000800000 */
[----:B------:R-:W-:-:S07]  /*07f0*/  MOV R4, 0x810 ;  /* 0x0000081000047802 */ /* 0x000fce0000000f00 */
[----:B------:R-:W-:Y:S05]  /*0800*/  CALL.REL.NOINC `($__internal_0_$__cuda_sm20_div_rn_f64_full) ;  /* 0x0000000000e07944 */ /* 0x000fea0003c00000 */
.L_x_711:
[----:B------:R-:W-:Y:S05]  /*0810*/  BSYNC.RECONVERGENT B0 ;  /* 0x0000000000007941 */ /* 0x000fea0003800200 */
.L_x_710:
[----:B------:R-:W-:Y:S01]  /*0820*/  IMAD.IADD R6, R3, 0x1, R6 ;  /* 0x0000000103067824 */ /* 0x000fe200078e0206 */
[----:B------:R0:W-:Y:S03]  /*0830*/  STG.E.64 desc[UR4][R26.64], R28 ;  /* 0x0000001c1a007986 */ /* 0x0001e6000c101b04 */
[----:B------:R-:W-:-:S04]  /*0840*/  IMAD R17, R6, UR6, R6 ;  /* 0x0000000606117c24 */ /* 0x000fc8000f8e0206 */
[----:B------:R-:W-:-:S06]  /*0850*/  IMAD.WIDE R16, R17, 0x8, R8 ;  /* 0x0000000811107825 */ /* 0x000fcc00078e0208 */
[----:B------:R-:W2:Y:S01]  /*0860*/  LDG.E.64 R16, desc[UR4][R16.64] ;  /* 0x0000000410107981 */ /* 0x000ea2000c1e1b00 */
[----:B------:R-:W-:-:S05]  /*0870*/  IMAD.WIDE R24, R3, 0x8, R26 ;  /* 0x0000000803187825 */ /* 0x000fca00078e021a */
[----:B------:R-:W3:Y:S01]  /*0880*/  LDG.E.64 R12, desc[UR4][R24.64] ;  /* 0x00000004180c7981 */ /* 0x000ee2000c1e1b00 */
[----:B------:R-:W-:Y:S01]  /*0890*/  MOV R4, 0x1 ;  /* 0x0000000100047802 */ /* 0x000fe20000000f00 */
        /* <DEDUP_REMOVED lines=16> */
.L_x_713:
[----:B------:R-:W-:Y:S05]  /*09a0*/  BSYNC.RECONVERGENT B0 ;  /* 0x0000000000007941 */ /* 0x000fea0003800200 */
.L_x_712:
        /* <DEDUP_REMOVED lines=24> */
.L_x_715:
[----:B------:R-:W-:Y:S05]  /*0b30*/  BSYNC.RECONVERGENT B0 ;  /* 0x0000000000007941 */ /* 0x000fea0003800200 */
.L_x_714:
[----:B------:R1:W-:Y:S01]  /*0b40*/  STG.E.64 desc[UR4][R26.64], R28 ;  /* 0x0000001c1a007986 */ /* 0x0003e2000c101b04 */
[----:B------:R-:W-:-:S05]  /*0b50*/  IMAD.IADD R6, R3, 0x1, R6 ;  /* 0x0000000103067824 */ /* 0x000fca00078e0206 */
[----:B------:R-:W-:-:S13]  /*0b60*/  ISETP.GE.AND P0, PT, R6, UR6, PT ;  /* 0x0000000606007c0c */ /* 0x000fda000bf06270 */
[----:B-1----:R-:W-:Y:S05]  /*0b70*/  @!P0 BRA `(.L_x_716) ;  /* 0xfffffff800648947 */ /* 0x002fea000383ffff */
[----:B------:R-:W-:Y:S05]  /*0b80*/  EXIT ;  /* 0x000000000000794d */ /* 0x000fea0003800000 */
        .weak           $__internal_0_$__cuda_sm20_div_rn_f64_full
        .type           $__internal_0_$__cuda_sm20_div_rn_f64_full,@function
        .size           $__internal_0_$__cuda_sm20_div_rn_f64_full,(.L_x_757 - $__internal_0_$__cuda_sm20_div_rn_f64_full)
$__internal_0_$__cuda_sm20_div_rn_f64_full:
[----:B------:R-:W-:Y:S01]  /*0b90*/  FSETP.GEU.AND P2, PT, |R13|, 1.469367938527859385e-39, PT ;  /* 0x001000000d00780b */ /* 0x000fe20003f4e200 */
[----:B------:R-:W-:Y:S01]  /*0ba0*/  IMAD.MOV.U32 R2, RZ, RZ, 0x1ca00000 ;  /* 0x1ca00000ff027424 */ /* 0x000fe200078e00ff */
[C---:B------:R-:W-:Y:S01]  /*0bb0*/  FSETP.GEU.AND P0, PT, |R17|.reuse, 1.469367938527859385e-39, PT ;  /* 0x001000001100780b */ /* 0x040fe20003f0e200 */
[----:B------:R-:W-:Y:S01]  /*0bc0*/  IMAD.MOV.U32 R28, RZ, RZ, 0x1 ;  /* 0x00000001ff1c7424 */ /* 0x000fe200078e00ff */
[----:B------:R-:W-:Y:S01]  /*0bd0*/  LOP3.LUT R14, R17, 0x800fffff, RZ, 0xc0, !PT ;  /* 0x800fffff110e7812 */ /* 0x000fe200078ec0ff */
[----:B------:R-:W-:Y:S01]  /*0be0*/  BSSY.RECONVERGENT B2, `(.L_x_717) ;  /* 0x0000052000027945 */ /* 0x000fe20003800200 */
[----:B------:R-:W-:Y:S02]  /*0bf0*/  LOP3.LUT R0, R13, 0x7ff00000, RZ, 0xc0, !PT ;  /* 0x7ff000000d007812 */ /* 0x000fe400078ec0ff */
[----:B------:R-:W-:Y:S01]  /*0c00*/  LOP3.LUT R15, R14, 0x3ff00000, RZ, 0xfc, !PT ;  /* 0x3ff000000e0f7812 */ /* 0x000fe200078efcff */
[----:B------:R-:W-:Y:S01]  /*0c10*/  IMAD.MOV.U32 R14, RZ, RZ, R16 ;  /* 0x000000ffff0e7224 */ /* 0x000fe200078e0010 */
[----:B------:R-:W-:-:S03]  /*0c20*/  LOP3.LUT R7, R17, 0x7ff00000, RZ, 0xc0, !PT ;  /* 0x7ff0000011077812 */ /* 0x000fc600078ec0ff */
[----:B------:R-:W-:Y:S01]  /*0c30*/  @!P2 LOP3.LUT R19, R17, 0x7ff00000, RZ, 0xc0, !PT ;  /* 0x7ff000001113a812 */ /* 0x000fe200078ec0ff */
[----:B------:R-:W-:Y:S01]  /*0c40*/  @!P2 IMAD.MOV.U32 R20, RZ, RZ, RZ ;  /* 0x000000ffff14a224 */ /* 0x000fe200078e00ff */
[----:B------:R-:W-:Y:S01]  /*0c50*/  @!P0 DMUL R14, R16, 8.98846567431157953865e+307 ;  /* 0x7fe00000100e8828 */ /* 0x000fe20000000000 */
[C---:B------:R-:W-:Y:S02]  /*0c60*/  ISETP.GE.U32.AND P1, PT, R0.reuse, R7, PT ;  /* 0x000000070000720c */ /* 0x040fe40003f26070 */
[----:B------:R-:W-:Y:S02]  /*0c70*/  @!P2 ISETP.GE.U32.AND P3, PT, R0, R19, PT ;  /* 0x000000130000a20c */ /* 0x000fe40003f66070 */
[C---:B------:R-:W-:Y:S01]  /*0c80*/  SEL R19, R2.reuse, 0x63400000, !P1 ;  /* 0x6340000002137807 */ /* 0x040fe20004800000 */
[----:B------:R-:W0:Y:S01]  /*0c90*/  MUFU.RCP64H R29, R15 ;  /* 0x0000000f001d7308 */ /* 0x000e220000001800 */
[----:B------:R-:W-:Y:S02]  /*0ca0*/  @!P2 SEL R21, R2, 0x63400000, !P3 ;  /* 0x634000000215a807 */ /* 0x000fe40005800000 */
[----:B------:R-:W-:-:S02]  /*0cb0*/  LOP3.LUT R19, R19, 0x800fffff, R13, 0xf8, !PT ;  /* 0x800fffff13137812 */ /* 0x000fc400078ef80d */
[----:B------:R-:W-:Y:S02]  /*0cc0*/  @!P2 LOP3.LUT R18, R21, 0x80000000, R13, 0xf8, !PT ;  /* 0x800000001512a812 */ /* 0x000fe400078ef80d */
[----:B------:R-:W-:Y:S02]  /*0cd0*/  @!P0 LOP3.LUT R7, R15, 0x7ff00000, RZ, 0xc0, !PT ;  /* 0x7ff000000f078812 */ /* 0x000fe400078ec0ff */
[----:B------:R-:W-:Y:S01]  /*0ce0*/  @!P2 LOP3.LUT R21, R18, 0x100000, RZ, 0xfc, !PT ;  /* 0x001000001215a812 */ /* 0x000fe200078efcff */
[----:B------:R-:W-:-:S06]  /*0cf0*/  IMAD.MOV.U32 R18, RZ, RZ, R12 ;  /* 0x000000ffff127224 */ /* 0x000fcc00078e000c */
[----:B------:R-:W-:Y:S02]  /*0d00*/  @!P2 DFMA R18, R18, 2, -R20 ;  /* 0x400000001212a82b */ /* 0x000fe40000000814 */
[----:B0-----:R-:W-:-:S08]  /*0d10*/  DFMA R20, R28, -R14, 1 ;  /* 0x3ff000001c14742b */ /* 0x001fd0000000080e */
[----:B------:R-:W-:Y:S01]  /*0d20*/  DFMA R20, R20, R20, R20 ;  /* 0x000000141414722b */ /* 0x000fe20000000014 */
[----:B------:R-:W-:-:S04]  /*0d30*/  @!P2 LOP3.LUT R0, R19, 0x7ff00000, RZ, 0xc0, !PT ;  /* 0x7ff000001300a812 */ /* 0x000fc800078ec0ff */
[----:B------:R-:W-:-:S03]  /*0d40*/  IADD3 R22, PT, PT, R0, -0x1, RZ ;  /* 0xffffffff00167810 */ /* 0x000fc60007ffe0ff */
[----:B------:R-:W-:Y:S01]  /*0d50*/  DFMA R28, R28, R20, R28 ;  /* 0x000000141c1c722b */ /* 0x000fe2000000001c */
[----:B------:R-:W-:Y:S01]  /*0d60*/  ISETP.GT.U32.AND P0, PT, R22, 0x7feffffe, PT ;  /* 0x7feffffe1600780c */ /* 0x000fe20003f04070 */
[----:B------:R-:W-:-:S05]  /*0d70*/  VIADD R22, R7, 0xffffffff ;  /* 0xffffffff07167836 */ /* 0x000fca0000000000 */
[----:B------:R-:W-:Y:S01]  /*0d80*/  ISETP.GT.U32.OR P0, PT, R22, 0x7feffffe, P0 ;  /* 0x7feffffe1600780c */ /* 0x000fe20000704470 */
[----:B------:R-:W-:-:S08]  /*0d90*/  DFMA R30, R28, -R14, 1 ;  /* 0x3ff000001c1e742b */ /* 0x000fd0000000080e */
[----:B------:R-:W-:-:S08]  /*0da0*/  DFMA R30, R28, R30, R28 ;  /* 0x0000001e1c1e722b */ /* 0x000fd0000000001c */
[----:B------:R-:W-:-:S08]  /*0db0*/  DMUL R28, R30, R18 ;  /* 0x000000121e1c7228 */ /* 0x000fd00000000000 */
[----:B------:R-:W-:-:S08]  /*0dc0*/  DFMA R20, R28, -R14, R18 ;  /* 0x8000000e1c14722b */ /* 0x000fd00000000012 */
[----:B------:R-:W-:Y:S01]  /*0dd0*/  DFMA R20, R30, R20, R28 ;  /* 0x000000141e14722b */ /* 0x000fe2000000001c */
[----:B------:R-:W-:Y:S10]  /*0de0*/  @P0 BRA `(.L_x_718) ;  /* 0x0000000000700947 */ /* 0x000ff40003800000 */
[----:B------:R-:W-:Y:S02]  /*0df0*/  LOP3.LUT R12, R13, 0x7ff00000, RZ, 0xc0, !PT ;  /* 0x7ff000000d0c7812 */ /* 0x000fe400078ec0ff */
[----:B------:R-:W-:-:S04]  /*0e00*/  LOP3.LUT R7, R17, 0x7ff00000, RZ, 0xc0, !PT ;  /* 0x7ff0000011077812 */ /* 0x000fc800078ec0ff */
[CC--:B------:R-:W-:Y:S02]  /*0e10*/  VIADDMNMX R0, R12.reuse, -R7.reuse, 0xb9600000, !PT ;  /* 0xb96000000c007446 */ /* 0x0c0fe40007800907 */
[----:B------:R-:W-:Y:S01]  /*0e20*/  ISETP.GE.U32.AND P0, PT, R12, R7, PT ;  /* 0x000000070c00720c */ /* 0x000fe20003f06070 */
[----:B------:R-:W-:Y:S01]  /*0e30*/  IMAD.MOV.U32 R12, RZ, RZ, RZ ;  /* 0x000000ffff0c7224 */ /* 0x000fe200078e00ff */
[----:B------:R-:W-:Y:S02]  /*0e40*/  VIMNMX R0, PT, PT, R0, 0x46a00000, PT ;  /* 0x46a0000000007848 */ /* 0x000fe40003fe0100 */
[----:B------:R-:W-:-:S05]  /*0e50*/  SEL R7, R2, 0x63400000, !P0 ;  /* 0x6340000002077807 */ /* 0x000fca0004000000 */
[----:B------:R-:W-:-:S04]  /*0e60*/  IMAD.IADD R0, R0, 0x1, -R7 ;  /* 0x0000000100007824 */ /* 0x000fc800078e0a07 */
[----:B------:R-:W-:-:S06]  /*0e70*/  VIADD R13, R0, 0x7fe00000 ;  /* 0x7fe00000000d7836 */ /* 0x000fcc0000000000 */
[----:B------:R-:W-:-:S10]  /*0e80*/  DMUL R28, R20, R12 ;  /* 0x0000000c141c7228 */ /* 0x000fd40000000000 */
[----:B------:R-:W-:-:S13]  /*0e90*/  FSETP.GTU.AND P0, PT, |R29|, 1.469367938527859385e-39, PT ;  /* 0x001000001d00780b */ /* 0x000fda0003f0c200 */
[----:B------:R-:W-:Y:S05]  /*0ea0*/  @P0 BRA `(.L_x_719) ;  /* 0x0000000000940947 */ /* 0x000fea0003800000 */
[----:B------:R-:W-:-:S06]  /*0eb0*/  DFMA R14, R20, -R14, R18 ;  /* 0x8000000e140e722b */ /* 0x000fcc0000000012 */
[----:B------:R-:W-:-:S04]  /*0ec0*/  IMAD.MOV.U32 R14, RZ, RZ, RZ ;  /* 0x000000ffff0e7224 */ /* 0x000fc800078e00ff */
[C---:B------:R-:W-:Y:S02]  /*0ed0*/  FSETP.NEU.AND P0, PT, R15.reuse, RZ, PT ;  /* 0x000000ff0f00720b */ /* 0x040fe40003f0d000 */
[----:B------:R-:W-:-:S04]  /*0ee0*/  LOP3.LUT R16, R15, 0x80000000, R17, 0x48, !PT ;  /* 0x800000000f107812 */ /* 0x000fc800078e4811 */
[----:B------:R-:W-:-:S07]  /*0ef0*/  LOP3.LUT R15, R16, R13, RZ, 0xfc, !PT ;  /* 0x0000000d100f7212 */ /* 0x000fce00078efcff */
[----:B------:R-:W-:Y:S05]  /*0f00*/  @!P0 BRA `(.L_x_719) ;  /* 0x00000000007c8947 */ /* 0x000fea0003800000 */
[----:B------:R-:W-:Y:S01]  /*0f10*/  IMAD.MOV R13, RZ, RZ, -R0 ;  /* 0x000000ffff0d7224 */ /* 0x000fe200078e0a00 */
[----:B------:R-:W-:Y:S01]  /*0f20*/  IADD3 R0, PT, PT, -R0, -0x43300000, RZ ;  /* 0xbcd0000000007810 */ /* 0x000fe20007ffe1ff */
[----:B------:R-:W-:-:S06]  /*0f30*/  IMAD.MOV.U32 R12, RZ, RZ, RZ ;  /* 0x000000ffff0c7224 */ /* 0x000fcc00078e00ff */
[----:B------:R-:W-:Y:S02]  /*0f40*/  DFMA R12, R28, -R12, R20 ;  /* 0x8000000c1c0c722b */ /* 0x000fe40000000014 */
[----:B------:R-:W-:-:S08]  /*0f50*/  DMUL.RP R20, R20, R14 ;  /* 0x0000000e14147228 */ /* 0x000fd00000008000 */
[----:B------:R-:W-:Y:S02]  /*0f60*/  FSETP.NEU.AND P0, PT, |R13|, R0, PT ;  /* 0x000000000d00720b */ /* 0x000fe40003f0d200 */
[----:B------:R-:W-:Y:S02]  /*0f70*/  LOP3.LUT R7, R21, R16, RZ, 0x3c, !PT ;  /* 0x0000001015077212 */ /* 0x000fe400078e3cff */
[----:B------:R-:W-:Y:S02]  /*0f80*/  FSEL R28, R20, R28, !P0 ;  /* 0x0000001c141c7208 */ /* 0x000fe40004000000 */
[----:B------:R-:W-:Y:S01]  /*0f90*/  FSEL R29, R7, R29, !P0 ;  /* 0x0000001d071d7208 */ /* 0x000fe20004000000 */
[----:B------:R-:W-:Y:S06]  /*0fa0*/  BRA `(.L_x_719) ;  /* 0x0000000000547947 */ /* 0x000fec0003800000 */
.L_x_718:
[----:B------:R-:W-:-:S14]  /*0fb0*/  DSETP.NAN.AND P0, PT, R12, R12, PT ;  /* 0x0000000c0c00722a */ /* 0x000fdc0003f08000 */
[----:B------:R-:W-:Y:S05]  /*0fc0*/  @P0 BRA `(.L_x_720) ;  /* 0x0000000000440947 */ /* 0x000fea0003800000 */
[----:B------:R-:W-:-:S14]  /*0fd0*/  DSETP.NAN.AND P0, PT, R16, R16, PT ;  /* 0x000000101000722a */ /* 0x000fdc0003f08000 */
[----:B------:R-:W-:Y:S05]  /*0fe0*/  @P0 BRA `(.L_x_721) ;  /* 0x0000000000300947 */ /* 0x000fea0003800000 */
[----:B------:R-:W-:Y:S01]  /*0ff0*/  ISETP.NE.AND P0, PT, R0, R7, PT ;  /* 0x000000070000720c */ /* 0x000fe20003f05270 */
[----:B------:R-:W-:Y:S01]  /*1000*/  IMAD.MOV.U32 R28, RZ, RZ, 0x0 ;  /* 0x00000000ff1c7424 */ /* 0x000fe200078e00ff */
[----:B------:R-:W-:-:S11]  /*1010*/  MOV R29, 0xfff80000 ;  /* 0xfff80000001d7802 */ /* 0x000fd60000000f00 */
[----:B------:R-:W-:Y:S05]  /*1020*/  @!P0 BRA `(.L_x_719) ;  /* 0x0000000000348947 */ /* 0x000fea0003800000 */
[----:B------:R-:W-:Y:S02]  /*1030*/  ISETP.NE.AND P0, PT, R0, 0x7ff00000, PT ;  /* 0x7ff000000000780c */ /* 0x000fe40003f05270 */
[----:B------:R-:W-:Y:S02]  /*1040*/  LOP3.LUT R29, R13, 0x80000000, R17, 0x48, !PT ;  /* 0x800000000d1d7812 */ /* 0x000fe400078e4811 */
[----:B------:R-:W-:-:S13]  /*1050*/  ISETP.EQ.OR P0, PT, R7, RZ, !P0 ;  /* 0x000000ff0700720c */ /* 0x000fda0004702670 */
[----:B------:R-:W-:Y:S01]  /*1060*/  @P0 LOP3.LUT R0, R29, 0x7ff00000, RZ, 0xfc, !PT ;  /* 0x7ff000001d000812 */ /* 0x000fe200078efcff */
[----:B------:R-:W-:Y:S02]  /*1070*/  @!P0 IMAD.MOV.U32 R28, RZ, RZ, RZ ;  /* 0x000000ffff1c8224 */ /* 0x000fe400078e00ff */
[----:B------:R-:W-:Y:S02]  /*1080*/  @P0 IMAD.MOV.U32 R28, RZ, RZ, RZ ;  /* 0x000000ffff1c0224 */ /* 0x000fe400078e00ff */
[----:B------:R-:W-:Y:S01]  /*1090*/  @P0 IMAD.MOV.U32 R29, RZ, RZ, R0 ;  /* 0x000000ffff1d0224 */ /* 0x000fe200078e0000 */
[----:B------:R-:W-:Y:S06]  /*10a0*/  BRA `(.L_x_719) ;  /* 0x0000000000147947 */ /* 0x000fec0003800000 */
.L_x_721:
[----:B------:R-:W-:Y:S01]  /*10b0*/  LOP3.LUT R29, R17, 0x80000, RZ, 0xfc, !PT ;  /* 0x00080000111d7812 */ /* 0x000fe200078efcff */
[----:B------:R-:W-:Y:S01]  /*10c0*/  IMAD.MOV.U32 R28, RZ, RZ, R16 ;  /* 0x000000ffff1c7224 */ /* 0x000fe200078e0010 */
[----:B------:R-:W-:Y:S06]  /*10d0*/  BRA `(.L_x_719) ;  /* 0x0000000000087947 */ /* 0x000fec0003800000 */
.L_x_720:
[----:B------:R-:W-:Y:S01]  /*10e0*/  LOP3.LUT R29, R13, 0x80000, RZ, 0xfc, !PT ;  /* 0x000800000d1d7812 */ /* 0x000fe200078efcff */
[----:B------:R-:W-:-:S07]  /*10f0*/  IMAD.MOV.U32 R28, RZ, RZ, R12 ;  /* 0x000000ffff1c7224 */ /* 0x000fce00078e000c */
.L_x_719:
[----:B------:R-:W-:Y:S05]  /*1100*/  BSYNC.RECONVERGENT B2 ;  /* 0x0000000000027941 */ /* 0x000fea0003800200 */
.L_x_717:
[----:B------:R-:W-:Y:S02]  /*1110*/  IMAD.MOV.U32 R12, RZ, RZ, R4 ;  /* 0x000000ffff0c7224 */ /* 0x000fe400078e0004 */
[----:B------:R-:W-:-:S04]  /*1120*/  IMAD.MOV.U32 R13, RZ, RZ, 0x0 ;  /* 0x00000000ff0d7424 */ /* 0x000fc800078e00ff */
[----:B------:R-:W-:Y:S05]  /*1130*/  RET.REL.NODEC R12 `(_Z9normalizePdi) ;  /* 0xffffffec0cb07950 */ /* 0x000fea0003c3ffff */
.L_x_722:
        /* <DEDUP_REMOVED lines=12> */
.L_x_757:


//--------------------- .text._Z20reverse_subtract_rowPdii --------------------------
	.section	.text._Z20reverse_subtract_rowPdii,"ax",@progbits
	.align	128
        .global         _Z20reverse_subtract_rowPdii
        .type           _Z20reverse_subtract_rowPdii,@function
        .size           _Z20reverse_subtract_rowPdii,(.L_x_758 - _Z20reverse_subtract_rowPdii)
        .other          _Z20reverse_subtract_rowPdii,@"STO_CUDA_ENTRY STV_DEFAULT"
_Z20reverse_subtract_rowPdii:
.text._Z20reverse_subtract_rowPdii:
[----:B------:R-:W-:Y:S01]  /*0000*/  LDC R1, c[0x0][0x37c] ;  /* 0x0000df00ff017b82 */ /* 0x000fe20000000800 */
[----:B------:R-:W0:Y:S01]  /*0010*/  S2R R3, SR_TID.X ;  /* 0x0000000000037919 */ /* 0x000e220000002100 */
[----:B------:R-:W0:Y:S01]  /*0020*/  LDCU UR8, c[0x0][0x360] ;  /* 0x00006c00ff0877ac */ /* 0x000e220008000800 */
[----:B------:R-:W0:Y:S01]  /*0030*/  S2R R0, SR_CTAID.X ;  /* 0x0000000000007919 */ /* 0x000e220000002500 */
[----:B------:R-:W1:Y:S01]  /*0040*/  LDCU.64 UR14, c[0x0][0x388] ;  /* 0x00007100ff0e77ac */ /* 0x000e620008000a00 */
[----:B------:R-:W2:Y:S01]  /*0050*/  LDCU UR4, c[0x0][0x370] ;  /* 0x00006e00ff0477ac */ /* 0x000ea20008000800 */
[----:B0-----:R-:W-:Y:S01]  /*0060*/  IMAD R3, R0, UR8, R3 ;  /* 0x0000000800037c24 */ /* 0x001fe2000f8e0203 */
[----:B--2---:R-:W-:-:S04]  /*0070*/  UIMAD UR8, UR8, UR4, URZ ;  /* 0x00000004080872a4 */ /* 0x004fc8000f8e02ff */
[----:B-1----:R-:W-:-:S13]  /*0080*/  ISETP.GE.AND P0, PT, R3, UR15, PT ;  /* 0x0000000f03007c0c */ /* 0x002fda000bf06270 */
[----:B------:R-:W-:Y:S05]  /*0090*/  @P0 EXIT ;  /* 0x000000000000094d */ /* 0x000fea0003800000 */
[----:B------:R-:W0:Y:S01]  /*00a0*/  LDCU.64 UR6, c[0x0][0x380] ;  /* 0x00007000ff0677ac */ /* 0x000e220008000a00 */
[----:B------:R-:W1:Y:S01]  /*00b0*/  LDCU.64 UR12, c[0x0][0x358] ;  /* 0x00006b00ff0c77ac */ /* 0x000e620008000a00 */
[----:B------:R-:W-:-:S04]  /*00c0*/  UIMAD UR4, UR15, UR14, UR15 ;  /* 0x0000000e0f0472a4 */ /* 0x000fc8000f8e020f */
[----:B0-----:R-:W-:-:S06]  /*00d0*/  UIMAD.WIDE UR4, UR4, 0x8, UR6 ;  /* 0x00000008040478a5 */ /* 0x001fcc000f8e0206 */
[----:B------:R-:W-:Y:S02]  /*00e0*/  IMAD.U32 R4, RZ, RZ, UR4 ;  /* 0x00000004ff047e24 */ /* 0x000fe4000f8e00ff */
[----:B------:R-:W-:-:S06]  /*00f0*/  IMAD.U32 R5, RZ, RZ, UR5 ;  /* 0x00000005ff057e24 */ /* 0x000fcc000f8e00ff */
[----:B-1----:R-:W2:Y:S01]  /*0100*/  LDG.E.64 R4, desc[UR12][R4.64] ;  /* 0x0000000c04047981 */ /* 0x002ea2000c1e1b00 */
[----:B------:R-:W0:Y:S01]  /*0110*/  I2F.U32.RP R2, UR8 ;  /* 0x0000000800027d06 */ /* 0x000e220008209000 */
[----:B------:R-:W-:Y:S01]  /*0120*/  VIADD R0, R3, UR8 ;  /* 0x0000000803007c36 */ /* 0x000fe20008000000 */
[----:B------:R-:W-:Y:S01]  /*0130*/  IADD3 R11, PT, PT, RZ, -UR8, RZ ;  /* 0x80000008ff0b7c10 */ /* 0x000fe2000fffe0ff */
[----:B------:R-:W-:Y:S01]  /*0140*/  UIMAD UR4, UR14, UR14, UR15 ;  /* 0x0000000e0e0472a4 */ /* 0x000fe2000f8e020f */
[----:B------:R-:W-:Y:S01]  /*0150*/  ISETP.NE.U32.AND P2, PT, RZ, UR8, PT ;  /* 0x00000008ff007c0c */ /* 0x000fe2000bf45070 */
[----:B------:R-:W-:Y:S01]  /*0160*/  BSSY.RECONVERGENT B0, `(.L_x_723) ;  /* 0x000004c000007945 */ /* 0x000fe20003800200 */
[C---:B------:R-:W-:Y:S01]  /*0170*/  ISETP.GE.AND P0, PT, R0.reuse, UR15, PT ;  /* 0x0000000f00007c0c */ /* 0x040fe2000bf06270 */
[----:B------:R-:W-:Y:S01]  /*0180*/  UIMAD.WIDE UR4, UR4, 0x8, UR6 ;  /* 0x00000008040478a5 */ /* 0x000fe2000f8e0206 */
[----:B------:R-:W-:Y:S02]  /*0190*/  VIMNMX R9, PT, PT, R0, UR15, !PT ;  /* 0x0000000f00097c48 */ /* 0x000fe4000ffe0100 */
[----:B------:R-:W-:-:S04]  /*01a0*/  SEL R12, RZ, 0x1, P0 ;  /* 0x00000001ff0c7807 */ /* 0x000fc80000000000 */
[----:B------:R-:W-:Y:S01]  /*01b0*/  IADD3 R9, PT, PT, R9, -R0, -R12 ;  /* 0x8000000009097210 */ /* 0x000fe20007ffe80c */
[----:B0-----:R-:W0:Y:S02]  /*01c0*/  MUFU.RCP R2, R2 ;  /* 0x0000000200027308 */ /* 0x001e240000001000 */
[----:B0-----:R-:W-:-:S06]  /*01d0*/  VIADD R6, R2, 0xffffffe ;  /* 0x0ffffffe02067836 */ /* 0x001fcc0000000000 */
[----:B------:R0:W1:Y:S02]  /*01e0*/  F2I.FTZ.U32.TRUNC.NTZ R7, R6 ;  /* 0x0000000600077305 */ /* 0x000064000021f000 */
[----:B0-----:R-:W-:Y:S02]  /*01f0*/  IMAD.MOV.U32 R6, RZ, RZ, RZ ;  /* 0x000000ffff067224 */ /* 0x001fe400078e00ff */
[----:B-1----:R-:W-:-:S04]  /*0200*/  IMAD R11, R11, R7, RZ ;  /* 0x000000070b0b7224 */ /* 0x002fc800078e02ff */
[----:B------:R-:W-:-:S06]  /*0210*/  IMAD.HI.U32 R2, R7, R11, R6 ;  /* 0x0000000b07027227 */ /* 0x000fcc00078e0006 */
[----:B------:R-:W-:-:S04]  /*0220*/  IMAD.HI.U32 R7, R2, R9, RZ ;  /* 0x0000000902077227 */ /* 0x000fc800078e00ff */
[----:B------:R-:W-:-:S04]  /*0230*/  IMAD.MOV R0, RZ, RZ, -R7 ;  /* 0x000000ffff007224 */ /* 0x000fc800078e0a07 */
[----:B------:R-:W-:-:S05]  /*0240*/  IMAD R9, R0, UR8, R9 ;  /* 0x0000000800097c24 */ /* 0x000fca000f8e0209 */
[----:B------:R-:W-:-:S13]  /*0250*/  ISETP.GE.U32.AND P0, PT, R9, UR8, PT ;  /* 0x0000000809007c0c */ /* 0x000fda000bf06070 */
[----:B------:R-:W-:Y:S01]  /*0260*/  @P0 IADD3 R9, PT, PT, R9, -UR8, RZ ;  /* 0x8000000809090c10 */ /* 0x000fe2000fffe0ff */
[----:B------:R-:W-:-:S03]  /*0270*/  @P0 VIADD R7, R7, 0x1 ;  /* 0x0000000107070836 */ /* 0x000fc60000000000 */
[----:B------:R-:W-:-:S13]  /*0280*/  ISETP.GE.U32.AND P1, PT, R9, UR8, PT ;  /* 0x0000000809007c0c */ /* 0x000fda000bf26070 */
[----:B------:R-:W-:Y:S01]  /*0290*/  @P1 VIADD R7, R7, 0x1 ;  /* 0x0000000107071836 */ /* 0x000fe20000000000 */
[----:B------:R-:W-:-:S05]  /*02a0*/  @!P2 LOP3.LUT R7, RZ, UR8, RZ, 0x33, !PT ;  /* 0x00000008ff07ac12 */ /* 0x000fca000f8e33ff */
[----:B------:R-:W-:-:S05]  /*02b0*/  IMAD.IADD R12, R12, 0x1, R7 ;  /* 0x000000010c0c7824 */ /* 0x000fca00078e0207 */
[----:B------:R-:W-:-:S04]  /*02c0*/  LOP3.LUT R0, R12, 0x3, RZ, 0xc0, !PT ;  /* 0x000000030c007812 */ /* 0x000fc800078ec0ff */
[----:B------:R-:W-:Y:S02]  /*02d0*/  ISETP.NE.AND P0, PT, R0, 0x3, PT ;  /* 0x000000030000780c */ /* 0x000fe40003f05270 */
[----:B--2---:R-:W-:Y:S02]  /*02e0*/  R2UR UR10, R4 ;  /* 0x00000000040a72ca */ /* 0x004fe400000e0000 */
[----:B------:R-:W-:-:S09]  /*02f0*/  R2UR UR11, R5 ;  /* 0x00000000050b72ca */ /* 0x000fd200000e0000 */
[----:B------:R-:W-:Y:S06]  /*0300*/  @!P0 BRA `(.L_x_724) ;  /* 0x0000000000c48947 */ /* 0x000fec0003800000 */
[----:B------:R-:W0:Y:S01]  /*0310*/  LDC.64 R8, c[0x0][0x380] ;  /* 0x0000e000ff087b82 */ /* 0x000e220000000a00 */
[----:B------:R-:W-:Y:S01]  /*0320*/  IADD3 R0, PT, PT, R12, 0x1, RZ ;  /* 0x000000010c007810 */ /* 0x000fe20007ffe0ff */
[----:B------:R-:W-:-:S03]  /*0330*/  IMAD.U32 R2, RZ, RZ, UR14 ;  /* 0x0000000eff027e24 */ /* 0x000fc6000f8e00ff */
[----:B------:R-:W-:Y:S01]  /*0340*/  LOP3.LUT R0, R0, 0x3, RZ, 0xc0, !PT ;  /* 0x0000000300007812 */ /* 0x000fe200078ec0ff */
[C-C-:B------:R-:W-:Y:S02]  /*0350*/  IMAD R13, R2.reuse, UR14, R3.reuse ;  /* 0x0000000e020d7c24 */ /* 0x140fe4000f8e0203 */
[----:B------:R-:W-:Y:S02]  /*0360*/  IMAD R25, R2, UR15, R3 ;  /* 0x0000000f02197c24 */ /* 0x000fe4000f8e0203 */
[----:B------:R-:W-:-:S07]  /*0370*/  IMAD.MOV R24, RZ, RZ, -R0 ;  /* 0x000000ffff187224 */ /* 0x000fce00078e0a00 */
.L_x_727:
[----:B0-----:R-:W-:-:S06]  /*0380*/  IMAD.WIDE R14, R25, 0x8, R8 ;  /* 0x00000008190e7825 */ /* 0x001fcc00078e0208 */
[----:B------:R-:W2:Y:S01]  /*0390*/  LDG.E.64 R14, desc[UR12][R14.64] ;  /* 0x0000000c0e0e7981 */ /* 0x000ea2000c1e1b00 */
[----:B-1----:R-:W0:Y:S01]  /*03a0*/  MUFU.RCP64H R5, UR11 ;  /* 0x0000000b00057d08 */ /* 0x002e220008001800 */
[----:B------:R-:W-:Y:S01]  /*03b0*/  IMAD.U32 R6, RZ, RZ, UR10 ;  /* 0x0000000aff067e24 */ /* 0x000fe2000f8e00ff */
[----:B------:R-:W-:Y:S01]  /*03c0*/  MOV R7, UR11 ;  /* 0x0000000b00077c02 */ /* 0x000fe20008000f00 */
[----:B------:R-:W-:Y:S01]  /*03d0*/  IMAD.MOV.U32 R4, RZ, RZ, 0x1 ;  /* 0x00000001ff047424 */ /* 0x000fe200078e00ff */
[----:B------:R-:W-:Y:S01]  /*03e0*/  BSSY.RECONVERGENT B1, `(.L_x_725) ;  /* 0x0000017000017945 */ /* 0x000fe20003800200 */
[----:B------:R-:W-:-:S04]  /*03f0*/  IMAD.WIDE R10, R13, 0x8, R8 ;  /* 0x000000080d0a7825 */ /* 0x000fc800078e0208 */
[----:B0-----:R-:W-:-:S08]  /*0400*/  DFMA R6, R4, -R6, 1 ;  /* 0x3ff000000406742b */ /* 0x001fd00000000806 */
[----:B------:R-:W-:-:S08]  /*0410*/  DFMA R6, R6, R6, R6 ;  /* 0x000000060606722b */ /* 0x000fd00000000006 */
[----:B------:R-:W-:Y:S01]  /*0420*/  DFMA R6, R4, R6, R4 ;  /* 0x000000060406722b */ /* 0x000fe20000000004 */
[----:B------:R-:W-:Y:S02]  /*0430*/  IMAD.U32 R4, RZ, RZ, UR10 ;  /* 0x0000000aff047e24 */ /* 0x000fe4000f8e00ff */
[----:B------:R-:W-:-:S06]  /*0440*/  IMAD.U32 R5, RZ, RZ, UR11 ;  /* 0x0000000bff057e24 */ /* 0x000fcc000f8e00ff */
[----:B------:R-:W-:-:S08]  /*0450*/  DFMA R4, R6, -R4, 1 ;  /* 0x3ff000000604742b */ /* 0x000fd00000000804 */
[----:B------:R-:W-:-:S08]  /*0460*/  DFMA R4, R6, R4, R6 ;  /* 0x000000040604722b */ /* 0x000fd00000000006 */
[----:B--2---:R-:W-:Y:S01]  /*0470*/  DMUL R28, R14, R4 ;  /* 0x000000040e1c7228 */ /* 0x004fe20000000000 */
[----:B------:R-:W-:-:S07]  /*0480*/  FSETP.GEU.AND P1, PT, |R15|, 6.5827683646048100446e-37, PT ;  /* 0x036000000f00780b */ /* 0x000fce0003f2e200 */
[----:B------:R-:W-:-:S08]  /*0490*/  DFMA R6, R28, -UR10, R14 ;  /* 0x8000000a1c067c2b */ /* 0x000fd0000800000e */
[----:B------:R-:W-:-:S10]  /*04a0*/  DFMA R28, R4, R6, R28 ;  /* 0x00000006041c722b */ /* 0x000fd4000000001c */
[----:B------:R-:W-:-:S05]  /*04b0*/  FFMA R0, RZ, UR11, R29 ;  /* 0x0000000bff007c23 */ /* 0x000fca000800001d */
[----:B------:R-:W-:-:S13]  /*04c0*/  FSETP.GT.AND P0, PT, |R0|, 1.469367938527859385e-39, PT ;  /* 0x001000000000780b */ /* 0x000fda0003f04200 */
[----:B------:R-:W-:Y:S05]  /*04d0*/  @P0 BRA P1, `(.L_x_726) ;  /* 0x00000000001c0947 */ /* 0x000fea0000800000 */
[----:B------:R-:W-:Y:S01]  /*04e0*/  IMAD.U32 R5, RZ, RZ, UR11 ;  /* 0x0000000bff057e24 */ /* 0x000fe2000f8e00ff */
[----:B------:R-:W-:Y:S01]  /*04f0*/  MOV R18, UR10 ;  /* 0x0000000a00127c02 */ /* 0x000fe20008000f00 */
[----:B------:R-:W-:Y:S02]  /*0500*/  IMAD.U32 R19, RZ, RZ, UR11 ;  /* 0x0000000bff137e24 */ /* 0x000fe4000f8e00ff */
[----:B------:R-:W-:Y:S01]  /*0510*/  IMAD.U32 R4, RZ, RZ, UR10 ;  /* 0x0000000aff047e24 */ /* 0x000fe2000f8e00ff */
[----:B------:R-:W-:Y:S02]  /*0520*/  MOV R19, R5 ;  /* 0x0000000500137202 */ /* 0x000fe40000000f00 */
[----:B------:R-:W-:-:S07]  /*0530*/  MOV R4, 0x550 ;  /* 0x0000055000047802 */ /* 0x000fce0000000f00 */
[----:B------:R-:W-:Y:S05]  /*0540*/  CALL.REL.NOINC `($__internal_1_$__cuda_sm20_div_rn_f64_full) ;  /* 0x0000000800c47944 */ /* 0x000fea0003c00000 */
.L_x_726:
[----:B------:R-:W-:Y:S05]  /*0550*/  BSYNC.RECONVERGENT B1 ;  /* 0x0000000000017941 */ /* 0x000fea0003800200 */
.L_x_725:
[----:B------:R-:W-:Y:S01]  /*0560*/  IMAD.U32 R14, RZ, RZ, UR4 ;  /* 0x00000004ff0e7e24 */ /* 0x000fe2000f8e00ff */
[----:B------:R-:W2:Y:S01]  /*0570*/  LDG.E.64 R6, desc[UR12][R10.64] ;  /* 0x0000000c0a067981 */ /* 0x000ea2000c1e1b00 */
[----:B------:R-:W-:-:S05]  /*0580*/  IMAD.U32 R15, RZ, RZ, UR5 ;  /* 0x00000005ff0f7e24 */ /* 0x000fca000f8e00ff */
[----:B------:R-:W2:Y:S01]  /*0590*/  LDG.E.64 R4, desc[UR12][R14.64] ;  /* 0x0000000c0e047981 */ /* 0x000ea2000c1e1b00 */
[----:B------:R-:W-:-:S05]  /*05a0*/  VIADD R24, R24, 0x1 ;  /* 0x0000000118187836 */ /* 0x000fca0000000000 */
[----:B------:R-:W-:Y:S01]  /*05b0*/  ISETP.NE.AND P0, PT, R24, RZ, PT ;  /* 0x000000ff1800720c */ /* 0x000fe20003f05270 */
[----:B------:R-:W-:Y:S01]  /*05c0*/  VIADD R13, R13, UR8 ;  /* 0x000000080d0d7c36 */ /* 0x000fe20008000000 */
[----:B------:R-:W-:Y:S01]  /*05d0*/  IADD3 R3, PT, PT, R3, UR8, RZ ;  /* 0x0000000803037c10 */ /* 0x000fe2000fffe0ff */
[----:B------:R-:W-:Y:S01]  /*05e0*/  VIADD R25, R25, UR8 ;  /* 0x0000000819197c36 */ /* 0x000fe20008000000 */
[----:B--2---:R-:W-:-:S07]  /*05f0*/  DFMA R4, R4, -R28, R6 ;  /* 0x8000001c0404722b */ /* 0x004fce0000000006 */
[----:B------:R1:W-:Y:S02]  /*0600*/  STG.E.64 desc[UR12][R10.64], R4 ;  /* 0x000000040a007986 */ /* 0x0003e4000c101b0c */
[----:B------:R-:W-:Y:S05]  /*0610*/  @P0 BRA `(.L_x_727) ;  /* 0xfffffffc00580947 */ /* 0x000fea000383ffff */
.L_x_724:
[----:B------:R-:W-:Y:S05]  /*0620*/  BSYNC.RECONVERGENT B0 ;  /* 0x0000000000007941 */ /* 0x000fea0003800200 */
.L_x_723:
[----:B------:R-:W0:Y:S01]  /*0630*/  LDC R24, c[0x0][0x388] ;  /* 0x0000e200ff187b82 */ /* 0x000e220000000800 */
[----:B------:R-:W-:Y:S01]  /*0640*/  ISETP.GE.U32.AND P0, PT, R12, 0x3, PT ;  /* 0x000000030c00780c */ /* 0x000fe20003f06070 */
[----:B------:R-:W2:Y:S06]  /*0650*/  LDCU UR6, c[0x0][0x38c] ;  /* 0x00007180ff0677ac */ /* 0x000eac0008000800 */
[----:B------:R-:W3:Y:S08]  /*0660*/  LDC.64 R8, c[0x0][0x380] ;  /* 0x0000e000ff087b82 */ /* 0x000ef00000000a00 */
[----:B-1----:R-:W1:Y:S01]  /*0670*/  LDC.64 R10, c[0x0][0x388] ;  /* 0x0000e200ff0a7b82 */ /* 0x002e620000000a00 */
[----:B--2---:R-:W-:Y:S05]  /*0680*/  @!P0 EXIT ;  /* 0x000000000000894d */ /* 0x004fea0003800000 */
.L_x_736:
[----:B-1----:R-:W-:-:S04]  /*0690*/  IMAD R27, R11, R10, R3 ;  /* 0x0000000a0b1b7224 */ /* 0x002fc800078e0203 */
[----:B---3--:R-:W-:-:S05]  /*06a0*/  IMAD.WIDE R26, R27, 0x8, R8 ;  /* 0x000000081b1a7825 */ /* 0x008fca00078e0208 */
[----:B--2---:R-:W2:Y:S01]  /*06b0*/  LDG.E.64 R14, desc[UR12][R26.64] ;  /* 0x0000000c1a0e7981 */ /* 0x004ea2000c1e1b00 */
[----:B------:R-:W1:Y:S01]  /*06c0*/  MUFU.RCP64H R5, UR11 ;  /* 0x0000000b00057d08 */ /* 0x000e620008001800 */
[----:B------:R-:W-:Y:S01]  /*06d0*/  IMAD.U32 R6, RZ, RZ, UR10 ;  /* 0x0000000aff067e24 */ /* 0x000fe2000f8e00ff */
[----:B------:R-:W-:Y:S01]  /*06e0*/  MOV R7, UR11 ;  /* 0x0000000b00077c02 */ /* 0x000fe20008000f00 */
[----:B------:R-:W-:Y:S01]  /*06f0*/  IMAD.MOV.U32 R4, RZ, RZ, 0x1 ;  /* 0x00000001ff047424 */ /* 0x000fe200078e00ff */
[----:B------:R-:W-:Y:S05]  /*0700*/  BSSY.RECONVERGENT B0, `(.L_x_728) ;  /* 0x0000016000007945 */ /* 0x000fea0003800200 */
[----:B-1----:R-:W-:-:S08]  /*0710*/  DFMA R6, R4, -R6, 1 ;  /* 0x3ff000000406742b */ /* 0x002fd00000000806 */
        /* <DEDUP_REMOVED lines=19> */
[----:B0-----:R-:W-:Y:S05]  /*0850*/  CALL.REL.NOINC `($__internal_1_$__cuda_sm20_div_rn_f64_full) ;  /* 0x0000000800007944 */ /* 0x001fea0003c00000 */
.L_x_729:
[----:B------:R-:W-:Y:S05]  /*0860*/  BSYNC.RECONVERGENT B0 ;  /* 0x0000000000007941 */ /* 0x000fea0003800200 */
.L_x_728:
[----:B0-----:R-:W-:Y:S02]  /*0870*/  IMAD R13, R24, R24, R3 ;  /* 0x00000018180d7224 */ /* 0x001fe400078e0203 */
[----:B------:R-:W-:Y:S02]  /*0880*/  IMAD.U32 R18, RZ, RZ, UR4 ;  /* 0x00000004ff127e24 */ /* 0x000fe4000f8e00ff */
[----:B------:R-:W-:Y:S02]  /*0890*/  IMAD.U32 R19, RZ, RZ, UR5 ;  /* 0x00000005ff137e24 */ /* 0x000fe4000f8e00ff */
[----:B------:R-:W-:-:S03]  /*08a0*/  IMAD.WIDE R12, R13, 0x8, R8 ;  /* 0x000000080d0c7825 */ /* 0x000fc600078e0208 */
[----:B------:R-:W2:Y:S04]  /*08b0*/  LDG.E.64 R4, desc[UR12][R18.64] ;  /* 0x0000000c12047981 */ /* 0x000ea8000c1e1b00 */
[----:B------:R-:W2:Y:S01]  /*08c0*/  LDG.E.64 R6, desc[UR12][R12.64] ;  /* 0x0000000c0c067981 */ /* 0x000ea2000c1e1b00 */
[----:B------:R-:W-:-:S04]  /*08d0*/  IMAD.U32 R15, RZ, RZ, UR8 ;  /* 0x00000008ff0f7e24 */ /* 0x000fc8000f8e00ff */
[----:B------:R-:W-:Y:S01]  /*08e0*/  IMAD.WIDE R26, R15, 0x8, R26 ;  /* 0x000000080f1a7825 */ /* 0x000fe200078e021a */
[----:B------:R-:W-:-:S03]  /*08f0*/  MOV R16, UR10 ;  /* 0x0000000a00107c02 */ /* 0x000fc60008000f00 */
[----:B------:R-:W-:Y:S01]  /*0900*/  IMAD.U32 R17, RZ, RZ, UR11 ;  /* 0x0000000bff117e24 */ /* 0x000fe2000f8e00ff */
[----:B--2---:R-:W-:-:S07]  /*0910*/  DFMA R4, R4, -R28, R6 ;  /* 0x8000001c0404722b */ /* 0x004fce0000000006 */
[----:B------:R0:W-:Y:S04]  /*0920*/  STG.E.64 desc[UR12][R12.64], R4 ;  /* 0x000000040c007986 */ /* 0x0001e8000c101b0c */
[----:B------:R-:W2:Y:S01]  /*0930*/  LDG.E.64 R14, desc[UR12][R26.64] ;  /* 0x0000000c1a0e7981 */ /* 0x000ea2000c1e1b00 */
[----:B------:R-:W1:Y:S01]  /*0940*/  MUFU.RCP64H R7, UR11 ;  /* 0x0000000b00077d08 */ /* 0x000e620008001800 */
[----:B------:R-:W-:Y:S01]  /*0950*/  IMAD.MOV.U32 R6, RZ, RZ, 0x1 ;  /* 0x00000001ff067424 */ /* 0x000fe200078e00ff */
[----:B------:R-:W-:Y:S05]  /*0960*/  BSSY.RECONVERGENT B0, `(.L_x_730) ;  /* 0x0000016000007945 */ /* 0x000fea0003800200 */
[----:B-1----:R-:W-:-:S08]  /*0970*/  DFMA R16, R6, -R16, 1 ;  /* 0x3ff000000610742b */ /* 0x002fd00000000810 */
[----:B------:R-:W-:-:S08]  /*0980*/  DFMA R16, R16, R16, R16 ;  /* 0x000000101010722b */ /* 0x000fd00000000010 */
[----:B------:R-:W-:Y:S01]  /*0990*/  DFMA R16, R6, R16, R6 ;  /* 0x000000100610722b */ /* 0x000fe20000000006 */
[----:B------:R-:W-:Y:S01]  /*09a0*/  IMAD.U32 R6, RZ, RZ, UR10 ;  /* 0x0000000aff067e24 */ /* 0x000fe2000f8e00ff */
[----:B------:R-:W-:-:S06]  /*09b0*/  MOV R7, UR11 ;  /* 0x0000000b00077c02 */ /* 0x000fcc0008000f00 */
[----:B------:R-:W-:-:S08]  /*09c0*/  DFMA R6, R16, -R6, 1 ;  /* 0x3ff000001006742b */ /* 0x000fd00000000806 */
[----:B------:R-:W-:-:S08]  /*09d0*/  DFMA R6, R16, R6, R16 ;  /* 0x000000061006722b */ /* 0x000fd00000000010 */
[----:B--2---:R-:W-:Y:S01]  /*09e0*/  DMUL R28, R6, R14 ;  /* 0x0000000e061c7228 */ /* 0x004fe20000000000 */
[----:B------:R-:W-:-:S07]  /*09f0*/  FSETP.GEU.AND P1, PT, |R15|, 6.5827683646048100446e-37, PT ;  /* 0x036000000f00780b */ /* 0x000fce0003f2e200 */
[----:B0-----:R-:W-:-:S08]  /*0a00*/  DFMA R4, R28, -UR10, R14 ;  /* 0x8000000a1c047c2b */ /* 0x001fd0000800000e */
[----:B------:R-:W-:-:S10]  /*0a10*/  DFMA R28, R6, R4, R28 ;  /* 0x00000004061c722b */ /* 0x000fd4000000001c */
[----:B------:R-:W-:-:S05]  /*0a20*/  FFMA R0, RZ, UR11, R29 ;  /* 0x0000000bff007c23 */ /* 0x000fca000800001d */
[----:B------:R-:W-:-:S13]  /*0a30*/  FSETP.GT.AND P0, PT, |R0|, 1.469367938527859385e-39, PT ;  /* 0x001000000000780b */ /* 0x000fda0003f04200 */
[----:B------:R-:W-:Y:S05]  /*0a40*/  @P0 BRA P1, `(.L_x_731) ;  /* 0x00000000001c0947 */ /* 0x000fea0000800000 */
[----:B------:R-:W-:Y:S01]  /*0a50*/  IMAD.U32 R5, RZ, RZ, UR11 ;  /* 0x0000000bff057e24 */ /* 0x000fe2000f8e00ff */
[----:B------:R-:W-:Y:S01]  /*0a60*/  MOV R4, UR10 ;  /* 0x0000000a00047c02 */ /* 0x000fe20008000f00 */
[----:B------:R-:W-:Y:S01]  /*0a70*/  IMAD.U32 R19, RZ, RZ, UR11 ;  /* 0x0000000bff137e24 */ /* 0x000fe2000f8e00ff */
[----:B------:R-:W-:Y:S01]  /*0a80*/  MOV R4, 0xac0 ;  /* 0x00000ac000047802 */ /* 0x000fe20000000f00 */
[----:B------:R-:W-:Y:S02]  /*0a90*/  IMAD.U32 R18, RZ, RZ, UR10 ;  /* 0x0000000aff127e24 */ /* 0x000fe4000f8e00ff */
[----:B------:R-:W-:-:S07]  /*0aa0*/  IMAD.MOV.U32 R19, RZ, RZ, R5 ;  /* 0x000000ffff137224 */ /* 0x000fce00078e0005 */
[----:B------:R-:W-:Y:S05]  /*0ab0*/  CALL.REL.NOINC `($__internal_1_$__cuda_sm20_div_rn_f64_full) ;  /* 0x0000000400687944 */ /* 0x000fea0003c00000 */
.L_x_731:
[----:B------:R-:W-:Y:S05]  /*0ac0*/  BSYNC.RECONVERGENT B0 ;  /* 0x0000000000007941 */ /* 0x000fea0003800200 */
.L_x_730:
[----:B------:R-:W-:Y:S01]  /*0ad0*/  MOV R5, UR8 ;  /* 0x0000000800057c02 */ /* 0x000fe20008000f00 */
[----:B------:R-:W-:Y:S02]  /*0ae0*/  IMAD.U32 R18, RZ, RZ, UR4 ;  /* 0x00000004ff127e24 */ /* 0x000fe4000f8e00ff */
[----:B------:R-:W-:Y:S02]  /*0af0*/  IMAD.U32 R19, RZ, RZ, UR5 ;  /* 0x00000005ff137e24 */ /* 0x000fe4000f8e00ff */
[----:B------:R-:W-:-:S03]  /*0b00*/  IMAD.WIDE R12, R5, 0x8, R12 ;  /* 0x00000008050c7825 */ /* 0x000fc600078e020c */
[----:B------:R-:W2:Y:S04]  /*0b10*/  LDG.E.64 R4, desc[UR12][R18.64] ;  /* 0x0000000c12047981 */ /* 0x000ea8000c1e1b00 */
[----:B------:R-:W2:Y:S01]  /*0b20*/  LDG.E.64 R6, desc[UR12][R12.64] ;  /* 0x0000000c0c067981 */ /* 0x000ea2000c1e1b00 */
[----:B------:R-:W-:-:S05]  /*0b30*/  MOV R15, UR8 ;  /* 0x00000008000f7c02 */ /* 0x000fca0008000f00 */
[----:B------:R-:W-:-:S04]  /*0b40*/  IMAD.WIDE R26, R15, 0x8, R26 ;  /* 0x000000080f1a7825 */ /* 0x000fc800078e021a */
[----:B------:R-:W-:Y:S02]  /*0b50*/  IMAD.U32 R16, RZ, RZ, UR10 ;  /* 0x0000000aff107e24 */ /* 0x000fe4000f8e00ff */
[----:B------:R-:W-:Y:S01]  /*0b60*/  IMAD.U32 R17, RZ, RZ, UR11 ;  /* 0x0000000bff117e24 */ /* 0x000fe2000f8e00ff */
[----:B--2---:R-:W-:-:S07]  /*0b70*/  DFMA R4, R4, -R28, R6 ;  /* 0x8000001c0404722b */ /* 0x004fce0000000006 */
[----:B------:R0:W-:Y:S04]  /*0b80*/  STG.E.64 desc[UR12][R12.64], R4 ;  /* 0x000000040c007986 */ /* 0x0001e8000c101b0c */
[----:B------:R-:W2:Y:S01]  /*0b90*/  LDG.E.64 R14, desc[UR12][R26.64] ;  /* 0x0000000c1a0e7981 */ /* 0x000ea2000c1e1b00 */
[----:B------:R-:W1:Y:S01]  /*0ba0*/  MUFU.RCP64H R7, UR11 ;  /* 0x0000000b00077d08 */ /* 0x000e620008001800 */
[----:B------:R-:W-:Y:S01]  /*0bb0*/  MOV R6, 0x1 ;  /* 0x0000000100067802 */ /* 0x000fe20000000f00 */
        /* <DEDUP_REMOVED lines=15> */
[----:B------:R-:W-:Y:S01]  /*0cb0*/  MOV R5, UR11 ;  /* 0x0000000b00057c02 */ /* 0x000fe20008000f00 */
[----:B------:R-:W-:Y:S01]  /*0cc0*/  IMAD.U32 R19, RZ, RZ, UR11 ;  /* 0x0000000bff137e24 */ /* 0x000fe2000f8e00ff */
[----:B------:R-:W-:Y:S01]  /*0cd0*/  MOV R18, UR10 ;  /* 0x0000000a00127c02 */ /* 0x000fe20008000f00 */
[----:B------:R-:W-:Y:S01]  /*0ce0*/  IMAD.U32 R4, RZ, RZ, UR10 ;  /* 0x0000000aff047e24 */ /* 0x000fe2000f8e00ff */
[----:B------:R-:W-:Y:S01]  /*0cf0*/  MOV R4, 0xd20 ;  /* 0x00000d2000047802 */ /* 0x000fe20000000f00 */
[----:B------:R-:W-:-:S07]  /*0d00*/  IMAD.MOV.U32 R19, RZ, RZ, R5 ;  /* 0x000000ffff137224 */ /* 0x000fce00078e0005 */
[----:B------:R-:W-:Y:S05]  /*0d10*/  CALL.REL.NOINC `($__internal_1_$__cuda_sm20_div_rn_f64_full) ;  /* 0x0000000000d07944 */ /* 0x000fea0003c00000 */
.L_x_733:
[----:B------:R-:W-:Y:S05]  /*0d20*/  BSYNC.RECONVERGENT B0 ;  /* 0x0000000000007941 */ /* 0x000fea0003800200 */
.L_x_732:
[----:B------:R-:W-:Y:S01]  /*0d30*/  IMAD.U32 R5, RZ, RZ, UR8 ;  /* 0x00000008ff057e24 */ /* 0x000fe2000f8e00ff */
[----:B------:R-:W-:Y:S01]  /*0d40*/  MOV R18, UR4 ;  /* 0x0000000400127c02 */ /* 0x000fe20008000f00 */
        /* <DEDUP_REMOVED lines=17> */
[----:B------:R-:W-:Y:S01]  /*0e60*/  MOV R6, UR10 ;  /* 0x0000000a00067c02 */ /* 0x000fe20008000f00 */
        /* <DEDUP_REMOVED lines=14> */
[----:B------:R-:W-:Y:S01]  /*0f50*/  IMAD.U32 R18, RZ, RZ, UR10 ;  /* 0x0000000aff127e24 */ /* 0x000fe2000f8e00ff */
[----:B------:R-:W-:-:S07]  /*0f60*/  MOV R19, R5 ;  /* 0x0000000500137202 */ /* 0x000fce0000000f00 */
[----:B------:R-:W-:Y:S05]  /*0f70*/  CALL.REL.NOINC `($__internal_1_$__cuda_sm20_div_rn_f64_full) ;  /* 0x0000000000387944 */ /* 0x000fea0003c00000 */
.L_x_735:
[----:B------:R-:W-:Y:S05]  /*0f80*/  BSYNC.RECONVERGENT B0 ;  /* 0x0000000000007941 */ /* 0x000fea0003800200 */
.L_x_734:
[----:B------:R-:W-:Y:S01]  /*0f90*/  IMAD.U32 R5, RZ, RZ, UR8 ;  /* 0x00000008ff057e24 */ /* 0x000fe2000f8e00ff */
[----:B------:R-:W-:Y:S01]  /*0fa0*/  MOV R15, UR5 ;  /* 0x00000005000f7c02 */ /* 0x000fe20008000f00 */
[----:B------:R-:W-:Y:S02]  /*0fb0*/  IMAD.U32 R14, RZ, RZ, UR4 ;  /* 0x00000004ff0e7e24 */ /* 0x000fe4000f8e00ff */
[----:B------:R-:W-:-:S03]  /*0fc0*/  IMAD.WIDE R12, R5, 0x8, R12 ;  /* 0x00000008050c7825 */ /* 0x000fc600078e020c */
[----:B------:R-:W2:Y:S04]  /*0fd0*/  LDG.E.64 R4, desc[UR12][R14.64] ;  /* 0x0000000c0e047981 */ /* 0x000ea8000c1e1b00 */
[----:B------:R-:W2:Y:S01]  /*0fe0*/  LDG.E.64 R6, desc[UR12][R12.64] ;  /* 0x0000000c0c067981 */ /* 0x000ea2000c1e1b00 */
[----:B------:R-:W-:-:S04]  /*0ff0*/  IMAD.U32 R0, RZ, RZ, UR8 ;  /* 0x00000008ff007e24 */ /* 0x000fc8000f8e00ff */
[----:B------:R-:W-:-:S05]  /*1000*/  IMAD R3, R0, 0x4, R3 ;  /* 0x0000000400037824 */ /* 0x000fca00078e0203 */
[----:B------:R-:W-:Y:S01]  /*1010*/  ISETP.GE.AND P0, PT, R3, UR6, PT ;  /* 0x0000000603007c0c */ /* 0x000fe2000bf06270 */
[----:B--2---:R-:W-:-:S07]  /*1020*/  DFMA R4, R4, -R28, R6 ;  /* 0x8000001c0404722b */ /* 0x004fce0000000006 */
[----:B------:R2:W-:Y:S05]  /*1030*/  STG.E.64 desc[UR12][R12.64], R4 ;  /* 0x000000040c007986 */ /* 0x0005ea000c101b0c */
[----:B------:R-:W-:Y:S05]  /*1040*/  @!P0 BRA `(.L_x_736) ;  /* 0xfffffff400908947 */ /* 0x000fea000383ffff */
[----:B------:R-:W-:Y:S05]  /*1050*/  EXIT ;  /* 0x000000000000794d */ /* 0x000fea0003800000 */
        .weak           $__internal_1_$__cuda_sm20_div_rn_f64_full
        .type           $__internal_1_$__cuda_sm20_div_rn_f64_full,@function
        .size           $__internal_1_$__cuda_sm20_div_rn_f64_full,(.L_x_758 - $__internal_1_$__cuda_sm20_div_rn_f64_full)
$__internal_1_$__cuda_sm20_div_rn_f64_full:
[----:B------:R-:W-:Y:S01]  /*1060*/  FSETP.GEU.AND P2, PT, |R15|, 1.469367938527859385e-39, PT ;  /* 0x001000000f00780b */ /* 0x000fe20003f4e200 */
[----:B------:R-:W-:Y:S01]  /*1070*/  IMAD.MOV.U32 R2, RZ, RZ, 0x1ca00000 ;  /* 0x1ca00000ff027424 */ /* 0x000fe200078e00ff */
[C---:B------:R-:W-:Y:S01]  /*1080*/  FSETP.GEU.AND P0, PT, |R19|.reuse, 1.469367938527859385e-39, PT ;  /* 0x001000001300780b */ /* 0x040fe20003f0e200 */
[----:B------:R-:W-:Y:S01]  /*1090*/  IMAD.MOV.U32 R20, RZ, RZ, R14 ;  /* 0x000000ffff147224 */ /* 0x000fe200078e000e */
[----:B------:R-:W-:Y:S01]  /*10a0*/  LOP3.LUT R16, R19, 0x800fffff, RZ, 0xc0, !PT ;  /* 0x800fffff13107812 */ /* 0x000fe200078ec0ff */
[----:B------:R-:W-:Y:S01]  /*10b0*/  IMAD.MOV.U32 R28, RZ, RZ, 0x1 ;  /* 0x00000001ff1c7424 */ /* 0x000fe200078e00ff */
[----:B------:R-:W-:Y:S01]  /*10c0*/  LOP3.LUT R5, R15, 0x7ff00000, RZ, 0xc0, !PT ;  /* 0x7ff000000f057812 */ /* 0x000fe200078ec0ff */
[----:B------:R-:W-:Y:S01]  /*10d0*/  BSSY.RECONVERGENT B2, `(.L_x_737) ;  /* 0x0000051000027945 */ /* 0x000fe20003800200 */
[----:B------:R-:W-:Y:S02]  /*10e0*/  LOP3.LUT R17, R16, 0x3ff00000, RZ, 0xfc, !PT ;  /* 0x3ff0000010117812 */ /* 0x000fe400078efcff */
[----:B------:R-:W-:-:S02]  /*10f0*/  MOV R16, R18 ;  /* 0x0000001200107202 */ /* 0x000fc40000000f00 */
[C---:B------:R-:W-:Y:S02]  /*1100*/  LOP3.LUT R7, R19.reuse, 0x7ff00000, RZ, 0xc0, !PT ;  /* 0x7ff0000013077812 */ /* 0x040fe400078ec0ff */
[----:B------:R-:W-:Y:S01]  /*1110*/  @!P2 LOP3.LUT R0, R19, 0x7ff00000, RZ, 0xc0, !PT ;  /* 0x7ff000001300a812 */ /* 0x000fe200078ec0ff */
[----:B------:R-:W-:Y:S01]  /*1120*/  @!P0 DMUL R16, R18, 8.98846567431157953865e+307 ;  /* 0x7fe0000012108828 */ /* 0x000fe20000000000 */
[C---:B------:R-:W-:Y:S02]  /*1130*/  ISETP.GE.U32.AND P1, PT, R5.reuse, R7, PT ;  /* 0x000000070500720c */ /* 0x040fe40003f26070 */
[----:B------:R-:W-:Y:S02]  /*1140*/  @!P2 ISETP.GE.U32.AND P3, PT, R5, R0, PT ;  /* 0x000000000500a20c */ /* 0x000fe40003f66070 */
[C---:B------:R-:W-:Y:S01]  /*1150*/  SEL R21, R2.reuse, 0x63400000, !P1 ;  /* 0x6340000002157807 */ /* 0x040fe20004800000 */
[----:B------:R-:W0:Y:S01]  /*1160*/  MUFU.RCP64H R29, R17 ;  /* 0x00000011001d7308 */ /* 0x000e220000001800 */
[----:B------:R-:W-:-:S02]  /*1170*/  @!P2 SEL R23, R2, 0x63400000, !P3 ;  /* 0x634000000217a807 */ /* 0x000fc40005800000 */
[--C-:B------:R-:W-:Y:S02]  /*1180*/  LOP3.LUT R21, R21, 0x800fffff, R15.reuse, 0xf8, !PT ;  /* 0x800fffff15157812 */ /* 0x100fe400078ef80f */
[----:B------:R-:W-:Y:S02]  /*1190*/  @!P2 LOP3.LUT R0, R23, 0x80000000, R15, 0xf8, !PT ;  /* 0x800000001700a812 */ /* 0x000fe400078ef80f */
[----:B------:R-:W-:Y:S02]  /*11a0*/  @!P2 MOV R22, RZ ;  /* 0x000000ff0016a202 */ /* 0x000fe40000000f00 */
[----:B------:R-:W-:Y:S01]  /*11b0*/  @!P2 LOP3.LUT R23, R0, 0x100000, RZ, 0xfc, !PT ;  /* 0x001000000017a812 */ /* 0x000fe200078efcff */
[----:B------:R-:W-:Y:S01]  /*11c0*/  IMAD.MOV.U32 R0, RZ, RZ, R5 ;  /* 0x000000ffff007224 */ /* 0x000fe200078e0005 */
[----:B------:R-:W-:-:S04]  /*11d0*/  @!P0 LOP3.LUT R7, R17, 0x7ff00000, RZ, 0xc0, !PT ;  /* 0x7ff0000011078812 */ /* 0x000fc800078ec0ff */
        /* <DEDUP_REMOVED lines=15> */
[----:B------:R-:W-:-:S04]  /*12d0*/  LOP3.LUT R0, R19, 0x7ff00000, RZ, 0xc0, !PT ;  /* 0x7ff0000013007812 */ /* 0x000fc800078ec0ff */
[CC--:B------:R-:W-:Y:S02]  /*12e0*/  VIADDMNMX R6, R5.reuse, -R0.reuse, 0xb9600000, !PT ;  /* 0xb960000005067446 */ /* 0x0c0fe40007800900 */
[----:B------:R-:W-:Y:S02]  /*12f0*/  ISETP.GE.U32.AND P0, PT, R5, R0, PT ;  /* 0x000000000500720c */ /* 0x000fe40003f06070 */
[----:B------:R-:W-:Y:S02]  /*1300*/  VIMNMX R6, PT, PT, R6, 0x46a00000, PT ;  /* 0x46a0000006067848 */ /* 0x000fe40003fe0100 */
[----:B------:R-:W-:-:S05]  /*1310*/  SEL R5, R2, 0x63400000, !P0 ;  /* 0x6340000002057807 */ /* 0x000fca0004000000 */
[----:B------:R-:W-:Y:S02]  /*1320*/  IMAD.IADD R5, R6, 0x1, -R5 ;  /* 0x0000000106057824 */ /* 0x000fe400078e0a05 */
[----:B------:R-:W-:-:S03]  /*1330*/  IMAD.MOV.U32 R6, RZ, RZ, RZ ;  /* 0x000000ffff067224 */ /* 0x000fc600078e00ff */
[----:B------:R-:W-:-:S06]  /*1340*/  IADD3 R7, PT, PT, R5, 0x7fe00000, RZ ;  /* 0x7fe0000005077810 */ /* 0x000fcc0007ffe0ff */
[----:B------:R-:W-:-:S10]  /*1350*/  DMUL R28, R22, R6 ;  /* 0x00000006161c7228 */ /* 0x000fd40000000000 */
[----:B------:R-:W-:-:S13]  /*1360*/  FSETP.GTU.AND P0, PT, |R29|, 1.469367938527859385e-39, PT ;  /* 0x001000001d00780b */ /* 0x000fda0003f0c200 */
[----:B------:R-:W-:Y:S05]  /*1370*/  @P0 BRA `(.L_x_739) ;  /* 0x0000000000980947 */ /* 0x000fea0003800000 */
[----:B------:R-:W-:Y:S01]  /*1380*/  DFMA R16, R22, -R16, R20 ;  /* 0x800000101610722b */ /* 0x000fe20000000014 */
[----:B------:R-:W-:-:S09]  /*1390*/  IMAD.MOV.U32 R14, RZ, RZ, RZ ;  /* 0x000000ffff0e7224 */ /* 0x000fd200078e00ff */
[C---:B------:R-:W-:Y:S02]  /*13a0*/  FSETP.NEU.AND P0, PT, R17.reuse, RZ, PT ;  /* 0x000000ff1100720b */ /* 0x040fe40003f0d000 */
[----:B------:R-:W-:-:S04]  /*13b0*/  LOP3.LUT R18, R17, 0x80000000, R19, 0x48, !PT ;  /* 0x8000000011127812 */ /* 0x000fc800078e4813 */
[----:B------:R-:W-:-:S07]  /*13c0*/  LOP3.LUT R15, R18, R7, RZ, 0xfc, !PT ;  /* 0x00000007120f7212 */ /* 0x000fce00078efcff */
[----:B------:R-:W-:Y:S05]  /*13d0*/  @!P0 BRA `(.L_x_739) ;  /* 0x0000000000808947 */ /* 0x000fea0003800000 */
[C---:B------:R-:W-:Y:S01]  /*13e0*/  IADD3 R7, PT, PT, -R5.reuse, RZ, RZ ;  /* 0x000000ff05077210 */ /* 0x040fe20007ffe1ff */
[----:B------:R-:W-:Y:S01]  /*13f0*/  IMAD.MOV.U32 R6, RZ, RZ, RZ ;  /* 0x000000ffff067224 */ /* 0x000fe200078e00ff */
[----:B------:R-:W-:-:S05]  /*1400*/  IADD3 R5, PT, PT, -R5, -0x43300000, RZ ;  /* 0xbcd0000005057810 */ /* 0x000fca0007ffe1ff */
[----:B------:R-:W-:Y:S02]  /*1410*/  DFMA R6, R28, -R6, R22 ;  /* 0x800000061c06722b */ /* 0x000fe40000000016 */
[----:B------:R-:W-:-:S08]  /*1420*/  DMUL.RP R22, R22, R14 ;  /* 0x0000000e16167228 */ /* 0x000fd00000008000 */
[----:B------:R-:W-:Y:S02]  /*1430*/  FSETP.NEU.AND P0, PT, |R7|, R5, PT ;  /* 0x000000050700720b */ /* 0x000fe40003f0d200 */
[----:B------:R-:W-:Y:S02]  /*1440*/  LOP3.LUT R18, R23, R18, RZ, 0x3c, !PT ;  /* 0x0000001217127212 */ /* 0x000fe400078e3cff */
[----:B------:R-:W-:Y:S02]  /*1450*/  FSEL R0, R22, R28, !P0 ;  /* 0x0000001c16007208 */ /* 0x000fe40004000000 */
[----:B------:R-:W-:-:S03]  /*1460*/  FSEL R29, R18, R29, !P0 ;  /* 0x0000001d121d7208 */ /* 0x000fc60004000000 */
[----:B------:R-:W-:Y:S01]  /*1470*/  IMAD.MOV.U32 R28, RZ, RZ, R0 ;  /* 0x000000ffff1c7224 */ /* 0x000fe200078e0000 */
[----:B------:R-:W-:Y:S06]  /*1480*/  BRA `(.L_x_739) ;  /* 0x0000000000547947 */ /* 0x000fec0003800000 */
.L_x_738:
[----:B------:R-:W-:-:S14]  /*1490*/  DSETP.NAN.AND P0, PT, R14, R14, PT ;  /* 0x0000000e0e00722a */ /* 0x000fdc0003f08000 */
[----:B------:R-:W-:Y:S05]  /*14a0*/  @P0 BRA `(.L_x_740) ;  /* 0x0000000000440947 */ /* 0x000fea0003800000 */
[----:B------:R-:W-:-:S14]  /*14b0*/  DSETP.NAN.AND P0, PT, R18, R18, PT ;  /* 0x000000121200722a */ /* 0x000fdc0003f08000 */
[----:B------:R-:W-:Y:S05]  /*14c0*/  @P0 BRA `(.L_x_741) ;  /* 0x0000000000300947 */ /* 0x000fea0003800000 */
[----:B------:R-:W-:Y:S01]  /*14d0*/  ISETP.NE.AND P0, PT, R0, R7, PT ;  /* 0x000000070000720c */ /* 0x000fe20003f05270 */
[----:B------:R-:W-:Y:S01]  /*14e0*/  IMAD.MOV.U32 R29, RZ, RZ, -0x80000 ;  /* 0xfff80000ff1d7424 */ /* 0x000fe200078e00ff */
[----:B------:R-:W-:-:S11]  /*14f0*/  MOV R28, 0x0 ;  /* 0x00000000001c7802 */ /* 0x000fd60000000f00 */
[----:B------:R-:W-:Y:S05]  /*1500*/  @!P0 BRA `(.L_x_739) ;  /* 0x0000000000348947 */ /* 0x000fea0003800000 */
[----:B------:R-:W-:Y:S02]  /*1510*/  ISETP.NE.AND P0, PT, R0, 0x7ff00000, PT ;  /* 0x7ff000000000780c */ /* 0x000fe40003f05270 */
[----:B------:R-:W-:Y:S02]  /*1520*/  LOP3.LUT R29, R15, 0x80000000, R19, 0x48, !PT ;  /* 0x800000000f1d7812 */ /* 0x000fe400078e4813 */
[----:B------:R-:W-:-:S13]  /*1530*/  ISETP.EQ.OR P0, PT, R7, RZ, !P0 ;  /* 0x000000ff0700720c */ /* 0x000fda0004702670 */
[----:B------:R-:W-:Y:S01]  /*1540*/  @P0 LOP3.LUT R0, R29, 0x7ff00000, RZ, 0xfc, !PT ;  /* 0x7ff000001d000812 */ /* 0x000fe200078efcff */
[----:B------:R-:W-:Y:S01]  /*1550*/  @!P0 IMAD.MOV.U32 R28, RZ, RZ, RZ ;  /* 0x000000ffff1c8224 */ /* 0x000fe200078e00ff */
[----:B------:R-:W-:-:S03]  /*1560*/  @P0 MOV R28, RZ ;  /* 0x000000ff001c0202 */ /* 0x000fc60000000f00 */
[----:B------:R-:W-:Y:S01]  /*1570*/  @P0 IMAD.MOV.U32 R29, RZ, RZ, R0 ;  /* 0x000000ffff1d0224 */ /* 0x000fe200078e0000 */
[----:B------:R-:W-:Y:S06]  /*1580*/  BRA `(.L_x_739) ;  /* 0x0000000000147947 */ /* 0x000fec0003800000 */
.L_x_741:
[----:B------:R-:W-:Y:S01]  /*1590*/  LOP3.LUT R29, R19, 0x80000, RZ, 0xfc, !PT ;  /* 0x00080000131d7812 */ /* 0x000fe200078efcff */
[----:B------:R-:W-:Y:S01]  /*15a0*/  IMAD.MOV.U32 R28, RZ, RZ, R18 ;  /* 0x000000ffff1c7224 */ /* 0x000fe200078e0012 */
[----:B------:R-:W-:Y:S06]  /*15b0*/  BRA `(.L_x_739) ;  /* 0x0000000000087947 */ /* 0x000fec0003800000 */
.L_x_740:
[----:B------:R-:W-:Y:S02]  /*15c0*/  LOP3.LUT R29, R15, 0x80000, RZ, 0xfc, !PT ;  /* 0x000800000f1d7812 */ /* 0x000fe400078efcff */
[----:B------:R-:W-:-:S07]  /*15d0*/  MOV R28, R14 ;  /* 0x0000000e001c7202 */ /* 0x000fce0000000f00 */
.L_x_739:
[----:B------:R-:W-:Y:S05]  /*15e0*/  BSYNC.RECONVERGENT B2 ;  /* 0x0000000000027941 */ /* 0x000fea0003800200 */
.L_x_737:
[----:B------:R-:W-:-:S04]  /*15f0*/  IMAD.MOV.U32 R5, RZ, RZ, 0x0 ;  /* 0x00000000ff057424 */ /* 0x000fc800078e00ff */
[----:B------:R-:W-:Y:S05]  /*1600*/  RET.REL.NODEC R4 `(_Z20reverse_subtract_rowPdii) ;  /* 0xffffffe8047c7950 */ /* 0x000fea0003c3ffff */
.L_x_742:
        /* <DEDUP_REMOVED lines=15> */
.L_x_758:


//--------------------- .text._Z12subtract_rowPdii --------------------------
	.section	.text._Z12subtract_rowPdii,"ax",@progbits
	.align	128
        .global         _Z12subtract_rowPdii
        .type           _Z12subtract_rowPdii,@function
        .size           _Z12subtract_rowPdii,(.L_x_759 - _Z12subtract_rowPdii)
        .other          _Z12subtract_rowPdii,@"STO_CUDA_ENTRY STV_DEFAULT"
_Z12subtract_rowPdii:
.text._Z12subtract_rowPdii:
[----:B------:R-:W-:Y:S01]  /*0000*/  LDC R1, c[0x0][0x37c] ;  /* 0x0000df00ff017b82 */ /* 0x000fe20000000800 */
[----:B------:R-:W0:Y:S07]  /*0010*/  S2R R0, SR_TID.X ;  /* 0x0000000000007919 */ /* 0x000e2e0000002100 */
[----:B------:R-:W1:Y:S01]  /*0020*/  LDC.64 R4, c[0x0][0x388] ;  /* 0x0000e200ff047b82 */ /* 0x000e620000000a00 */
[----:B------:R-:W0:Y:S01]  /*0030*/  LDCU UR4, c[0x0][0x360] ;  /* 0x00006c00ff0477ac */ /* 0x000e220008000800 */
[----:B------:R-:W0:Y:S01]  /*0040*/  S2R R3, SR_CTAID.X ;  /* 0x0000000000037919 */ /* 0x000e220000002500 */
[----:B------:R-:W2:Y:S01]  /*0050*/  LDCU UR7, c[0x0][0x364] ;  /* 0x00006c80ff0777ac */ /* 0x000ea20008000800 */
[----:B------:R-:W3:Y:S01]  /*0060*/  LDCU UR5, c[0x0][0x374] ;  /* 0x00006e80ff0577ac */ /* 0x000ee20008000800 */
[----:B0-----:R-:W-:-:S02]  /*0070*/  IMAD R0, R3, UR4, R0 ;  /* 0x0000000403007c24 */ /* 0x001fc4000f8e0200 */
[----:B-1----:R-:W-:-:S04]  /*0080*/  VIADD R3, R5, 0x1 ;  /* 0x0000000105037836 */ /* 0x002fc80000000000 */
[----:B------:R-:W-:-:S05]  /*0090*/  IMAD.IADD R7, R0, 0x1, R3 ;  /* 0x0000000100077824 */ /* 0x000fca00078e0203 */
[----:B------:R-:W-:-:S13]  /*00a0*/  ISETP.GE.AND P0, PT, R7, R4, PT ;  /* 0x000000040700720c */ /* 0x000fda0003f06270 */
[----:B--23--:R-:W-:Y:S05]  /*00b0*/  @P0 EXIT ;  /* 0x000000000000094d */ /* 0x00cfea0003800000 */
[----:B------:R-:W0:Y:S01]  /*00c0*/  LDC.64 R10, c[0x0][0x380] ;  /* 0x0000e000ff0a7b82 */ /* 0x000e220000000a00 */
[----:B------:R-:W1:Y:S01]  /*00d0*/  LDCU.64 UR8, c[0x0][0x358] ;  /* 0x00006b00ff0877ac */ /* 0x000e620008000a00 */
[----:B------:R-:W-:-:S04]  /*00e0*/  IMAD R23, R5, R4, R5 ;  /* 0x0000000405177224 */ /* 0x000fc800078e0205 */
[----:B0-----:R-:W-:-:S06]  /*00f0*/  IMAD.WIDE R22, R23, 0x8, R10 ;  /* 0x0000000817167825 */ /* 0x001fcc00078e020a */
[----:B-1----:R-:W5:Y:S01]  /*0100*/  LDG.E.64 R22, desc[UR8][R22.64] ;  /* 0x0000000816167981 */ /* 0x002f62000c1e1b00 */
[----:B------:R-:W-:Y:S01]  /*0110*/  UIMAD UR6, UR7, UR5, URZ ;  /* 0x00000005070672a4 */ /* 0x000fe2000f8e02ff */
[----:B------:R-:W0:Y:S05]  /*0120*/  S2R R0, SR_CTAID.Y ;  /* 0x0000000000007919 */ /* 0x000e2a0000002600 */
[----:B------:R-:W-:Y:S01]  /*0130*/  IMAD R15, RZ, RZ, -UR6 ;  /* 0x80000006ff0f7e24 */ /* 0x000fe2000f8e02ff */
[----:B------:R-:W1:Y:S01]  /*0140*/  S2R R2, SR_TID.Y ;  /* 0x0000000000027919 */ /* 0x000e620000002200 */
[----:B------:R-:W-:Y:S01]  /*0150*/  ISETP.NE.U32.AND P3, PT, RZ, UR6, PT ;  /* 0x00000006ff007c0c */ /* 0x000fe2000bf65070 */
[----:B------:R-:W2:Y:S08]  /*0160*/  I2F.U32.RP R12, UR6 ;  /* 0x00000006000c7d06 */ /* 0x000eb00008209000 */
[----:B--2---:R-:W2:Y:S01]  /*0170*/  MUFU.RCP R12, R12 ;  /* 0x0000000c000c7308 */ /* 0x004ea20000001000 */
[----:B0-----:R-:W-:Y:S01]  /*0180*/  VIADD R9, R0, UR5 ;  /* 0x0000000500097c36 */ /* 0x001fe20008000000 */
[----:B------:R-:W0:Y:S03]  /*0190*/  LDCU UR5, c[0x0][0x370] ;  /* 0x00006e00ff0577ac */ /* 0x000e260008000800 */
[----:B------:R-:W-:Y:S01]  /*01a0*/  IMAD R9, R9, UR7, RZ ;  /* 0x0000000709097c24 */ /* 0x000fe2000f8e02ff */
[----:B-1----:R-:W-:Y:S01]  /*01b0*/  IADD3 R6, PT, PT, R2, R5, RZ ;  /* 0x0000000502067210 */ /* 0x002fe20007ffe0ff */
[----:B--2---:R-:W-:-:S02]  /*01c0*/  VIADD R14, R12, 0xffffffe ;  /* 0x0ffffffe0c0e7836 */ /* 0x004fc40000000000 */
[----:B------:R-:W-:Y:S01]  /*01d0*/  IMAD R0, R0, UR7, R2 ;  /* 0x0000000700007c24 */ /* 0x000fe2000f8e0202 */
[----:B------:R-:W-:Y:S02]  /*01e0*/  IADD3 R13, PT, PT, R6, 0x1, R9 ;  /* 0x00000001060d7810 */ /* 0x000fe40007ffe009 */
[----:B------:R-:W-:Y:S02]  /*01f0*/  LOP3.LUT R8, RZ, R9, RZ, 0x33, !PT ;  /* 0x00000009ff087212 */ /* 0x000fe400078e33ff */
[----:B------:R-:W-:Y:S01]  /*0200*/  VIADDMNMX R13, R4, 0x1, R13, !PT ;  /* 0x00000001040d7846 */ /* 0x000fe2000780010d */
[----:B------:R-:W1:Y:S01]  /*0210*/  F2I.FTZ.U32.TRUNC.NTZ R9, R14 ;  /* 0x0000000e00097305 */ /* 0x000e62000021f000 */
[----:B------:R-:W-:Y:S02]  /*0220*/  IADD3 R3, PT, PT, R3, R0, RZ ;  /* 0x0000000003037210 */ /* 0x000fe40007ffe0ff */
[----:B------:R-:W-:Y:S01]  /*0230*/  IADD3 R13, PT, PT, -R6, R13, R8 ;  /* 0x0000000d060d7210 */ /* 0x000fe20007ffe108 */
[----:B------:R-:W-:Y:S01]  /*0240*/  IMAD.MOV.U32 R8, RZ, RZ, RZ ;  /* 0x000000ffff087224 */ /* 0x000fe200078e00ff */
[----:B0-----:R-:W-:Y:S01]  /*0250*/  UIMAD UR4, UR4, UR5, URZ ;  /* 0x00000005040472a4 */ /* 0x001fe2000f8e02ff */
[----:B------:R-:W-:Y:S01]  /*0260*/  VIADD R2, R3, UR6 ;  /* 0x0000000603027c36 */ /* 0x000fe20008000000 */
[----:B------:R-:W-:-:S02]  /*0270*/  ISETP.NE.AND P0, PT, R13, RZ, PT ;  /* 0x000000ff0d00720c */ /* 0x000fc40003f05270 */
[----:B------:R-:W-:Y:S01]  /*0280*/  IADD3 R6, PT, PT, R13, -0x1, RZ ;  /* 0xffffffff0d067810 */ /* 0x000fe20007ffe0ff */
[----:B------:R-:W-:Y:S01]  /*0290*/  VIADD R24, R2, UR6 ;  /* 0x0000000602187c36 */ /* 0x000fe20008000000 */
[----:B------:R-:W-:Y:S01]  /*02a0*/  SEL R0, RZ, 0x1, !P0 ;  /* 0x00000001ff007807 */ /* 0x000fe20004000000 */
[----:B-1----:R-:W-:-:S04]  /*02b0*/  IMAD R15, R15, R9, RZ ;  /* 0x000000090f0f7224 */ /* 0x002fc800078e02ff */
[----:B------:R-:W-:-:S04]  /*02c0*/  IMAD.HI.U32 R9, R9, R15, R8 ;  /* 0x0000000f09097227 */ /* 0x000fc800078e0008 */
[----:B------:R-:W-:-:S04]  /*02d0*/  @!P0 IMAD.MOV R6, RZ, RZ, R13 ;  /* 0x000000ffff068224 */ /* 0x000fc800078e020d */
[----:B------:R-:W-:-:S05]  /*02e0*/  IMAD.HI.U32 R9, R9, R6, RZ ;  /* 0x0000000609097227 */ /* 0x000fca00078e00ff */
[----:B------:R-:W-:-:S05]  /*02f0*/  IADD3 R13, PT, PT, -R9, RZ, RZ ;  /* 0x000000ff090d7210 */ /* 0x000fca0007ffe1ff */
[----:B------:R-:W-:Y:S02]  /*0300*/  IMAD R6, R13, UR6, R6 ;  /* 0x000000060d067c24 */ /* 0x000fe4000f8e0206 */
[-CC-:B------:R-:W-:Y:S02]  /*0310*/  IMAD R13, R3, R4.reuse, R5.reuse ;  /* 0x00000004030d7224 */ /* 0x180fe400078e0205 */
[----:B------:R-:W-:Y:S01]  /*0320*/  IMAD R5, R2, R4, R5 ;  /* 0x0000000402057224 */ /* 0x000fe200078e0205 */
[----:B------:R-:W-:Y:S01]  /*0330*/  ISETP.GE.U32.AND P1, PT, R6, UR6, PT ;  /* 0x0000000606007c0c */ /* 0x000fe2000bf26070 */
[----:B------:R-:W-:-:S04]  /*0340*/  IMAD.WIDE R12, R13, 0x8, R10 ;  /* 0x000000080d0c7825 */ /* 0x000fc800078e020a */
[----:B------:R-:W-:-:S04]  /*0350*/  IMAD.WIDE R10, R5, 0x8, R10 ;  /* 0x00000008050a7825 */ /* 0x000fc800078e020a */
[----:B------:R-:W-:-:S04]  /*0360*/  IMAD.MOV.U32 R5, RZ, RZ, R7 ;  /* 0x000000ffff057224 */ /* 0x000fc800078e0007 */
[----:B------:R-:W-:Y:S02]  /*0370*/  @P1 VIADD R6, R6, -UR6 ;  /* 0x8000000606061c36 */ /* 0x000fe40008000000 */
[----:B------:R-:W-:-:S03]  /*0380*/  @P1 VIADD R9, R9, 0x1 ;  /* 0x0000000109091836 */ /* 0x000fc60000000000 */
[----:B------:R-:W-:-:S13]  /*0390*/  ISETP.GE.U32.AND P2, PT, R6, UR6, PT ;  /* 0x0000000606007c0c */ /* 0x000fda000bf46070 */
[----:B------:R-:W-:Y:S01]  /*03a0*/  @P2 VIADD R9, R9, 0x1 ;  /* 0x0000000109092836 */ /* 0x000fe20000000000 */
[----:B------:R-:W-:-:S04]  /*03b0*/  @!P3 LOP3.LUT R9, RZ, UR6, RZ, 0x33, !PT ;  /* 0x00000006ff09bc12 */ /* 0x000fc8000f8e33ff */
[----:B------:R-:W-:-:S07]  /*03c0*/  IADD3 R4, PT, PT, R0, R9, RZ ;  /* 0x0000000900047210 */ /* 0x000fce0007ffe0ff */
.L_x_750:
[----:B012---:R-:W0:Y:S08]  /*03d0*/  LDC.64 R14, c[0x0][0x388] ;  /* 0x0000e200ff0e7b82 */ /* 0x007e300000000a00 */
[----:B------:R-:W1:Y:S01]  /*03e0*/  LDC.64 R8, c[0x0][0x380] ;  /* 0x0000e000ff087b82 */ /* 0x000e620000000a00 */
[----:B0-----:R-:W-:-:S04]  /*03f0*/  IMAD R15, R15, R14, R5 ;  /* 0x0000000e0f0f7224 */ /* 0x001fc800078e0205 */
[----:B-1----:R-:W-:-:S06]  /*0400*/  IMAD.WIDE R8, R15, 0x8, R8 ;  /* 0x000000080f087825 */ /* 0x002fcc00078e0208 */
[----:B------:R-:W2:Y:S01]  /*0410*/  LDG.E.64 R8, desc[UR8][R8.64] ;  /* 0x0000000808087981 */ /* 0x000ea2000c1e1b00 */
[----:B-----5:R-:W0:Y:S01]  /*0420*/  MUFU.RCP64H R7, R23 ;  /* 0x0000001700077308 */ /* 0x020e220000001800 */
[----:B------:R-:W-:Y:S01]  /*0430*/  HFMA2 R6, -RZ, RZ, 0, 5.9604644775390625e-08 ;  /* 0x00000001ff067431 */ /* 0x000fe200000001ff */
[----:B------:R-:W-:Y:S01]  /*0440*/  BSSY.RECONVERGENT B0, `(.L_x_743) ;  /* 0x0000012000007945 */ /* 0x000fe20003800200 */
[----:B------:R-:W-:-:S04]  /*0450*/  ISETP.GT.AND P1, PT, R3, R14, PT ;  /* 0x0000000e0300720c */ /* 0x000fc80003f24270 */
[----:B0--3--:R-:W-:-:S08]  /*0460*/  DFMA R16, -R22, R6, 1 ;  /* 0x3ff000001610742b */ /* 0x009fd00000000106 */
[----:B------:R-:W-:-:S08]  /*0470*/  DFMA R16, R16, R16, R16 ;  /* 0x000000101010722b */ /* 0x000fd00000000010 */
[----:B------:R-:W-:-:S08]  /*0480*/  DFMA R16, R6, R16, R6 ;  /* 0x000000100610722b */ /* 0x000fd00000000006 */
[----:B------:R-:W-:-:S08]  /*0490*/  DFMA R6, -R22, R16, 1 ;  /* 0x3ff000001606742b */ /* 0x000fd00000000110 */
[----:B------:R-:W-:-:S08]  /*04a0*/  DFMA R6, R16, R6, R16 ;  /* 0x000000061006722b */ /* 0x000fd00000000010 */
[----:B--2---:R-:W-:Y:S01]  /*04b0*/  DMUL R16, R8, R6 ;  /* 0x0000000608107228 */ /* 0x004fe20000000000 */
[----:B------:R-:W-:-:S07]  /*04c0*/  FSETP.GEU.AND P2, PT, |R9|, 6.5827683646048100446e-37, PT ;  /* 0x036000000900780b */ /* 0x000fce0003f4e200 */
[----:B------:R-:W-:-:S08]  /*04d0*/  DFMA R18, -R22, R16, R8 ;  /* 0x000000101612722b */ /* 0x000fd00000000108 */
[----:B------:R-:W-:-:S10]  /*04e0*/  DFMA R6, R6, R18, R16 ;  /* 0x000000120606722b */ /* 0x000fd40000000010 */
[----:B------:R-:W-:-:S05]  /*04f0*/  FFMA R0, RZ, R23, R7 ;  /* 0x00000017ff007223 */ /* 0x000fca0000000007 */
[----:B------:R-:W-:-:S13]  /*0500*/  FSETP.GT.AND P0, PT, |R0|, 1.469367938527859385e-39, PT ;  /* 0x001000000000780b */ /* 0x000fda0003f04200 */
[----:B------:R-:W-:Y:S05]  /*0510*/  @P0 BRA P2, `(.L_x_744) ;  /* 0x0000000000100947 */ /* 0x000fea0001000000 */
[----:B------:R-:W-:-:S07]  /*0520*/  MOV R0, 0x540 ;  /* 0x0000054000007802 */ /* 0x000fce0000000f00 */
[----:B------:R-:W-:Y:S05]  /*0530*/  CALL.REL.NOINC `($__internal_2_$__cuda_sm20_div_rn_f64_full) ;  /* 0x0000000400647944 */ /* 0x000fea0003c00000 */
[----:B------:R-:W-:Y:S02]  /*0540*/  IMAD.MOV.U32 R6, RZ, RZ, R16 ;  /* 0x000000ffff067224 */ /* 0x000fe400078e0010 */
[----:B------:R-:W-:-:S07]  /*0550*/  IMAD.MOV.U32 R7, RZ, RZ, R17 ;  /* 0x000000ffff077224 */ /* 0x000fce00078e0011 */
.L_x_744:
[----:B------:R-:W-:Y:S05]  /*0560*/  BSYNC.RECONVERGENT B0 ;  /* 0x0000000000007941 */ /* 0x000fea0003800200 */
.L_x_743:
[----:B------:R-:W-:Y:S04]  /*0570*/  BSSY.RECONVERGENT B0, `(.L_x_745) ;  /* 0x0000050000007945 */ /* 0x000fe80003800200 */
[----:B------:R-:W-:Y:S05]  /*0580*/  @P1 BRA `(.L_x_746) ;  /* 0x0000000400381947 */ /* 0x000fea0003800000 */
[----:B------:R-:W-:Y:S01]  /*0590*/  LOP3.LUT R20, R4, 0x3, RZ, 0xc0, !PT ;  /* 0x0000000304147812 */ /* 0x000fe200078ec0ff */
[----:B------:R-:W-:Y:S01]  /*05a0*/  BSSY.RECONVERGENT B1, `(.L_x_747) ;  /* 0x0000022000017945 */ /* 0x000fe20003800200 */
[----:B------:R-:W-:Y:S02]  /*05b0*/  MOV R25, R3 ;  /* 0x0000000300197202 */ /* 0x000fe40000000f00 */
[----:B------:R-:W-:-:S13]  /*05c0*/  ISETP.NE.AND P0, PT, R20, 0x3, PT ;  /* 0x000000031400780c */ /* 0x000fda0003f05270 */
[----:B------:R-:W-:Y:S05]  /*05d0*/  @!P0 BRA `(.L_x_748) ;  /* 0x0000000000788947 */ /* 0x000fea0003800000 */
[----:B------:R-:W0:Y:S01]  /*05e0*/  LDC R0, c[0x0][0x388] ;  /* 0x0000e200ff007b82 */ /* 0x000e220000000800 */
[----:B------:R-:W2:Y:S07]  /*05f0*/  LDG.E.64 R16, desc[UR8][R12.64] ;  /* 0x000000080c107981 */ /* 0x000eae000c1e1b00 */
[----:B------:R-:W1:Y:S01]  /*0600*/  LDC.64 R8, c[0x0][0x380] ;  /* 0x0000e000ff087b82 */ /* 0x000e620000000a00 */
[----:B0-----:R-:W-:-:S04]  /*0610*/  IMAD R15, R3, R0, R5 ;  /* 0x00000000030f7224 */ /* 0x001fc800078e0205 */
[----:B-1----:R-:W-:-:S05]  /*0620*/  IMAD.WIDE R14, R15, 0x8, R8 ;  /* 0x000000080f0e7825 */ /* 0x002fca00078e0208 */
[----:B------:R-:W2:Y:S01]  /*0630*/  LDG.E.64 R18, desc[UR8][R14.64] ;  /* 0x000000080e127981 */ /* 0x000ea2000c1e1b00 */
[----:B------:R-:W-:Y:S01]  /*0640*/  ISETP.NE.AND P0, PT, R20, RZ, PT ;  /* 0x000000ff1400720c */ /* 0x000fe20003f05270 */
[----:B------:R-:W-:Y:S01]  /*0650*/  IMAD.MOV.U32 R25, RZ, RZ, R2 ;  /* 0x000000ffff197224 */ /* 0x000fe200078e0002 */
[----:B--2---:R-:W-:-:S07]  /*0660*/  DFMA R16, R16, -R6, R18 ;  /* 0x800000061010722b */ /* 0x004fce0000000012 */
[----:B------:R0:W-:Y:S04]  /*0670*/  STG.E.64 desc[UR8][R14.64], R16 ;  /* 0x000000100e007986 */ /* 0x0001e8000c101b08 */
[----:B------:R-:W-:Y:S05]  /*0680*/  @!P0 BRA `(.L_x_748) ;  /* 0x00000000004c8947 */ /* 0x000fea0003800000 */
[----:B0-----:R-:W-:Y:S01]  /*0690*/  IMAD R15, R2, R0, R5 ;  /* 0x00000000020f7224 */ /* 0x001fe200078e0205 */
[----:B------:R-:W2:Y:S03]  /*06a0*/  LDG.E.64 R16, desc[UR8][R10.64] ;  /* 0x000000080a107981 */ /* 0x000ea6000c1e1b00 */
[----:B------:R-:W-:-:S05]  /*06b0*/  IMAD.WIDE R14, R15, 0x8, R8 ;  /* 0x000000080f0e7825 */ /* 0x000fca00078e0208 */
[----:B------:R-:W2:Y:S01]  /*06c0*/  LDG.E.64 R18, desc[UR8][R14.64] ;  /* 0x000000080e127981 */ /* 0x000ea2000c1e1b00 */
[----:B------:R-:W-:Y:S01]  /*06d0*/  ISETP.NE.AND P0, PT, R20, 0x1, PT ;  /* 0x000000011400780c */ /* 0x000fe20003f05270 */
[----:B------:R-:W-:Y:S01]  /*06e0*/  IMAD.MOV.U32 R25, RZ, RZ, R24 ;  /* 0x000000ffff197224 */ /* 0x000fe200078e0018 */
[----:B--2---:R-:W-:-:S07]  /*06f0*/  DFMA R16, R16, -R6, R18 ;  /* 0x800000061010722b */ /* 0x004fce0000000012 */
[----:B------:R1:W-:Y:S04]  /*0700*/  STG.E.64 desc[UR8][R14.64], R16 ;  /* 0x000000100e007986 */ /* 0x0003e8000c101b08 */
[----:B------:R-:W-:Y:S05]  /*0710*/  @!P0 BRA `(.L_x_748) ;  /* 0x0000000000288947 */ /* 0x000fea0003800000 */
[----:B------:R-:W0:Y:S01]  /*0720*/  LDCU UR5, c[0x0][0x38c] ;  /* 0x00007180ff0577ac */ /* 0x000e220008000800 */
[----:B-1----:R-:W-:-:S04]  /*0730*/  IMAD R15, R24, R0, R5 ;  /* 0x00000000180f7224 */ /* 0x002fc800078e0205 */
[----:B------:R-:W-:-:S04]  /*0740*/  IMAD.WIDE R14, R15, 0x8, R8 ;  /* 0x000000080f0e7825 */ /* 0x000fc800078e0208 */
[----:B0-----:R-:W-:-:S04]  /*0750*/  IMAD R17, R24, R0, UR5 ;  /* 0x0000000518117e24 */ /* 0x001fc8000f8e0200 */
[----:B------:R-:W-:Y:S02]  /*0760*/  IMAD.WIDE R8, R17, 0x8, R8 ;  /* 0x0000000811087825 */ /* 0x000fe400078e0208 */
[----:B------:R-:W2:Y:S04]  /*0770*/  LDG.E.64 R16, desc[UR8][R14.64] ;  /* 0x000000080e107981 */ /* 0x000ea8000c1e1b00 */
[----:B------:R-:W2:Y:S01]  /*0780*/  LDG.E.64 R8, desc[UR8][R8.64] ;  /* 0x0000000808087981 */ /* 0x000ea2000c1e1b00 */
[----:B------:R-:W-:Y:S01]  /*0790*/  IADD3 R25, PT, PT, R24, UR6, RZ ;  /* 0x0000000618197c10 */ /* 0x000fe2000fffe0ff */
[----:B--2---:R-:W-:-:S07]  /*07a0*/  DFMA R16, R8, -R6, R16 ;  /* 0x800000060810722b */ /* 0x004fce0000000010 */
[----:B------:R2:W-:Y:S04]  /*07b0*/  STG.E.64 desc[UR8][R14.64], R16 ;  /* 0x000000100e007986 */ /* 0x0005e8000c101b08 */
.L_x_748:
[----:B------:R-:W-:Y:S05]  /*07c0*/  BSYNC.RECONVERGENT B1 ;  /* 0x0000000000017941 */ /* 0x000fea0003800200 */
.L_x_747:
[----:B------:R-:W-:-:S13]  /*07d0*/  ISETP.GE.U32.AND P0, PT, R4, 0x3, PT ;  /* 0x000000030400780c */ /* 0x000fda0003f06070 */
[----:B------:R-:W-:Y:S05]  /*07e0*/  @!P0 BRA `(.L_x_746) ;  /* 0x0000000000a08947 */ /* 0x000fea0003800000 */
.L_x_749:
[----:B---3--:R-:W3:Y:S08]  /*07f0*/  LDC.64 R8, c[0x0][0x388] ;  /* 0x0000e200ff087b82 */ /* 0x008ef00000000a00 */
[----:B------:R-:W4:Y:S01]  /*0800*/  LDC.64 R20, c[0x0][0x380] ;  /* 0x0000e000ff147b82 */ /* 0x000f220000000a00 */
[CC--:B---3--:R-:W-:Y:S02]  /*0810*/  IMAD R29, R25.reuse, R8.reuse, R9 ;  /* 0x00000008191d7224 */ /* 0x0c8fe400078e0209 */
[----:B------:R-:W-:-:S02]  /*0820*/  IMAD R19, R25, R8, R5 ;  /* 0x0000000819137224 */ /* 0x000fc400078e0205 */
[----:B----4-:R-:W-:-:S04]  /*0830*/  IMAD.WIDE R28, R29, 0x8, R20 ;  /* 0x000000081d1c7825 */ /* 0x010fc800078e0214 */
[----:B------:R-:W-:Y:S01]  /*0840*/  IMAD.WIDE R18, R19, 0x8, R20 ;  /* 0x0000000813127825 */ /* 0x000fe200078e0214 */
[----:B012---:R-:W2:Y:S04]  /*0850*/  LDG.E.64 R16, desc[UR8][R28.64] ;  /* 0x000000081c107981 */ /* 0x007ea8000c1e1b00 */
[----:B------:R-:W2:Y:S01]  /*0860*/  LDG.E.64 R14, desc[UR8][R18.64] ;  /* 0x00000008120e7981 */ /* 0x000ea2000c1e1b00 */
[----:B------:R-:W-:-:S04]  /*0870*/  VIADD R0, R25, UR6 ;  /* 0x0000000619007c36 */ /* 0x000fc80008000000 */
[----:B------:R-:W-:-:S04]  /*0880*/  IMAD R27, R0, R8, R5 ;  /* 0x00000008001b7224 */ /* 0x000fc800078e0205 */
[----:B------:R-:W-:Y:S01]  /*0890*/  IMAD.WIDE R26, R27, 0x8, R20 ;  /* 0x000000081b1a7825 */ /* 0x000fe200078e0214 */
[----:B--2---:R-:W-:-:S03]  /*08a0*/  DFMA R28, R16, -R6, R14 ;  /* 0x80000006101c722b */ /* 0x004fc6000000000e */
[----:B------:R-:W-:-:S04]  /*08b0*/  IMAD R17, R0, R8, R9 ;  /* 0x0000000800117224 */ /* 0x000fc800078e0209 */
[----:B------:R-:W-:Y:S01]  /*08c0*/  IMAD.WIDE R16, R17, 0x8, R20 ;  /* 0x0000000811107825 */ /* 0x000fe200078e0214 */
[----:B------:R0:W-:Y:S04]  /*08d0*/  STG.E.64 desc[UR8][R18.64], R28 ;  /* 0x0000001c12007986 */ /* 0x0001e8000c101b08 */
[----:B------:R-:W2:Y:S04]  /*08e0*/  LDG.E.64 R14, desc[UR8][R26.64] ;  /* 0x000000081a0e7981 */ /* 0x000ea8000c1e1b00 */
[----:B------:R-:W2:Y:S01]  /*08f0*/  LDG.E.64 R16, desc[UR8][R16.64] ;  /* 0x0000000810107981 */ /* 0x000ea2000c1e1b00 */
[----:B------:R-:W-:-:S04]  /*0900*/  VIADD R0, R0, UR6 ;  /* 0x0000000600007c36 */ /* 0x000fc80008000000 */
[----:B------:R-:W-:-:S04]  /*0910*/  IMAD R25, R0, R8, R5 ;  /* 0x0000000800197224 */ /* 0x000fc800078e0205 */
[----:B0-----:R-:W-:Y:S01]  /*0920*/  IMAD.WIDE R18, R25, 0x8, R20 ;  /* 0x0000000819127825 */ /* 0x001fe200078e0214 */
[----:B--2---:R-:W-:-:S03]  /*0930*/  DFMA R28, R16, -R6, R14 ;  /* 0x80000006101c722b */ /* 0x004fc6000000000e */
[----:B------:R-:W-:-:S04]  /*0940*/  IMAD R15, R0, R8, R9 ;  /* 0x00000008000f7224 */ /* 0x000fc800078e0209 */
[----:B------:R-:W-:Y:S01]  /*0950*/  IMAD.WIDE R14, R15, 0x8, R20 ;  /* 0x000000080f0e7825 */ /* 0x000fe200078e0214 */
[----:B------:R0:W-:Y:S04]  /*0960*/  STG.E.64 desc[UR8][R26.64], R28 ;  /* 0x0000001c1a007986 */ /* 0x0001e8000c101b08 */
[----:B------:R-:W2:Y:S04]  /*0970*/  LDG.E.64 R16, desc[UR8][R18.64] ;  /* 0x0000000812107981 */ /* 0x000ea8000c1e1b00 */
[----:B------:R-:W2:Y:S01]  /*0980*/  LDG.E.64 R14, desc[UR8][R14.64] ;  /* 0x000000080e0e7981 */ /* 0x000ea2000c1e1b00 */
[----:B------:R-:W-:-:S05]  /*0990*/  IADD3 R0, PT, PT, R0, UR6, RZ ;  /* 0x0000000600007c10 */ /* 0x000fca000fffe0ff */
[CC--:B------:R-:W-:Y:S02]  /*09a0*/  IMAD R9, R0.reuse, R8.reuse, R9 ;  /* 0x0000000800097224 */ /* 0x0c0fe400078e0209 */
[----:B------:R-:W-:Y:S01]  /*09b0*/  IMAD R25, R0, R8, R5 ;  /* 0x0000000800197224 */ /* 0x000fe200078e0205 */
[----:B--2---:R-:W-:Y:S01]  /*09c0*/  DFMA R16, R14, -R6, R16 ;  /* 0x800000060e10722b */ /* 0x004fe20000000010 */
[----:B------:R-:W-:-:S04]  /*09d0*/  IMAD.WIDE R14, R9, 0x8, R20 ;  /* 0x00000008090e7825 */ /* 0x000fc800078e0214 */
[----:B------:R-:W-:Y:S02]  /*09e0*/  IMAD.WIDE R20, R25, 0x8, R20 ;  /* 0x0000000819147825 */ /* 0x000fe400078e0214 */
[----:B------:R3:W-:Y:S04]  /*09f0*/  STG.E.64 desc[UR8][R18.64], R16 ;  /* 0x0000001012007986 */ /* 0x0007e8000c101b08 */
[----:B0-----:R-:W2:Y:S04]  /*0a00*/  LDG.E.64 R26, desc[UR8][R14.64] ;  /* 0x000000080e1a7981 */ /* 0x001ea8000c1e1b00 */
[----:B------:R-:W2:Y:S01]  /*0a10*/  LDG.E.64 R28, desc[UR8][R20.64] ;  /* 0x00000008141c7981 */ /* 0x000ea2000c1e1b00 */
[----:B------:R-:W-:-:S05]  /*0a20*/  VIADD R25, R0, UR6 ;  /* 0x0000000600197c36 */ /* 0x000fca0008000000 */
[----:B------:R-:W-:Y:S01]  /*0a30*/  ISETP.GT.AND P0, PT, R25, R8, PT ;  /* 0x000000081900720c */ /* 0x000fe20003f04270 */
[----:B--2---:R-:W-:-:S07]  /*0a40*/  DFMA R26, R26, -R6, R28 ;  /* 0x800000061a1a722b */ /* 0x004fce000000001c */
[----:B------:R3:W-:Y:S05]  /*0a50*/  STG.E.64 desc[UR8][R20.64], R26 ;  /* 0x0000001a14007986 */ /* 0x0007ea000c101b08 */
[----:B------:R-:W-:Y:S05]  /*0a60*/  @!P0 BRA `(.L_x_749) ;  /* 0xfffffffc00608947 */ /* 0x000fea000383ffff */
.L_x_746:
[----:B------:R-:W-:Y:S05]  /*0a70*/  BSYNC.RECONVERGENT B0 ;  /* 0x0000000000007941 */ /* 0x000fea0003800200 */
.L_x_745:
[----:B------:R-:W4:Y:S01]  /*0a80*/  LDCU UR5, c[0x0][0x388] ;  /* 0x00007100ff0577ac */ /* 0x000f220008000800 */
[----:B------:R-:W-:-:S05]  /*0a90*/  VIADD R5, R5, UR4 ;  /* 0x0000000405057c36 */ /* 0x000fca0008000000 */
[----:B----4-:R-:W-:-:S13]  /*0aa0*/  ISETP.GE.AND P0, PT, R5, UR5, PT ;  /* 0x0000000505007c0c */ /* 0x010fda000bf06270 */
[----:B------:R-:W-:Y:S05]  /*0ab0*/  @!P0 BRA `(.L_x_750) ;  /* 0xfffffff800448947 */ /* 0x000fea000383ffff */
[----:B------:R-:W-:Y:S05]  /*0ac0*/  EXIT ;  /* 0x000000000000794d */ /* 0x000fea0003800000 */
        .weak           $__internal_2_$__cuda_sm20_div_rn_f64_full
        .type           $__internal_2_$__cuda_sm20_div_rn_f64_full,@function
        .size           $__internal_2_$__cuda_sm20_div_rn_f64_full,(.L_x_759 - $__internal_2_$__cuda_sm20_div_rn_f64_full)
$__internal_2_$__cuda_sm20_div_rn_f64_full:
[----:B------:R-:W-:Y:S01]  /*0ad0*/  FSETP.GEU.AND P3, PT, |R9|, 1.469367938527859385e-39, PT ;  /* 0x001000000900780b */ /* 0x000fe20003f6e200 */
[----:B------:R-:W-:Y:S01]  /*0ae0*/  IMAD.MOV.U32 R26, RZ, RZ, 0x1ca00000 ;  /* 0x1ca00000ff1a7424 */ /* 0x000fe200078e00ff */
[C---:B------:R-:W-:Y:S01]  /*0af0*/  FSETP.GEU.AND P0, PT, |R23|.reuse, 1.469367938527859385e-39, PT ;  /* 0x001000001700780b */ /* 0x040fe20003f0e200 */
[----:B------:R-:W-:Y:S01]  /*0b00*/  IMAD.MOV.U32 R16, RZ, RZ, 0x1 ;  /* 0x00000001ff107424 */ /* 0x000fe200078e00ff */
[----:B------:R-:W-:Y:S01]  /*0b10*/  LOP3.LUT R6, R23, 0x800fffff, RZ, 0xc0, !PT ;  /* 0x800fffff17067812 */ /* 0x000fe200078ec0ff */
[----:B------:R-:W-:Y:S01]  /*0b20*/  BSSY.RECONVERGENT B1, `(.L_x_751) ;  /* 0x0000052000017945 */ /* 0x000fe20003800200 */
[----:B------:R-:W-:Y:S02]  /*0b30*/  LOP3.LUT R25, R9, 0x7ff00000, RZ, 0xc0, !PT ;  /* 0x7ff0000009197812 */ /* 0x000fe400078ec0ff */
[----:B------:R-:W-:Y:S02]  /*0b40*/  LOP3.LUT R7, R6, 0x3ff00000, RZ, 0xfc, !PT ;  /* 0x3ff0000006077812 */ /* 0x000fe400078efcff */
[----:B------:R-:W-:-:S02]  /*0b50*/  MOV R6, R22 ;  /* 0x0000001600067202 */ /* 0x000fc40000000f00 */
[C---:B------:R-:W-:Y:S02]  /*0b60*/  LOP3.LUT R28, R23.reuse, 0x7ff00000, RZ, 0xc0, !PT ;  /* 0x7ff00000171c7812 */ /* 0x040fe400078ec0ff */
[----:B------:R-:W-:Y:S01]  /*0b70*/  @!P3 LOP3.LUT R14, R23, 0x7ff00000, RZ, 0xc0, !PT ;  /* 0x7ff00000170eb812 */ /* 0x000fe200078ec0ff */
[----:B------:R-:W-:Y:S01]  /*0b80*/  @!P0 DMUL R6, R22, 8.98846567431157953865e+307 ;  /* 0x7fe0000016068828 */ /* 0x000fe20000000000 */
[C---:B------:R-:W-:Y:S02]  /*0b90*/  ISETP.GE.U32.AND P2, PT, R25.reuse, R28, PT ;  /* 0x0000001c1900720c */ /* 0x040fe40003f46070 */
[----:B------:R-:W-:Y:S01]  /*0ba0*/  @!P3 ISETP.GE.U32.AND P4, PT, R25, R14, PT ;  /* 0x0000000e1900b20c */ /* 0x000fe20003f86070 */
[----:B------:R-:W-:Y:S01]  /*0bb0*/  IMAD.MOV.U32 R14, RZ, RZ, R8 ;  /* 0x000000ffff0e7224 */ /* 0x000fe200078e0008 */
[C---:B------:R-:W-:Y:S01]  /*0bc0*/  SEL R15, R26.reuse, 0x63400000, !P2 ;  /* 0x634000001a0f7807 */ /* 0x040fe20005000000 */
[----:B------:R-:W0:Y:S01]  /*0bd0*/  MUFU.RCP64H R17, R7 ;  /* 0x0000000700117308 */ /* 0x000e220000001800 */
[----:B------:R-:W-:-:S02]  /*0be0*/  @!P3 SEL R19, R26, 0x63400000, !P4 ;  /* 0x634000001a13b807 */ /* 0x000fc40006000000 */
[--C-:B------:R-:W-:Y:S02]  /*0bf0*/  LOP3.LUT R15, R15, 0x800fffff, R9.reuse, 0xf8, !PT ;  /* 0x800fffff0f0f7812 */ /* 0x100fe400078ef809 */
[----:B------:R-:W-:Y:S02]  /*0c00*/  @!P3 LOP3.LUT R19, R19, 0x80000000, R9, 0xf8, !PT ;  /* 0x800000001313b812 */ /* 0x000fe400078ef809 */
[----:B------:R-:W-:Y:S02]  /*0c10*/  @!P3 MOV R18, RZ ;  /* 0x000000ff0012b202 */ /* 0x000fe40000000f00 */
[----:B------:R-:W-:Y:S02]  /*0c20*/  @!P3 LOP3.LUT R19, R19, 0x100000, RZ, 0xfc, !PT ;  /* 0x001000001313b812 */ /* 0x000fe400078efcff */
[----:B------:R-:W-:-:S04]  /*0c30*/  @!P0 LOP3.LUT R28, R7, 0x7ff00000, RZ, 0xc0, !PT ;  /* 0x7ff00000071c8812 */ /* 0x000fc800078ec0ff */
[----:B------:R-:W-:Y:S02]  /*0c40*/  @!P3 DFMA R14, R14, 2, -R18 ;  /* 0x400000000e0eb82b */ /* 0x000fe40000000812 */
[----:B0-----:R-:W-:-:S08]  /*0c50*/  DFMA R18, R16, -R6, 1 ;  /* 0x3ff000001012742b */ /* 0x001fd00000000806 */
[----:B------:R-:W-:-:S08]  /*0c60*/  DFMA R18, R18, R18, R18 ;  /* 0x000000121212722b */ /* 0x000fd00000000012 */
[----:B------:R-:W-:-:S08]  /*0c70*/  DFMA R18, R16, R18, R16 ;  /* 0x000000121012722b */ /* 0x000fd00000000010 */
[----:B------:R-:W-:-:S08]  /*0c80*/  DFMA R16, R18, -R6, 1 ;  /* 0x3ff000001210742b */ /* 0x000fd00000000806 */
[----:B------:R-:W-:-:S08]  /*0c90*/  DFMA R16, R18, R16, R18 ;  /* 0x000000101210722b */ /* 0x000fd00000000012 */
[----:B------:R-:W-:-:S08]  /*0ca0*/  DMUL R18, R16, R14 ;  /* 0x0000000e10127228 */ /* 0x000fd00000000000 */
[----:B------:R-:W-:-:S08]  /*0cb0*/  DFMA R20, R18, -R6, R14 ;  /* 0x800000061214722b */ /* 0x000fd0000000000e */
[----:B------:R-:W-:Y:S01]  /*0cc0*/  DFMA R20, R16, R20, R18 ;  /* 0x000000141014722b */ /* 0x000fe20000000012 */
[----:B------:R-:W-:Y:S01]  /*0cd0*/  IMAD.MOV.U32 R18, RZ, RZ, R25 ;  /* 0x000000ffff127224 */ /* 0x000fe200078e0019 */
[----:B------:R-:W-:-:S04]  /*0ce0*/  @!P3 LOP3.LUT R18, R15, 0x7ff00000, RZ, 0xc0, !PT ;  /* 0x7ff000000f12b812 */ /* 0x000fc800078ec0ff */
[----:B------:R-:W-:-:S04]  /*0cf0*/  IADD3 R16, PT, PT, R18, -0x1, RZ ;  /* 0xffffffff12107810 */ /* 0x000fc80007ffe0ff */
[----:B------:R-:W-:Y:S01]  /*0d00*/  ISETP.GT.U32.AND P0, PT, R16, 0x7feffffe, PT ;  /* 0x7feffffe1000780c */ /* 0x000fe20003f04070 */
[----:B------:R-:W-:-:S05]  /*0d10*/  VIADD R16, R28, 0xffffffff ;  /* 0xffffffff1c107836 */ /* 0x000fca0000000000 */
[----:B------:R-:W-:-:S13]  /*0d20*/  ISETP.GT.U32.OR P0, PT, R16, 0x7feffffe, P0 ;  /* 0x7feffffe1000780c */ /* 0x000fda0000704470 */
[----:B------:R-:W-:Y:S05]  /*0d30*/  @P0 BRA `(.L_x_752) ;  /* 0x00000000006c0947 */ /* 0x000fea0003800000 */
        /* <DEDUP_REMOVED lines=17> */
[----:B------:R-:W-:Y:S01]  /*0e50*/  IADD3 R7, PT, PT, -R18, RZ, RZ ;  /* 0x000000ff12077210 */ /* 0x000fe20007ffe1ff */
[----:B------:R-:W-:Y:S01]  /*0e60*/  IMAD.MOV.U32 R6, RZ, RZ, RZ ;  /* 0x000000ffff067224 */ /* 0x000fe200078e00ff */
[----:B------:R-:W-:-:S05]  /*0e70*/  DMUL.RP R8, R20, R8 ;  /* 0x0000000814087228 */ /* 0x000fca0000008000 */
[----:B------:R-:W-:-:S05]  /*0e80*/  DFMA R6, R16, -R6, R20 ;  /* 0x800000061006722b */ /* 0x000fca0000000014 */
[----:B------:R-:W-:Y:S02]  /*0e90*/  LOP3.LUT R15, R9, R15, RZ, 0x3c, !PT ;  /* 0x0000000f090f7212 */ /* 0x000fe400078e3cff */
[----:B------:R-:W-:-:S04]  /*0ea0*/  IADD3 R6, PT, PT, -R18, -0x43300000, RZ ;  /* 0xbcd0000012067810 */ /* 0x000fc80007ffe1ff */
[----:B------:R-:W-:-:S04]  /*0eb0*/  FSETP.NEU.AND P0, PT, |R7|, R6, PT ;  /* 0x000000060700720b */ /* 0x000fc80003f0d200 */
[----:B------:R-:W-:Y:S02]  /*0ec0*/  FSEL R16, R8, R16, !P0 ;  /* 0x0000001008107208 */ /* 0x000fe40004000000 */
[----:B------:R-:W-:Y:S01]  /*0ed0*/  FSEL R17, R15, R17, !P0 ;  /* 0x000000110f117208 */ /* 0x000fe20004000000 */
[----:B------:R-:W-:Y:S06]  /*0ee0*/  BRA `(.L_x_753) ;  /* 0x0000000000547947 */ /* 0x000fec0003800000 */
.L_x_752:
        /* <DEDUP_REMOVED lines=13> */
[----:B------:R-:W-:Y:S01]  /*0fc0*/  @P0 IMAD.MOV.U32 R16, RZ, RZ, RZ ;  /* 0x000000ffff100224 */ /* 0x000fe200078e00ff */
[----:B------:R-:W-:Y:S01]  /*0fd0*/  @P0 MOV R17, R6 ;  /* 0x0000000600110202 */ /* 0x000fe20000000f00 */
[----:B------:R-:W-:Y:S06]  /*0fe0*/  BRA `(.L_x_753) ;  /* 0x0000000000147947 */ /* 0x000fec0003800000 */
.L_x_755:
[----:B------:R-:W-:Y:S01]  /*0ff0*/  LOP3.LUT R17, R23, 0x80000, RZ, 0xfc, !PT ;  /* 0x0008000017117812 */ /* 0x000fe200078efcff */
[----:B------:R-:W-:Y:S01]  /*1000*/  IMAD.MOV.U32 R16, RZ, RZ, R22 ;  /* 0x000000ffff107224 */ /* 0x000fe200078e0016 */
[----:B------:R-:W-:Y:S06]  /*1010*/  BRA `(.L_x_753) ;  /* 0x0000000000087947 */ /* 0x000fec0003800000 */
.L_x_754:
[----:B------:R-:W-:Y:S01]  /*1020*/  LOP3.LUT R17, R9, 0x80000, RZ, 0xfc, !PT ;  /* 0x0008000009117812 */ /* 0x000fe200078efcff */
[----:B------:R-:W-:-:S07]  /*1030*/  IMAD.MOV.U32 R16, RZ, RZ, R8 ;  /* 0x000000ffff107224 */ /* 0x000fce00078e0008 */
.L_x_753:
[----:B------:R-:W-:Y:S05]  /*1040*/  BSYNC.RECONVERGENT B1 ;  /* 0x0000000000017941 */ /* 0x000fea0003800200 */
.L_x_751:
[----:B------:R-:W-:Y:S01]  /*1050*/  MOV R6, R0 ;  /* 0x0000000000067202 */ /* 0x000fe20000000f00 */
[----:B------:R-:W-:-:S04]  /*1060*/  IMAD.MOV.U32 R7, RZ, RZ, 0x0 ;  /* 0x00000000ff077424 */ /* 0x000fc800078e00ff */
[----:B------:R-:W-:Y:S05]  /*1070*/  RET.REL.NODEC R6 `(_Z12subtract_rowPdii) ;  /* 0xffffffec06e07950 */ /* 0x000fea0003c3ffff */
.L_x_756:
        /* <DEDUP_REMOVED lines=16> */
.L_x_759:


//--------------------- .nv.shared._ZN3cub18CUB_300001_SM_10006detail11EmptyKernelIvEEvv --------------------------
	.section	.nv.shared._ZN3cub18CUB_300001_SM_10006detail11EmptyKernelIvEEvv,"aw",@nobits
	.sectionflags	@""
	.align	16
	.zero		1024


//--------------------- .nv.shared.reserved.0     --------------------------
	.section	.nv.shared.reserved.0,"aw",@nobits
	.weak		__nv_reservedSMEM_offset_0_alias
	.size		__nv_reservedSMEM_offset_0_alias, 0, 64
	.other		__nv_reservedSMEM_offset_0_alias,@"STO_CUDA_RESERVED_SHARED STV_DEFAULT"
__nv_reservedSMEM_offset_0_alias:
	.zero		0
	.zero		64


//--------------------- .nv.global                --------------------------
	.section	.nv.global,"aw",@nobits
.nv.global:
	.type		_ZN34_INTERNAL_bf732865_4_k_cu_af4ec4576thrust24THRUST_300001_SM_1000_NS12placeholders2_8E,@object
	.size		_ZN34_INTERNAL_bf732865_4_k_cu_af4ec4576thrust24THRUST_300001_SM_1000_NS12placeholders2_8E,(_ZN34_INTERNAL_bf732865_4_k_cu_af4ec4574cuda3std3__436_GLOBAL__N__bf732865_4_k_cu_af4ec4576ignoreE - _ZN34_INTERNAL_bf732865_4_k_cu_af4ec4576thrust24THRUST_300001_SM_1000_NS12placeholders2_8E)
_ZN34_INTERNAL_bf732865_4_k_cu_af4ec4576thrust24THRUST_300001_SM_1000_NS12placeholders2_8E:
	.zero		1
	.type		_ZN34_INTERNAL_bf732865_4_k_cu_af4ec4574cuda3std3__436_GLOBAL__N__bf732865_4_k_cu_af4ec4576ignoreE,@object
	.size		_ZN34_INTERNAL_bf732865_4_k_cu_af4ec4574cuda3std3__436_GLOBAL__N__bf732865_4_k_cu_af4ec4576ignoreE,(_ZN34_INTERNAL_bf732865_4_k_cu_af4ec4574cuda3std6ranges3__45__cpo4dataE - _ZN34_INTERNAL_bf732865_4_k_cu_af4ec4574cuda3std3__436_GLOBAL__N__bf732865_4_k_cu_af4ec4576ignoreE)
_ZN34_INTERNAL_bf732865_4_k_cu_af4ec4574cuda3std3__436_GLOBAL__N__bf732865_4_k_cu_af4ec4576ignoreE:
	.zero		1
	.type		_ZN34_INTERNAL_bf732865_4_k_cu_af4ec4574cuda3std6ranges3__45__cpo4dataE,@object
	.size		_ZN34_INTERNAL_bf732865_4_k_cu_af4ec4574cuda3std6ranges3__45__cpo4dataE,(_ZN34_INTERNAL_bf732865_4_k_cu_af4ec4576thrust24THRUST_300001_SM_1000_NS6system3cpp3parE - _ZN34_INTERNAL_bf732865_4_k_cu_af4ec4574cuda3std6ranges3__45__cpo4dataE)
_ZN34_INTERNAL_bf732865_4_k_cu_af4ec4574cuda3std6ranges3__45__cpo4dataE:
	.zero		1
	.type		_ZN34_INTERNAL_bf732865_4_k_cu_af4ec4576thrust24THRUST_300001_SM_1000_NS6system3cpp3parE,@object
	.size		_ZN34_INTERNAL_bf732865_4_k_cu_af4ec4576thrust24THRUST_300001_SM_1000_NS6system3cpp3parE,(_ZN34_INTERNAL_bf732865_4_k_cu_af4ec4574cuda3std3__45__cpo5beginE - _ZN34_INTERNAL_bf732865_4_k_cu_af4ec4576thrust24THRUST_300001_SM_1000_NS6system3cpp3parE)
_ZN34_INTERNAL_bf732865_4_k_cu_af4ec4576thrust24THRUST_300001_SM_1000_NS6system3cpp3parE:
	.zero		1
	.type		_ZN34_INTERNAL_bf732865_4_k_cu_af4ec4574cuda3std3__45__cpo5beginE,@object
	.size		_ZN34_INTERNAL_bf732865_4_k_cu_af4ec4574cuda3std3__45__cpo5beginE,(_ZN34_INTERNAL_bf732865_4_k_cu_af4ec4574cuda3std6ranges3__45__cpo5beginE - _ZN34_INTERNAL_bf732865_4_k_cu_af4ec4574cuda3std3__45__cpo5beginE)
_ZN34_INTERNAL_bf732865_4_k_cu_af4ec4574cuda3std3__45__cpo5beginE:
	.zero		1
	.type		_ZN34_INTERNAL_bf732865_4_k_cu_af4ec4574cuda3std6ranges3__45__cpo5beginE,@object
	.size		_ZN34_INTERNAL_bf732865_4_k_cu_af4ec4574cuda3std6ranges3__45__cpo5beginE,(_ZN34_INTERNAL_bf732865_4_k_cu_af4ec4576thrust24THRUST_300001_SM_1000_NS6deviceE - _ZN34_INTERNAL_bf732865_4_k_cu_af4ec4574cuda3std6ranges3__45__cpo5beginE)
_ZN34_INTERNAL_bf732865_4_k_cu_af4ec4574cuda3std6ranges3__45__cpo5beginE:
	.zero		1
	.type		_ZN34_INTERNAL_bf732865_4_k_cu_af4ec4576thrust24THRUST_300001_SM_1000_NS6deviceE,@object
	.size		_ZN34_INTERNAL_bf732865_4_k_cu_af4ec4576thrust24THRUST_300001_SM_1000_NS6deviceE,(_ZN34_INTERNAL_bf732865_4_k_cu_af4ec4574cuda3std3__47nulloptE - _ZN34_INTERNAL_bf732865_4_k_cu_af4ec4576thrust24THRUST_300001_SM_1000_NS6deviceE)
_ZN34_INTERNAL_bf732865_4_k_cu_af4ec4576thrust24THRUST_300001_SM_1000_NS6deviceE:
	.zero		1
	.type		_ZN34_INTERNAL_bf732865_4_k_cu_af4ec4574cuda3std3__47nulloptE,@object
	.size		_ZN34_INTERNAL_bf732865_4_k_cu_af4ec4574cuda3std3__47nulloptE,(_ZN34_INTERNAL_bf732865_4_k_cu_af4ec4574cuda3std6ranges3__45__cpo8distanceE - _ZN34_INTERNAL_bf732865_4_k_cu_af4ec4574cuda3std3__47nulloptE)
_ZN34_INTERNAL_bf732865_4_k_cu_af4ec4574cuda3std3__47nulloptE:
	.zero		1
	.type		_ZN34_INTERNAL_bf732865_4_k_cu_af4ec4574cuda3std6ranges3__45__cpo8distanceE,@object
	.size		_ZN34_INTERNAL_bf732865_4_k_cu_af4ec4574cuda3std6ranges3__45__cpo8distanceE,(_ZN34_INTERNAL_bf732865_4_k_cu_af4ec4576thrust24THRUST_300001_SM_1000_NS12placeholders2_4E - _ZN34_INTERNAL_bf732865_4_k_cu_af4ec4574cuda3std6ranges3__45__cpo8distanceE)
_ZN34_INTERNAL_bf732865_4_k_cu_af4ec4574cuda3std6ranges3__45__cpo8distanceE:
	.zero		1
	.type		_ZN34_INTERNAL_bf732865_4_k_cu_af4ec4576thrust24THRUST_300001_SM_1000_NS12placeholders2_4E,@object
	.size		_ZN34_INTERNAL_bf732865_4_k_cu_af4ec4576thrust24THRUST_300001_SM_1000_NS12placeholders2_4E,(_ZN34_INTERNAL_bf732865_4_k_cu_af4ec4574cuda3std3__45__cpo6rbeginE - _ZN34_INTERNAL_bf732865_4_k_cu_af4ec4576thrust24THRUST_300001_SM_1000_NS12placeholders2_4E)
_ZN34_INTERNAL_bf732865_4_k_cu_af4ec4576thrust24THRUST_300001_SM_1000_NS12placeholders2_4E:
	.zero		1
	.type		_ZN34_INTERNAL_bf732865_4_k_cu_af4ec4574cuda3std3__45__cpo6rbeginE,@object
	.size		_ZN34_INTERNAL_bf732865_4_k_cu_af4ec4574cuda3std3__45__cpo6rbeginE,(_ZN34_INTERNAL_bf732865_4_k_cu_af4ec4574cuda3std6ranges3__45__cpo7advanceE - _ZN34_INTERNAL_bf732865_4_k_cu_af4ec4574cuda3std3__45__cpo6rbeginE)
_ZN34_INTERNAL_bf732865_4_k_cu_af4ec4574cuda3std3__45__cpo6rbeginE:
	.zero		1
	.type		_ZN34_INTERNAL_bf732865_4_k_cu_af4ec4574cuda3std6ranges3__45__cpo7advanceE,@object
	.size		_ZN34_INTERNAL_bf732865_4_k_cu_af4ec4574cuda3std6ranges3__45__cpo7advanceE,(_ZN34_INTERNAL_bf732865_4_k_cu_af4ec4576thrust24THRUST_300001_SM_1000_NS12placeholders3_10E - _ZN34_INTERNAL_bf732865_4_k_cu_af4ec4574cuda3std6ranges3__45__cpo7advanceE)
_ZN34_INTERNAL_bf732865_4_k_cu_af4ec4574cuda3std6ranges3__45__cpo7advanceE:
	.zero		1
	.type		_ZN34_INTERNAL_bf732865_4_k_cu_af4ec4576thrust24THRUST_300001_SM_1000_NS12placeholders3_10E,@object
	.size		_ZN34_INTERNAL_bf732865_4_k_cu_af4ec4576thrust24THRUST_300001_SM_1000_NS12placeholders3_10E,(_ZN34_INTERNAL_bf732865_4_k_cu_af4ec4574cuda3std3__48in_placeE - _ZN34_INTERNAL_bf732865_4_k_cu_af4ec4576thrust24THRUST_300001_SM_1000_NS12placeholders3_10E)
_ZN34_INTERNAL_bf732865_4_k_cu_af4ec4576thrust24THRUST_300001_SM_1000_NS12placeholders3_10E:
	.zero		1
	.type		_ZN34_INTERNAL_bf732865_4_k_cu_af4ec4574cuda3std3__48in_placeE,@object
	.size		_ZN34_INTERNAL_bf732865_4_k_cu_af4ec4574cuda3std3__48in_placeE,(_ZN34_INTERNAL_bf732865_4_k_cu_af4ec4574cuda3std6ranges3__45__cpo4sizeE - _ZN34_INTERNAL_bf732865_4_k_cu_af4ec4574cuda3std3__48in_placeE)
_ZN34_INTERNAL_bf732865_4_k_cu_af4ec4574cuda3std3__48in_placeE:
	.zero		1
	.type		_ZN34_INTERNAL_bf732865_4_k_cu_af4ec4574cuda3std6ranges3__45__cpo4sizeE,@object
	.size		_ZN34_INTERNAL_bf732865_4_k_cu_af4ec4574cuda3std6ranges3__45__cpo4sizeE,(_ZN34_INTERNAL_bf732865_4_k_cu_af4ec4576thrust24THRUST_300001_SM_1000_NS12placeholders2_2E - _ZN34_INTERNAL_bf732865_4_k_cu_af4ec4574cuda3std6ranges3__45__cpo4sizeE)
_ZN34_INTERNAL_bf732865_4_k_cu_af4ec4574cuda3std6ranges3__45__cpo4sizeE:
	.zero		1
	.type		_ZN34_INTERNAL_bf732865_4_k_cu_af4ec4576thrust24THRUST_300001_SM_1000_NS12placeholders2_2E,@object
	.size		_ZN34_INTERNAL_bf732865_4_k_cu_af4ec4576thrust24THRUST_300001_SM_1000_NS12placeholders2_2E,(_ZN34_INTERNAL_bf732865_4_k_cu_af4ec4574cuda3std3__45__cpo6cbeginE - _ZN34_INTERNAL_bf732865_4_k_cu_af4ec4576thrust24THRUST_300001_SM_1000_NS12placeholders2_2E)
_ZN34_INTERNAL_bf732865_4_k_cu_af4ec4576thrust24THRUST_300001_SM_1000_NS12placeholders2_2E:
	.zero		1
	.type		_ZN34_INTERNAL_bf732865_4_k_cu_af4ec4574cuda3std3__45__cpo6cbeginE,@object
	.size		_ZN34_INTERNAL_bf732865_4_k_cu_af4ec4574cuda3std3__45__cpo6cbeginE,(_ZN34_INTERNAL_bf732865_4_k_cu_af4ec4574cuda3std6ranges3__45__cpo6cbeginE - _ZN34_INTERNAL_bf732865_4_k_cu_af4ec4574cuda3std3__45__cpo6cbeginE)
_ZN34_INTERNAL_bf732865_4_k_cu_af4ec4574cuda3std3__45__cpo6cbeginE:
	.zero		1
	.type		_ZN34_INTERNAL_bf732865_4_k_cu_af4ec4574cuda3std6ranges3__45__cpo6cbeginE,@object
	.size		_ZN34_INTERNAL_bf732865_4_k_cu_af4ec4574cuda3std6ranges3__45__cpo6cbeginE,(_ZN34_INTERNAL_bf732865_4_k_cu_af4ec4576thrust24THRUST_300001_SM_1000_NS12placeholders2_6E - _ZN34_INTERNAL_bf732865_4_k_cu_af4ec4574cuda3std6ranges3__45__cpo6cbeginE)
_ZN34_INTERNAL_bf732865_4_k_cu_af4ec4574cuda3std6ranges3__45__cpo6cbeginE:
	.zero		1
	.type		_ZN34_INTERNAL_bf732865_4_k_cu_af4ec4576thrust24THRUST_300001_SM_1000_NS12placeholders2_6E,@object
	.size		_ZN34_INTERNAL_bf732865_4_k_cu_af4ec4576thrust24THRUST_300001_SM_1000_NS12placeholders2_6E,(_ZN34_INTERNAL_bf732865_4_k_cu_af4ec4574cuda3std3__45__cpo7crbeginE - _ZN34_INTERNAL_bf732865_4_k_cu_af4ec4576thrust24THRUST_300001_SM_1000_NS12placeholders2_6E)
_ZN34_INTERNAL_bf732865_4_k_cu_af4ec4576thrust24THRUST_300001_SM_1000_NS12placeholders2_6E:
	.zero		1
	.type		_ZN34_INTERNAL_bf732865_4_k_cu_af4ec4574cuda3std3__45__cpo7crbeginE,@object
	.size		_ZN34_INTERNAL_bf732865_4_k_cu_af4ec4574cuda3std3__45__cpo7crbeginE,(_ZN34_INTERNAL_bf732865_4_k_cu_af4ec4574cuda3std6ranges3__45__cpo4nextE - _ZN34_INTERNAL_bf732865_4_k_cu_af4ec4574cuda3std3__45__cpo7crbeginE)
_ZN34_INTERNAL_bf732865_4_k_cu_af4ec4574cuda3std3__45__cpo7crbeginE:
	.zero		1
	.type		_ZN34_INTERNAL_bf732865_4_k_cu_af4ec4574cuda3std6ranges3__45__cpo4nextE,@object
	.size		_ZN34_INTERNAL_bf732865_4_k_cu_af4ec4574cuda3std6ranges3__45__cpo4nextE,(_ZN34_INTERNAL_bf732865_4_k_cu_af4ec4574cuda3std6ranges3__45__cpo4swapE - _ZN34_INTERNAL_bf732865_4_k_cu_af4ec4574cuda3std6ranges3__45__cpo4nextE)
_ZN34_INTERNAL_bf732865_4_k_cu_af4ec4574cuda3std6ranges3__45__cpo4nextE:
	.zero		1
	.type		_ZN34_INTERNAL_bf732865_4_k_cu_af4ec4574cuda3std6ranges3__45__cpo4swapE,@object
	.size		_ZN34_INTERNAL_bf732865_4_k_cu_af4ec4574cuda3std6ranges3__45__cpo4swapE,(_ZN34_INTERNAL_bf732865_4_k_cu_af4ec4576thrust24THRUST_300001_SM_1000_NS8cuda_cub10par_nosyncE - _ZN34_INTERNAL_bf732865_4_k_cu_af4ec4574cuda3std6ranges3__45__cpo4swapE)
_ZN34_INTERNAL_bf732865_4_k_cu_af4ec4574cuda3std6ranges3__45__cpo4swapE:
	.zero		1
	.type		_ZN34_INTERNAL_bf732865_4_k_cu_af4ec4576thrust24THRUST_300001_SM_1000_NS8cuda_cub10par_nosyncE,@object
	.size		_ZN34_INTERNAL_bf732865_4_k_cu_af4ec4576thrust24THRUST_300001_SM_1000_NS8cuda_cub10par_nosyncE,(_ZN34_INTERNAL_bf732865_4_k_cu_af4ec4576thrust24THRUST_300001_SM_1000_NS3seqE - _ZN34_INTERNAL_bf732865_4_k_cu_af4ec4576thrust24THRUST_300001_SM_1000_NS8cuda_cub10par_nosyncE)
_ZN34_INTERNAL_bf732865_4_k_cu_af4ec4576thrust24THRUST_300001_SM_1000_NS8cuda_cub10par_nosyncE:
	.zero		1
	.type		_ZN34_INTERNAL_bf732865_4_k_cu_af4ec4576thrust24THRUST_300001_SM_1000_NS3seqE,@object
	.size		_ZN34_INTERNAL_bf732865_4_k_cu_af4ec4576thrust24THRUST_300001_SM_1000_NS3seqE,(_ZN34_INTERNAL_bf732865_4_k_cu_af4ec4574cuda3std3__420unreachable_sentinelE - _ZN34_INTERNAL_bf732865_4_k_cu_af4ec4576thrust24THRUST_300001_SM_1000_NS3seqE)
_ZN34_INTERNAL_bf732865_4_k_cu_af4ec4576thrust24THRUST_300001_SM_1000_NS3seqE:
	.zero		1
	.type		_ZN34_INTERNAL_bf732865_4_k_cu_af4ec4574cuda3std3__420unreachable_sentinelE,@object
	.size		_ZN34_INTERNAL_bf732865_4_k_cu_af4ec4574cuda3std3__420unreachable_sentinelE,(_ZN34_INTERNAL_bf732865_4_k_cu_af4ec4574cuda3std6ranges3__45__cpo5ssizeE - _ZN34_INTERNAL_bf732865_4_k_cu_af4ec4574cuda3std3__420unreachable_sentinelE)
_ZN34_INTERNAL_bf732865_4_k_cu_af4ec4574cuda3std3__420unreachable_sentinelE:
	.zero		1
	.type		_ZN34_INTERNAL_bf732865_4_k_cu_af4ec4574cuda3std6ranges3__45__cpo5ssizeE,@object
	.size		_ZN34_INTERNAL_bf732865_4_k_cu_af4ec4574cuda3std6ranges3__45__cpo5ssizeE,(_ZN34_INTERNAL_bf732865_4_k_cu_af4ec4576thrust24THRUST_300001_SM_1000_NS12placeholders2_3E - _ZN34_INTERNAL_bf732865_4_k_cu_af4ec4574cuda3std6ranges3__45__cpo5ssizeE)
_ZN34_INTERNAL_bf732865_4_k_cu_af4ec4574cuda3std6ranges3__45__cpo5ssizeE:
	.zero		1
	.type		_ZN34_INTERNAL_bf732865_4_k_cu_af4ec4576thrust24THRUST_300001_SM_1000_NS12placeholders2_3E,@object
	.size		_ZN34_INTERNAL_bf732865_4_k_cu_af4ec4576thrust24THRUST_300001_SM_1000_NS12placeholders2_3E,(_ZN34_INTERNAL_bf732865_4_k_cu_af4ec4574cuda3std3__45__cpo4cendE - _ZN34_INTERNAL_bf732865_4_k_cu_af4ec4576thrust24THRUST_300001_SM_1000_NS12placeholders2_3E)
_ZN34_INTERNAL_bf732865_4_k_cu_af4ec4576thrust24THRUST_300001_SM_1000_NS12placeholders2_3E:
	.zero		1
	.type		_ZN34_INTERNAL_bf732865_4_k_cu_af4ec4574cuda3std3__45__cpo4cendE,@object
	.size		_ZN34_INTERNAL_bf732865_4_k_cu_af4ec4574cuda3std3__45__cpo4cendE,(_ZN34_INTERNAL_bf732865_4_k_cu_af4ec4574cuda3std6ranges3__45__cpo4cendE - _ZN34_INTERNAL_bf732865_4_k_cu_af4ec4574cuda3std3__45__cpo4cendE)
_ZN34_INTERNAL_bf732865_4_k_cu_af4ec4574cuda3std3__45__cpo4cendE:
	.zero		1
	.type		_ZN34_INTERNAL_bf732865_4_k_cu_af4ec4574cuda3std6ranges3__45__cpo4cendE,@object
	.size		_ZN34_INTERNAL_bf732865_4_k_cu_af4ec4574cuda3std6ranges3__45__cpo4cendE,(_ZN34_INTERNAL_bf732865_4_k_cu_af4ec4576thrust24THRUST_300001_SM_1000_NS12placeholders2_7E - _ZN34_INTERNAL_bf732865_4_k_cu_af4ec4574cuda3std6ranges3__45__cpo4cendE)
_ZN34_INTERNAL_bf732865_4_k_cu_af4ec4574cuda3std6ranges3__45__cpo4cendE:
	.zero		1
	.type		_ZN34_INTERNAL_bf732865_4_k_cu_af4ec4576thrust24THRUST_300001_SM_1000_NS12placeholders2_7E,@object
	.size		_ZN34_INTERNAL_bf732865_4_k_cu_af4ec4576thrust24THRUST_300001_SM_1000_NS12placeholders2_7E,(_ZN34_INTERNAL_bf732865_4_k_cu_af4ec4574cuda3std3__45__cpo5crendE - _ZN34_INTERNAL_bf732865_4_k_cu_af4ec4576thrust24THRUST_300001_SM_1000_NS12placeholders2_7E)
_ZN34_INTERNAL_bf732865_4_k_cu_af4ec4576thrust24THRUST_300001_SM_1000_NS12placeholders2_7E:
	.zero		1
	.type		_ZN34_INTERNAL_bf732865_4_k_cu_af4ec4574cuda3std3__45__cpo5crendE,@object
	.size		_ZN34_INTERNAL_bf732865_4_k_cu_af4ec4574cuda3std3__45__cpo5crendE,(_ZN34_INTERNAL_bf732865_4_k_cu_af4ec4574cuda3std6ranges3__45__cpo4prevE - _ZN34_INTERNAL_bf732865_4_k_cu_af4ec4574cuda3std3__45__cpo5crendE)
_ZN34_INTERNAL_bf732865_4_k_cu_af4ec4574cuda3std3__45__cpo5crendE:
	.zero		1
	.type		_ZN34_INTERNAL_bf732865_4_k_cu_af4ec4574cuda3std6ranges3__45__cpo4prevE,@object
	.size		_ZN34_INTERNAL_bf732865_4_k_cu_af4ec4574cuda3std6ranges3__45__cpo4prevE,(_ZN34_INTERNAL_bf732865_4_k_cu_af4ec4574cuda3std6ranges3__45__cpo9iter_moveE - _ZN34_INTERNAL_bf732865_4_k_cu_af4ec4574cuda3std6ranges3__45__cpo4prevE)
_ZN34_INTERNAL_bf732865_4_k_cu_af4ec4574cuda3std6ranges3__45__cpo4prevE:
	.zero		1
	.type		_ZN34_INTERNAL_bf732865_4_k_cu_af4ec4574cuda3std6ranges3__45__cpo9iter_moveE,@object
	.size		_ZN34_INTERNAL_bf732865_4_k_cu_af4ec4574cuda3std6ranges3__45__cpo9iter_moveE,(_ZN34_INTERNAL_bf732865_4_k_cu_af4ec4576thrust24THRUST_300001_SM_1000_NS6system6detail10sequential3seqE - _ZN34_INTERNAL_bf732865_4_k_cu_af4ec4574cuda3std6ranges3__45__cpo9iter_moveE)
_ZN34_INTERNAL_bf732865_4_k_cu_af4ec4574cuda3std6ranges3__45__cpo9iter_moveE:
	.zero		1
	.type		_ZN34_INTERNAL_bf732865_4_k_cu_af4ec4576thrust24THRUST_300001_SM_1000_NS6system6detail10sequential3seqE,@object
	.size		_ZN34_INTERNAL_bf732865_4_k_cu_af4ec4576thrust24THRUST_300001_SM_1000_NS6system6detail10sequential3seqE,(_ZN34_INTERNAL_bf732865_4_k_cu_af4ec4576thrust24THRUST_300001_SM_1000_NS12placeholders2_9E - _ZN34_INTERNAL_bf732865_4_k_cu_af4ec4576thrust24THRUST_300001_SM_1000_NS6system6detail10sequential3seqE)
_ZN34_INTERNAL_bf732865_4_k_cu_af4ec4576thrust24THRUST_300001_SM_1000_NS6system6detail10sequential3seqE:
	.zero		1
	.type		_ZN34_INTERNAL_bf732865_4_k_cu_af4ec4576thrust24THRUST_300001_SM_1000_NS12placeholders2_9E,@object
	.size		_ZN34_INTERNAL_bf732865_4_k_cu_af4ec4576thrust24THRUST_300001_SM_1000_NS12placeholders2_9E,(_ZN34_INTERNAL_bf732865_4_k_cu_af4ec4574cuda3std3__419piecewise_constructE - _ZN34_INTERNAL_bf732865_4_k_cu_af4ec4576thrust24THRUST_300001_SM_1000_NS12placeholders2_9E)
_ZN34_INTERNAL_bf732865_4_k_cu_af4ec4576thrust24THRUST_300001_SM_1000_NS12placeholders2_9E:
	.zero		1
	.type		_ZN34_INTERNAL_bf732865_4_k_cu_af4ec4574cuda3std3__419piecewise_constructE,@object
	.size		_ZN34_INTERNAL_bf732865_4_k_cu_af4ec4574cuda3std3__419piecewise_constructE,(_ZN34_INTERNAL_bf732865_4_k_cu_af4ec4574cuda3std6ranges3__45__cpo5cdataE - _ZN34_INTERNAL_bf732865_4_k_cu_af4ec4574cuda3std3__419piecewise_constructE)
_ZN34_INTERNAL_bf732865_4_k_cu_af4ec4574cuda3std3__419piecewise_constructE:
	.zero		1
	.type		_ZN34_INTERNAL_bf732865_4_k_cu_af4ec4574cuda3std6ranges3__45__cpo5cdataE,@object
	.size		_ZN34_INTERNAL_bf732865_4_k_cu_af4ec4574cuda3std6ranges3__45__cpo5cdataE,(_ZN34_INTERNAL_bf732865_4_k_cu_af4ec4576thrust24THRUST_300001_SM_1000_NS12placeholders2_1E - _ZN34_INTERNAL_bf732865_4_k_cu_af4ec4574cuda3std6ranges3__45__cpo5cdataE)
_ZN34_INTERNAL_bf732865_4_k_cu_af4ec4574cuda3std6ranges3__45__cpo5cdataE:
	.zero		1
	.type		_ZN34_INTERNAL_bf732865_4_k_cu_af4ec4576thrust24THRUST_300001_SM_1000_NS12placeholders2_1E,@object
	.size		_ZN34_INTERNAL_bf732865_4_k_cu_af4ec4576thrust24THRUST_300001_SM_1000_NS12placeholders2_1E,(_ZN34_INTERNAL_bf732865_4_k_cu_af4ec4574cuda3std3__45__cpo3endE - _ZN34_INTERNAL_bf732865_4_k_cu_af4ec4576thrust24THRUST_300001_SM_1000_NS12placeholders2_1E)
_ZN34_INTERNAL_bf732865_4_k_cu_af4ec4576thrust24THRUST_300001_SM_1000_NS12placeholders2_1E:
	.zero		1
	.type		_ZN34_INTERNAL_bf732865_4_k_cu_af4ec4574cuda3std3__45__cpo3endE,@object
	.size		_ZN34_INTERNAL_bf732865_4_k_cu_af4ec4574cuda3std3__45__cpo3endE,(_ZN34_INTERNAL_bf732865_4_k_cu_af4ec4574cuda3std6ranges3__45__cpo3endE - _ZN34_INTERNAL_bf732865_4_k_cu_af4ec4574cuda3std3__45__cpo3endE)
_ZN34_INTERNAL_bf732865_4_k_cu_af4ec4574cuda3std3__45__cpo3endE:
	.zero		1
	.type		_ZN34_INTERNAL_bf732865_4_k_cu_af4ec4574cuda3std6ranges3__45__cpo3endE,@object
	.size		_ZN34_INTERNAL_bf732865_4_k_cu_af4ec4574cuda3std6ranges3__45__cpo3endE,(_ZN34_INTERNAL_bf732865_4_k_cu_af4ec4576thrust24THRUST_300001_SM_1000_NS12placeholders2_5E - _ZN34_INTERNAL_bf732865_4_k_cu_af4ec4574cuda3std6ranges3__45__cpo3endE)
_ZN34_INTERNAL_bf732865_4_k_cu_af4ec4574cuda3std6ranges3__45__cpo3endE:
	.zero		1
	.type		_ZN34_INTERNAL_bf732865_4_k_cu_af4ec4576thrust24THRUST_300001_SM_1000_NS12placeholders2_5E,@object
	.size		_ZN34_INTERNAL_bf732865_4_k_cu_af4ec4576thrust24THRUST_300001_SM_1000_NS12placeholders2_5E,(_ZN34_INTERNAL_bf732865_4_k_cu_af4ec4574cuda3std3__45__cpo4rendE - _ZN34_INTERNAL_bf732865_4_k_cu_af4ec4576thrust24THRUST_300001_SM_1000_NS12placeholders2_5E)
_ZN34_INTERNAL_bf732865_4_k_cu_af4ec4576thrust24THRUST_300001_SM_1000_NS12placeholders2_5E:
	.zero		1
	.type		_ZN34_INTERNAL_bf732865_4_k_cu_af4ec4574cuda3std3__45__cpo4rendE,@object
	.size		_ZN34_INTERNAL_bf732865_4_k_cu_af4ec4574cuda3std3__45__cpo4rendE,(_ZN34_INTERNAL_bf732865_4_k_cu_af4ec4574cuda3std6ranges3__45__cpo9iter_swapE - _ZN34_INTERNAL_bf732865_4_k_cu_af4ec4574cuda3std3__45__cpo4rendE)
_ZN34_INTERNAL_bf732865_4_k_cu_af4ec4574cuda3std3__45__cpo4rendE:
	.zero		1
	.type		_ZN34_INTERNAL_bf732865_4_k_cu_af4ec4574cuda3std6ranges3__45__cpo9iter_swapE,@object
	.size		_ZN34_INTERNAL_bf732865_4_k_cu_af4ec4574cuda3std6ranges3__45__cpo9iter_swapE,(_ZN34_INTERNAL_bf732865_4_k_cu_af4ec4574cuda3std3__48unexpectE - _ZN34_INTERNAL_bf732865_4_k_cu_af4ec4574cuda3std6ranges3__45__cpo9iter_swapE)
_ZN34_INTERNAL_bf732865_4_k_cu_af4ec4574cuda3std6ranges3__45__cpo9iter_swapE:
	.zero		1
	.type		_ZN34_INTERNAL_bf732865_4_k_cu_af4ec4574cuda3std3__48unexpectE,@object
	.size		_ZN34_INTERNAL_bf732865_4_k_cu_af4ec4574cuda3std3__48unexpectE,(_ZN34_INTERNAL_bf732865_4_k_cu_af4ec4576thrust24THRUST_300001_SM_1000_NS8cuda_cub3parE - _ZN34_INTERNAL_bf732865_4_k_cu_af4ec4574cuda3std3__48unexpectE)
_ZN34_INTERNAL_bf732865_4_k_cu_af4ec4574cuda3std3__48unexpectE:
	.zero		1
	.type		_ZN34_INTERNAL_bf732865_4_k_cu_af4ec4576thrust24THRUST_300001_SM_1000_NS8cuda_cub3parE,@object
	.size		_ZN34_INTERNAL_bf732865_4_k_cu_af4ec4576thrust24THRUST_300001_SM_1000_NS8cuda_cub3parE,(.L_29 - _ZN34_INTERNAL_bf732865_4_k_cu_af4ec4576thrust24THRUST_300001_SM_1000_NS8cuda_cub3parE)
_ZN34_INTERNAL_bf732865_4_k_cu_af4ec4576thrust24THRUST_300001_SM_1000_NS8cuda_cub3parE:
	.zero		1
.L_29:


//--------------------- .nv.shared._ZN6thrust24THRUST_300001_SM_1000_NS8cuda_cub4core6detail13_kernel_agentINS1_8__reduce11ReduceAgentIPN4cuda3std3__45tupleIJdlEEESC_SB_lNS1_9__extrema9arg_max_fIdl7compareEEEEJSC_SC_iSG_EEEvDpT0_ --------------------------
	.section	.nv.shared._ZN6thrust24THRUST_300001_SM_1000_NS8cuda_cub4core6detail13_kernel_agentINS1_8__reduce11ReduceAgentIPN4cuda3std3__45tupleIJdlEEESC_SB_lNS1_9__extrema9arg_max_fIdl7compareEEEEJSC_SC_iSG_EEEvDpT0_,"aw",@nobits
	.sectionflags	@""
	.align	16
	.zero		1024


//--------------------- .nv.shared._ZN6thrust24THRUST_300001_SM_1000_NS8cuda_cub4core6detail13_kernel_agentINS1_8__reduce10DrainAgentIlEEJN3cub18CUB_300001_SM_10009GridQueueIyEElEEEvDpT0_ --------------------------
	.section	.nv.shared._ZN6thrust24THRUST_300001_SM_1000_NS8cuda_cub4core6detail13_kernel_agentINS1_8__reduce10DrainAgentIlEEJN3cub18CUB_300001_SM_10009GridQueueIyEElEEEvDpT0_,"aw",@nobits
	.sectionflags	@""
	.align	16
	.zero		1024


//--------------------- .nv.shared._ZN6thrust24THRUST_300001_SM_1000_NS8cuda_cub4core6detail13_kernel_agentINS1_8__reduce11ReduceAgentINS0_12zip_iteratorIN4cuda3std3__45tupleIJNS0_10device_ptrIdEENS0_17counting_iteratorIlNS0_11use_defaultESF_SF_EEEEEEEPNSB_IJdlEEESJ_lNS1_9__extrema9arg_max_fIdl7compareEEEEJSI_SK_lN3cub18CUB_300001_SM_100013GridEvenShareIlEENSR_9GridQueueIyEESO_EEEvDpT0_ --------------------------
	.section	.nv.shared._ZN6thrust24THRUST_300001_SM_1000_NS8cuda_cub4core6detail13_kernel_agentINS1_8__reduce11ReduceAgentINS0_12zip_iteratorIN4cuda3std3__45tupleIJNS0_10device_ptrIdEENS0_17counting_iteratorIlNS0_11use_defaultESF_SF_EEEEEEEPNSB_IJdlEEESJ_lNS1_9__extrema9arg_max_fIdl7compareEEEEJSI_SK_lN3cub18CUB_300001_SM_100013GridEvenShareIlEENSR_9GridQueueIyEESO_EEEvDpT0_,"aw",@nobits
	.sectionflags	@""
	.align	16
	.zero		1024


//--------------------- .nv.shared._ZN6thrust24THRUST_300001_SM_1000_NS8cuda_cub4core6detail13_kernel_agentINS1_8__reduce11ReduceAgentINS0_12zip_iteratorIN4cuda3std3__45tupleIJNS0_10device_ptrIdEENS0_17counting_iteratorIlNS0_11use_defaultESF_SF_EEEEEEEPNSB_IJdlEEESJ_lNS1_9__extrema9arg_max_fIdl7compareEEEEJSI_SK_lSO_EEEvDpT0_ --------------------------
	.section	.nv.shared._ZN6thrust24THRUST_300001_SM_1000_NS8cuda_cub4core6detail13_kernel_agentINS1_8__reduce11ReduceAgentINS0_12zip_iteratorIN4cuda3std3__45tupleIJNS0_10device_ptrIdEENS0_17counting_iteratorIlNS0_11use_defaultESF_SF_EEEEEEEPNSB_IJdlEEESJ_lNS1_9__extrema9arg_max_fIdl7compareEEEEJSI_SK_lSO_EEEvDpT0_,"aw",@nobits
	.sectionflags	@""
	.align	16
	.zero		1024


//--------------------- .nv.shared._ZN6thrust24THRUST_300001_SM_1000_NS8cuda_cub4core6detail13_kernel_agentINS1_8__reduce11ReduceAgentIPN4cuda3std3__45tupleIJdlEEESC_SB_iNS1_9__extrema9arg_max_fIdl7compareEEEEJSC_SC_iSG_EEEvDpT0_ --------------------------
	.section	.nv.shared._ZN6thrust24THRUST_300001_SM_1000_NS8cuda_cub4core6detail13_kernel_agentINS1_8__reduce11ReduceAgentIPN4cuda3std3__45tupleIJdlEEESC_SB_iNS1_9__extrema9arg_max_fIdl7compareEEEEJSC_SC_iSG_EEEvDpT0_,"aw",@nobits
	.sectionflags	@""
	.align	16
	.zero		1024


//--------------------- .nv.shared._ZN6thrust24THRUST_300001_SM_1000_NS8cuda_cub4core6detail13_kernel_agentINS1_8__reduce10DrainAgentIiEEJN3cub18CUB_300001_SM_10009GridQueueIjEEiEEEvDpT0_ --------------------------
	.section	.nv.shared._ZN6thrust24THRUST_300001_SM_1000_NS8cuda_cub4core6detail13_kernel_agentINS1_8__reduce10DrainAgentIiEEJN3cub18CUB_300001_SM_10009GridQueueIjEEiEEEvDpT0_,"aw",@nobits
	.sectionflags	@""
	.align	16
	.zero		1024


//--------------------- .nv.shared._ZN6thrust24THRUST_300001_SM_1000_NS8cuda_cub4core6detail13_kernel_agentINS1_8__reduce11ReduceAgentINS0_12zip_iteratorIN4cuda3std3__45tupleIJNS0_10device_ptrIdEENS0_17counting_iteratorIlNS0_11use_defaultESF_SF_EEEEEEEPNSB_IJdlEEESJ_iNS1_9__extrema9arg_max_fIdl7compareEEEEJSI_SK_iN3cub18CUB_300001_SM_100013GridEvenShareIiEENSR_9GridQueueIjEESO_EEEvDpT0_ --------------------------
	.section	.nv.shared._ZN6thrust24THRUST_300001_SM_1000_NS8cuda_cub4core6detail13_kernel_agentINS1_8__reduce11ReduceAgentINS0_12zip_iteratorIN4cuda3std3__45tupleIJNS0_10device_ptrIdEENS0_17counting_iteratorIlNS0_11use_defaultESF_SF_EEEEEEEPNSB_IJdlEEESJ_iNS1_9__extrema9arg_max_fIdl7compareEEEEJSI_SK_iN3cub18CUB_300001_SM_100013GridEvenShareIiEENSR_9GridQueueIjEESO_EEEvDpT0_,"aw",@nobits
	.sectionflags	@""
	.align	16
	.zero		1024


//--------------------- .nv.shared._ZN6thrust24THRUST_300001_SM_1000_NS8cuda_cub4core6detail13_kernel_agentINS1_8__reduce11ReduceAgentINS0_12zip_iteratorIN4cuda3std3__45tupleIJNS0_10device_ptrIdEENS0_17counting_iteratorIlNS0_11use_defaultESF_SF_EEEEEEEPNSB_IJdlEEESJ_iNS1_9__extrema9arg_max_fIdl7compareEEEEJSI_SK_iSO_EEEvDpT0_ --------------------------
	.section	.nv.shared._ZN6thrust24THRUST_300001_SM_1000_NS8cuda_cub4core6detail13_kernel_agentINS1_8__reduce11ReduceAgentINS0_12zip_iteratorIN4cuda3std3__45tupleIJNS0_10device_ptrIdEENS0_17counting_iteratorIlNS0_11use_defaultESF_SF_EEEEEEEPNSB_IJdlEEESJ_iNS1_9__extrema9arg_max_fIdl7compareEEEEJSI_SK_iSO_EEEvDpT0_,"aw",@nobits
	.sectionflags	@""
	.align	16
	.zero		1024


//--------------------- .nv.shared._Z9swap_rowsPdiii --------------------------
	.section	.nv.shared._Z9swap_rowsPdiii,"aw",@nobits
	.sectionflags	@""
	.align	16
	.zero		1024


//--------------------- .nv.shared._Z9normalizePdi --------------------------
	.section	.nv.shared._Z9normalizePdi,"aw",@nobits
	.sectionflags	@""
	.align	16
	.zero		1024


//--------------------- .nv.shared._Z20reverse_subtract_rowPdii --------------------------
	.section	.nv.shared._Z20reverse_subtract_rowPdii,"aw",@nobits
	.sectionflags	@""
	.align	16
	.zero		1024


//--------------------- .nv.shared._Z12subtract_rowPdii --------------------------
	.section	.nv.shared._Z12subtract_rowPdii,"aw",@nobits
	.sectionflags	@""
	.align	16
	.zero		1024


//--------------------- .nv.constant0._ZN3cub18CUB_300001_SM_10006detail11EmptyKernelIvEEvv --------------------------
	.section	.nv.constant0._ZN3cub18CUB_300001_SM_10006detail11EmptyKernelIvEEvv,"a",@progbits
	.sectionflags	@""
	.align	4
.nv.constant0._ZN3cub18CUB_300001_SM_10006detail11EmptyKernelIvEEvv:
	.zero		896


//--------------------- .nv.constant0._ZN6thrust24THRUST_300001_SM_1000_NS8cuda_cub4core6detail13_kernel_agentINS1_8__reduce11ReduceAgentIPN4cuda3std3__45tupleIJdlEEESC_SB_lNS1_9__extrema9arg_max_fIdl7compareEEEEJSC_SC_iSG_EEEvDpT0_ --------------------------
	.section	.nv.constant0._ZN6thrust24THRUST_300001_SM_1000_NS8cuda_cub4core6detail13_kernel_agentINS1_8__reduce11ReduceAgentIPN4cuda3std3__45tupleIJdlEEESC_SB_lNS1_9__extrema9arg_max_fIdl7compareEEEEJSC_SC_iSG_EEEvDpT0_,"a",@progbits
	.sectionflags	@""
	.align	4
.nv.constant0._ZN6thrust24THRUST_300001_SM_1000_NS8cuda_cub4core6detail13_kernel_agentINS1_8__reduce11ReduceAgentIPN4cuda3std3__45tupleIJdlEEESC_SB_lNS1_9__extrema9arg_max_fIdl7compareEEEEJSC_SC_iSG_EEEvDpT0_:
	.zero		917


//--------------------- .nv.constant0._ZN6thrust24THRUST_300001_SM_1000_NS8cuda_cub4core6detail13_kernel_agentINS1_8__reduce10DrainAgentIlEEJN3cub18CUB_300001_SM_10009GridQueueIyEElEEEvDpT0_ --------------------------
	.section	.nv.constant0._ZN6thrust24THRUST_300001_SM_1000_NS8cuda_cub4core6detail13_kernel_agentINS1_8__reduce10DrainAgentIlEEJN3cub18CUB_300001_SM_10009GridQueueIyEElEEEvDpT0_,"a",@progbits
	.sectionflags	@""
	.align	4
.nv.constant0._ZN6thrust24THRUST_300001_SM_1000_NS8cuda_cub4core6detail13_kernel_agentINS1_8__reduce10DrainAgentIlEEJN3cub18CUB_300001_SM_10009GridQueueIyEElEEEvDpT0_:
	.zero		912


//--------------------- .nv.constant0._ZN6thrust24THRUST_300001_SM_1000_NS8cuda_cub4core6detail13_kernel_agentINS1_8__reduce11ReduceAgentINS0_12zip_iteratorIN4cuda3std3__45tupleIJNS0_10device_ptrIdEENS0_17counting_iteratorIlNS0_11use_defaultESF_SF_EEEEEEEPNSB_IJdlEEESJ_lNS1_9__extrema9arg_max_fIdl7compareEEEEJSI_SK_lN3cub18CUB_300001_SM_100013GridEvenShareIlEENSR_9GridQueueIyEESO_EEEvDpT0_ --------------------------
	.section	.nv.constant0._ZN6thrust24THRUST_300001_SM_1000_NS8cuda_cub4core6detail13_kernel_agentINS1_8__reduce11ReduceAgentINS0_12zip_iteratorIN4cuda3std3__45tupleIJNS0_10device_ptrIdEENS0_17counting_iteratorIlNS0_11use_defaultESF_SF_EEEEEEEPNSB_IJdlEEESJ_lNS1_9__extrema9arg_max_fIdl7compareEEEEJSI_SK_lN3cub18CUB_300001_SM_100013GridEvenShareIlEENSR_9GridQueueIyEESO_EEEvDpT0_,"a",@progbits
	.sectionflags	@""
	.align	4
.nv.constant0._ZN6thrust24THRUST_300001_SM_1000_NS8cuda_cub4core6detail13_kernel_agentINS1_8__reduce11ReduceAgentINS0_12zip_iteratorIN4cuda3std3__45tupleIJNS0_10device_ptrIdEENS0_17counting_iteratorIlNS0_11use_defaultESF_SF_EEEEEEEPNSB_IJdlEEESJ_lNS1_9__extrema9arg_max_fIdl7compareEEEEJSI_SK_lN3cub18CUB_300001_SM_100013GridEvenShareIlEENSR_9GridQueueIyEESO_EEEvDpT0_:
	.zero		1009


//--------------------- .nv.constant0._ZN6thrust24THRUST_300001_SM_1000_NS8cuda_cub4core6detail13_kernel_agentINS1_8__reduce11ReduceAgentINS0_12zip_iteratorIN4cuda3std3__45tupleIJNS0_10device_ptrIdEENS0_17counting_iteratorIlNS0_11use_defaultESF_SF_EEEEEEEPNSB_IJdlEEESJ_lNS1_9__extrema9arg_max_fIdl7compareEEEEJSI_SK_lSO_EEEvDpT0_ --------------------------
	.section	.nv.constant0._ZN6thrust24THRUST_300001_SM_1000_NS8cuda_cub4core6detail13_kernel_agentINS1_8__reduce11ReduceAgentINS0_12zip_iteratorIN4cuda3std3__45tupleIJNS0_10device_ptrIdEENS0_17counting_iteratorIlNS0_11use_defaultESF_SF_EEEEEEEPNSB_IJdlEEESJ_lNS1_9__extrema9arg_max_fIdl7compareEEEEJSI_SK_lSO_EEEvDpT0_,"a",@progbits
	.sectionflags	@""
	.align	4
.nv.constant0._ZN6thrust24THRUST_300001_SM_1000_NS8cuda_cub4core6detail13_kernel_agentINS1_8__reduce11ReduceAgentINS0_12zip_iteratorIN4cuda3std3__45tupleIJNS0_10device_ptrIdEENS0_17counting_iteratorIlNS0_11use_defaultESF_SF_EEEEEEEPNSB_IJdlEEESJ_lNS1_9__extrema9arg_max_fIdl7compareEEEEJSI_SK_lSO_EEEvDpT0_:
	.zero		929


//--------------------- .nv.constant0._ZN6thrust24THRUST_300001_SM_1000_NS8cuda_cub4core6detail13_kernel_agentINS1_8__reduce11ReduceAgentIPN4cuda3std3__45tupleIJdlEEESC_SB_iNS1_9__extrema9arg_max_fIdl7compareEEEEJSC_SC_iSG_EEEvDpT0_ --------------------------
	.section	.nv.constant0._ZN6thrust24THRUST_300001_SM_1000_NS8cuda_cub4core6detail13_kernel_agentINS1_8__reduce11ReduceAgentIPN4cuda3std3__45tupleIJdlEEESC_SB_iNS1_9__extrema9arg_max_fIdl7compareEEEEJSC_SC_iSG_EEEvDpT0_,"a",@progbits
	.sectionflags	@""
	.align	4
.nv.constant0._ZN6thrust24THRUST_300001_SM_1000_NS8cuda_cub4core6detail13_kernel_agentINS1_8__reduce11ReduceAgentIPN4cuda3std3__45tupleIJdlEEESC_SB_iNS1_9__extrema9arg_max_fIdl7compareEEEEJSC_SC_iSG_EEEvDpT0_:
	.zero		917


//--------------------- .nv.constant0._ZN6thrust24THRUST_300001_SM_1000_NS8cuda_cub4core6detail13_kernel_agentINS1_8__reduce10DrainAgentIiEEJN3cub18CUB_300001_SM_10009GridQueueIjEEiEEEvDpT0_ --------------------------
	.section	.nv.constant0._ZN6thrust24THRUST_300001_SM_1000_NS8cuda_cub4core6detail13_kernel_agentINS1_8__reduce10DrainAgentIiEEJN3cub18CUB_300001_SM_10009GridQueueIjEEiEEEvDpT0_,"a",@progbits
	.sectionflags	@""
	.align	4
.nv.constant0._ZN6thrust24THRUST_300001_SM_1000_NS8cuda_cub4core6detail13_kernel_agentINS1_8__reduce10DrainAgentIiEEJN3cub18CUB_300001_SM_10009GridQueueIjEEiEEEvDpT0_:
	.zero		908


//--------------------- .nv.constant0._ZN6thrust24THRUST_300001_SM_1000_NS8cuda_cub4core6detail13_kernel_agentINS1_8__reduce11ReduceAgentINS0_12zip_iteratorIN4cuda3std3__45tupleIJNS0_10device_ptrIdEENS0_17counting_iteratorIlNS0_11use_defaultESF_SF_EEEEEEEPNSB_IJdlEEESJ_iNS1_9__extrema9arg_max_fIdl7compareEEEEJSI_SK_iN3cub18CUB_300001_SM_100013GridEvenShareIiEENSR_9GridQueueIjEESO_EEEvDpT0_ --------------------------
	.section	.nv.constant0._ZN6thrust24THRUST_300001_SM_1000_NS8cuda_cub4core6detail13_kernel_agentINS1_8__reduce11ReduceAgentINS0_12zip_iteratorIN4cuda3std3__45tupleIJNS0_10device_ptrIdEENS0_17counting_iteratorIlNS0_11use_defaultESF_SF_EEEEEEEPNSB_IJdlEEESJ_iNS1_9__extrema9arg_max_fIdl7compareEEEEJSI_SK_iN3cub18CUB_300001_SM_100013GridEvenShareIiEENSR_9GridQueueIjEESO_EEEvDpT0_,"a",@progbits
	.sectionflags	@""
	.align	4
.nv.constant0._ZN6thrust24THRUST_300001_SM_1000_NS8cuda_cub4core6detail13_kernel_agentINS1_8__reduce11ReduceAgentINS0_12zip_iteratorIN4cuda3std3__45tupleIJNS0_10device_ptrIdEENS0_17counting_iteratorIlNS0_11use_defaultESF_SF_EEEEEEEPNSB_IJdlEEESJ_iNS1_9__extrema9arg_max_fIdl7compareEEEEJSI_SK_iN3cub18CUB_300001_SM_100013GridEvenShareIiEENSR_9GridQueueIjEESO_EEEvDpT0_:
	.zero		977


//--------------------- .nv.constant0._ZN6thrust24THRUST_300001_SM_1000_NS8cuda_cub4core6detail13_kernel_agentINS1_8__reduce11ReduceAgentINS0_12zip_iteratorIN4cuda3std3__45tupleIJNS0_10device_ptrIdEENS0_17counting_iteratorIlNS0_11use_defaultESF_SF_EEEEEEEPNSB_IJdlEEESJ_iNS1_9__extrema9arg_max_fIdl7compareEEEEJSI_SK_iSO_EEEvDpT0_ --------------------------
	.section	.nv.constant0._ZN6thrust24THRUST_300001_SM_1000_NS8cuda_cub4core6detail13_kernel_agentINS1_8__reduce11ReduceAgentINS0_12zip_iteratorIN4cuda3std3__45tupleIJNS0_10device_ptrIdEENS0_17counting_iteratorIlNS0_11use_defaultESF_SF_EEEEEEEPNSB_IJdlEEESJ_iNS1_9__extrema9arg_max_fIdl7compareEEEEJSI_SK_iSO_EEEvDpT0_,"a",@progbits
	.sectionflags	@""
	.align	4
.nv.constant0._ZN6thrust24THRUST_300001_SM_1000_NS8cuda_cub4core6detail13_kernel_agentINS1_8__reduce11ReduceAgentINS0_12zip_iteratorIN4cuda3std3__45tupleIJNS0_10device_ptrIdEENS0_17counting_iteratorIlNS0_11use_defaultESF_SF_EEEEEEEPNSB_IJdlEEESJ_iNS1_9__extrema9arg_max_fIdl7compareEEEEJSI_SK_iSO_EEEvDpT0_:
	.zero		925


//--------------------- .nv.constant0._Z9swap_rowsPdiii --------------------------
	.section	.nv.constant0._Z9swap_rowsPdiii,"a",@progbits
	.sectionflags	@""
	.align	4
.nv.constant0._Z9swap_rowsPdiii:
	.zero		916


//--------------------- .nv.constant0._Z9normalizePdi --------------------------
	.section	.nv.constant0._Z9normalizePdi,"a",@progbits
	.sectionflags	@""
	.align	4
.nv.constant0._Z9normalizePdi:
	.zero		908


//--------------------- .nv.constant0._Z20reverse_subtract_rowPdii --------------------------
	.section	.nv.constant0._Z20reverse_subtract_rowPdii,"a",@progbits
	.sectionflags	@""
	.align	4
.nv.constant0._Z20reverse_subtract_rowPdii:
	.zero		912


//--------------------- .nv.constant0._Z12subtract_rowPdii --------------------------
	.section	.nv.constant0._Z12subtract_rowPdii,"a",@progbits
	.sectionflags	@""
	.align	4
.nv.constant0._Z12subtract_rowPdii:
	.zero		912


//--------------------- SYMBOLS --------------------------

	.type		.nv.reservedSmem.offset0,@object
	.size		.nv.reservedSmem.offset0,0x4
	.type		.nv.reservedSmem.cap,@object
	.size		.nv.reservedSmem.cap,0x4
